// auto-generated by cutlass_sweep.conv — config: {"arch": "sm_100", "cluster_m": 2, "cluster_n": 1, "conv_kind": "dgrad", "dtype": "e4m3", "ndim": 3, "tile_k": 32, "tile_m": 128, "tile_n": 64}
#include "cutlass/cutlass.h"
#include "cute/tensor.hpp"
#include "cutlass/kernel_hardware_info.hpp"
#include "cutlass/conv/convolution.h"
#include "cutlass/conv/dispatch_policy.hpp"
#include "cutlass/conv/collective/collective_builder.hpp"
#include "cutlass/conv/kernel/conv_universal.hpp"
#include "cutlass/conv/device/conv_universal_adapter.hpp"
#include "cutlass/epilogue/collective/collective_builder.hpp"

using namespace cute;
using Elem = cutlass::float_e4m3_t;
using Acc  = float;
using LayoutAB = cutlass::layout::TensorNDHWC;
using LayoutC  = cutlass::layout::TensorNDHWC;
constexpr auto ConvOp = cutlass::conv::Operator::kDgrad;
using TileShape    = Shape<_128, _64, Shape<_32>>;
using ClusterShape = Shape<_2, _1, _1>;

using CollectiveEpilogue = typename cutlass::epilogue::collective::CollectiveBuilder<
    cutlass::arch::Sm100, cutlass::arch::OpClassTensorOp,
    TileShape, ClusterShape,
    cutlass::epilogue::collective::EpilogueTileAuto,
    Acc, Acc,
    Elem, LayoutC, 128 / cutlass::sizeof_bits<Elem>::value,
    Elem, LayoutC, 128 / cutlass::sizeof_bits<Elem>::value,
    cutlass::epilogue::collective::EpilogueScheduleAuto
  >::CollectiveOp;

using CollectiveMainloop = typename cutlass::conv::collective::CollectiveBuilder<
    cutlass::arch::Sm100, cutlass::arch::OpClassTensorOp, ConvOp,
    Elem, LayoutAB, 128 / cutlass::sizeof_bits<Elem>::value,
    Elem, LayoutAB, 128 / cutlass::sizeof_bits<Elem>::value,
    Acc,
    TileShape, ClusterShape,
    cutlass::conv::collective::StageCountAutoCarveout<
        static_cast<int>(sizeof(typename CollectiveEpilogue::SharedStorage))>,
    cutlass::conv::collective::KernelScheduleAuto
  >::CollectiveOp;

using ProblemShape = cutlass::conv::ConvProblemShape<
    ConvOp, CollectiveMainloop::DispatchPolicy::NumSpatialDimensions>;
using ConvKernel = cutlass::conv::kernel::ConvUniversal<
    ProblemShape, CollectiveMainloop, CollectiveEpilogue>;
using Conv = cutlass::conv::device::ConvUniversalAdapter<ConvKernel>;

auto* _anchor = &cutlass::device_kernel<ConvKernel>;


// ===== COMPILED SASS (sm_100a) =====

	.target	sm_100a

	.elftype	@"ET_EXEC"


//--------------------- .note.nv.tkinfo           --------------------------
	.section	.note.nv.tkinfo,"",@"SHT_NOTE"
	.sectionflags	@"SHF_NOTE_NV_TKINFO"
	.tkinfo
        /*0018*/ 	.word	0x00000002
        /*0030*/ 	.string	""
        /*0030*/ 	.string	"ptxas"
        /*0030*/ 	.string	"Cuda compilation tools, release 13.0, V13.0.88"
        /*0030*/ 	.string	"Build cuda_13.0.r13.0/compiler.36424714_0"
        /*0030*/ 	.string	"-arch sm_100a -m 64 "



//--------------------- .note.nv.cuinfo           --------------------------
	.section	.note.nv.cuinfo,"",@"SHT_NOTE"
	.sectionflags	@"SHF_NOTE_NV_CUINFO"
        /*0018*/ 	.short	0x0002
        /*001a*/ 	.short	0x0064
        /*001c*/ 	.short	0x0082
	.zero		2


//--------------------- .nv.info                  --------------------------
	.section	.nv.info,"",@"SHT_CUDA_INFO"
	.align	4


	//----- nvinfo : EIATTR_REGCOUNT
	.align		4
        /*0000*/ 	.byte	0x04, 0x2f
        /*0002*/ 	.short	(.L_19 - .L_18)
	.align		4
.L_18:
        /*0004*/ 	.word	index@(_ZN7cutlass13device_kernelINS_4conv6kernel13ConvUniversalINS1_16ConvProblemShapeILNS1_8OperatorE1ELi3EEENS1_10collective14CollectiveConvINS1_47MainloopSm100TmaUmmaWarpSpecializedImplicitGemmILS5_1ELi72ELi3ELi1ELi2EN4cute5tupleIJNSA_1CILi2EEENSC_ILi1EEESE_EEEEENSB_IJNSC_ILi128EEENSC_ILi64EEENSB_IJNSC_ILi32EEEEEEEEENS_12float_e4m3_tESM_NSA_8TiledMMAINSA_8MMA_AtomIJNSA_10MMA_TraitsINSA_25SM100_MMA_F8F6F4_2x1SM_SSEJSM_SM_fSH_SI_NSA_17integral_constantINSA_4UMMA5MajorELST_0EEENSR_IST_LST_1EEENSR_INSS_7ScaleInELSW_0EEESX_EEEEEENSA_6LayoutINSB_IJSE_SE_SE_EEENSB_IJNSC_ILi0EEES12_S12_EEEEENSB_IJNSA_10UnderscoreES15_S15_EEEEENS7_6detail27Sm100ImplicitGemmTileTraitsINSA_25SM100_TMA_2SM_LOAD_IM2COLENSA_14ComposedLayoutINSA_7SwizzleILi1ELi4ELi3EEENSA_18smem_ptr_flag_bitsILi8EEENS10_INSB_IJNSC_ILi8EEESJ_EEENSB_IJSJ_SE_EEEEEEEvEENS19_INSA_18SM100_TMA_2SM_LOADENS1B_IS1D_S1F_NS10_INSB_IJSJ_S1G_EEENSB_IJSE_SJ_EEEEEEEvEEEENS_8epilogue10collective18CollectiveEpilogueINS1T_23Sm100TmaWarpSpecializedILi1ELi1ELi32ELb0ELb0EEEJNSB_IJSI_SI_SK_EEENSB_IJNS10_ISI_SE_EES1Z_EEESM_NSB_IJNSB_IJllllEEESE_S12_EEESM_S22_NS1T_6fusion15FusionCallbacksIS1X_NS23_17LinearCombinationISM_fSM_fLNS_15FloatRoundStyleE2EEES1Y_S20_JEEENSA_5SM1004TMEM4LOAD26SM100_TMEM_LOAD_32dp32b32xENSA_20SM90_TMA_LOAD_IM2COLENS1B_INS1C_ILi2ELi4ELi3EEES1F_NS10_INSB_IJS1G_SI_EEENSB_IJSI_SE_EEEEEEENSA_39AutoVectorizingCopyWithAssumedAlignmentILi128EEENSA_21SM90_TMA_STORE_IM2COLES2I_S2K_S2K_EEEvvEEEEvNT_6ParamsE)
        /*0008*/ 	.word	0x0000005b


	//----- nvinfo : EIATTR_FRAME_SIZE
	.align		4
.L_19:
        /*000c*/ 	.byte	0x04, 0x11
        /*000e*/ 	.short	(.L_21 - .L_20)
	.align		4
.L_20:
        /*0010*/ 	.word	index@($__internal_2_$__cuda_sm10x_tcgen05_guardrail_trap_unallocated_columns_being_dealloced)
        /*0014*/ 	.word	0x00000008


	//----- nvinfo : EIATTR_FRAME_SIZE
	.align		4
.L_21:
        /*0018*/ 	.byte	0x04, 0x11
        /*001a*/ 	.short	(.L_23 - .L_22)
	.align		4
.L_22:
        /*001c*/ 	.word	index@($__internal_1_$__cuda_sm10x_tcgen05_guardrail_trap_phase_invalid_during_alloc)
        /*0020*/ 	.word	0x00000008


	//----- nvinfo : EIATTR_FRAME_SIZE
	.align		4
.L_23:
        /*0024*/ 	.byte	0x04, 0x11
        /*0026*/ 	.short	(.L_25 - .L_24)
	.align		4
.L_24:
        /*0028*/ 	.word	index@($__internal_0_$__cuda_sm10x_tcgen05_guardrail_trap_col_being_dealloced_not_returned_by_alloc)
        /*002c*/ 	.word	0x00000008


	//----- nvinfo : EIATTR_FRAME_SIZE
	.align		4
.L_25:
        /*0030*/ 	.byte	0x04, 0x11
        /*0032*/ 	.short	(.L_27 - .L_26)
	.align		4
.L_26:
        /*0034*/ 	.word	index@(_ZN7cutlass13device_kernelINS_4conv6kernel13ConvUniversalINS1_16ConvProblemShapeILNS1_8OperatorE1ELi3EEENS1_10collective14CollectiveConvINS1_47MainloopSm100TmaUmmaWarpSpecializedImplicitGemmILS5_1ELi72ELi3ELi1ELi2EN4cute5tupleIJNSA_1CILi2EEENSC_ILi1EEESE_EEEEENSB_IJNSC_ILi128EEENSC_ILi64EEENSB_IJNSC_ILi32EEEEEEEEENS_12float_e4m3_tESM_NSA_8TiledMMAINSA_8MMA_AtomIJNSA_10MMA_TraitsINSA_25SM100_MMA_F8F6F4_2x1SM_SSEJSM_SM_fSH_SI_NSA_17integral_constantINSA_4UMMA5MajorELST_0EEENSR_IST_LST_1EEENSR_INSS_7ScaleInELSW_0EEESX_EEEEEENSA_6LayoutINSB_IJSE_SE_SE_EEENSB_IJNSC_ILi0EEES12_S12_EEEEENSB_IJNSA_10UnderscoreES15_S15_EEEEENS7_6detail27Sm100ImplicitGemmTileTraitsINSA_25SM100_TMA_2SM_LOAD_IM2COLENSA_14ComposedLayoutINSA_7SwizzleILi1ELi4ELi3EEENSA_18smem_ptr_flag_bitsILi8EEENS10_INSB_IJNSC_ILi8EEESJ_EEENSB_IJSJ_SE_EEEEEEEvEENS19_INSA_18SM100_TMA_2SM_LOADENS1B_IS1D_S1F_NS10_INSB_IJSJ_S1G_EEENSB_IJSE_SJ_EEEEEEEvEEEENS_8epilogue10collective18CollectiveEpilogueINS1T_23Sm100TmaWarpSpecializedILi1ELi1ELi32ELb0ELb0EEEJNSB_IJSI_SI_SK_EEENSB_IJNS10_ISI_SE_EES1Z_EEESM_NSB_IJNSB_IJllllEEESE_S12_EEESM_S22_NS1T_6fusion15FusionCallbacksIS1X_NS23_17LinearCombinationISM_fSM_fLNS_15FloatRoundStyleE2EEES1Y_S20_JEEENSA_5SM1004TMEM4LOAD26SM100_TMEM_LOAD_32dp32b32xENSA_20SM90_TMA_LOAD_IM2COLENS1B_INS1C_ILi2ELi4ELi3EEES1F_NS10_INSB_IJS1G_SI_EEENSB_IJSI_SE_EEEEEEENSA_39AutoVectorizingCopyWithAssumedAlignmentILi128EEENSA_21SM90_TMA_STORE_IM2COLES2I_S2K_S2K_EEEvvEEEEvNT_6ParamsE)
        /*0038*/ 	.word	0x00000008


	//----- nvinfo : EIATTR_MIN_STACK_SIZE
	.align		4
.L_27:
        /*003c*/ 	.byte	0x04, 0x12
        /*003e*/ 	.short	(.L_29 - .L_28)
	.align		4
.L_28:
        /*0040*/ 	.word	index@(_ZN7cutlass13device_kernelINS_4conv6kernel13ConvUniversalINS1_16ConvProblemShapeILNS1_8OperatorE1ELi3EEENS1_10collective14CollectiveConvINS1_47MainloopSm100TmaUmmaWarpSpecializedImplicitGemmILS5_1ELi72ELi3ELi1ELi2EN4cute5tupleIJNSA_1CILi2EEENSC_ILi1EEESE_EEEEENSB_IJNSC_ILi128EEENSC_ILi64EEENSB_IJNSC_ILi32EEEEEEEEENS_12float_e4m3_tESM_NSA_8TiledMMAINSA_8MMA_AtomIJNSA_10MMA_TraitsINSA_25SM100_MMA_F8F6F4_2x1SM_SSEJSM_SM_fSH_SI_NSA_17integral_constantINSA_4UMMA5MajorELST_0EEENSR_IST_LST_1EEENSR_INSS_7ScaleInELSW_0EEESX_EEEEEENSA_6LayoutINSB_IJSE_SE_SE_EEENSB_IJNSC_ILi0EEES12_S12_EEEEENSB_IJNSA_10UnderscoreES15_S15_EEEEENS7_6detail27Sm100ImplicitGemmTileTraitsINSA_25SM100_TMA_2SM_LOAD_IM2COLENSA_14ComposedLayoutINSA_7SwizzleILi1ELi4ELi3EEENSA_18smem_ptr_flag_bitsILi8EEENS10_INSB_IJNSC_ILi8EEESJ_EEENSB_IJSJ_SE_EEEEEEEvEENS19_INSA_18SM100_TMA_2SM_LOADENS1B_IS1D_S1F_NS10_INSB_IJSJ_S1G_EEENSB_IJSE_SJ_EEEEEEEvEEEENS_8epilogue10collective18CollectiveEpilogueINS1T_23Sm100TmaWarpSpecializedILi1ELi1ELi32ELb0ELb0EEEJNSB_IJSI_SI_SK_EEENSB_IJNS10_ISI_SE_EES1Z_EEESM_NSB_IJNSB_IJllllEEESE_S12_EEESM_S22_NS1T_6fusion15FusionCallbacksIS1X_NS23_17LinearCombinationISM_fSM_fLNS_15FloatRoundStyleE2EEES1Y_S20_JEEENSA_5SM1004TMEM4LOAD26SM100_TMEM_LOAD_32dp32b32xENSA_20SM90_TMA_LOAD_IM2COLENS1B_INS1C_ILi2ELi4ELi3EEES1F_NS10_INSB_IJS1G_SI_EEENSB_IJSI_SE_EEEEEEENSA_39AutoVectorizingCopyWithAssumedAlignmentILi128EEENSA_21SM90_TMA_STORE_IM2COLES2I_S2K_S2K_EEEvvEEEEvNT_6ParamsE)
        /*0044*/ 	.word	0x00000008
.L_29:


//--------------------- .nv.compat                --------------------------
	.section	.nv.compat,"",@"SHT_CUDA_COMPAT_INFO"
	.align	4
        /*0000*/ 	.byte	0x02, 0x09, 0x01, 0x00, 0x02, 0x02, 0x02, 0x00, 0x02, 0x05, 0x05, 0x00, 0x03, 0x07, 0x01, 0x01
        /*0010*/ 	.byte	0x02, 0x03, 0x01, 0x00, 0x02, 0x06, 0x01, 0x00, 0x04, 0x0b, 0x08, 0x00, 0x09, 0x00, 0x00, 0x00
        /*0020*/ 	.byte	0x00, 0x00, 0x00, 0x00


//--------------------- .nv.info._ZN7cutlass13device_kernelINS_4conv6kernel13ConvUniversalINS1_16ConvProblemShapeILNS1_8OperatorE1ELi3EEENS1_10collective14CollectiveConvINS1_47MainloopSm100TmaUmmaWarpSpecializedImplicitGemmILS5_1ELi72ELi3ELi1ELi2EN4cute5tupleIJNSA_1CILi2EEENSC_ILi1EEESE_EEEEENSB_IJNSC_ILi128EEENSC_ILi64EEENSB_IJNSC_ILi32EEEEEEEEENS_12float_e4m3_tESM_NSA_8TiledMMAINSA_8MMA_AtomIJNSA_10MMA_TraitsINSA_25SM100_MMA_F8F6F4_2x1SM_SSEJSM_SM_fSH_SI_NSA_17integral_constantINSA_4UMMA5MajorELST_0EEENSR_IST_LST_1EEENSR_INSS_7ScaleInELSW_0EEESX_EEEEEENSA_6LayoutINSB_IJSE_SE_SE_EEENSB_IJNSC_ILi0EEES12_S12_EEEEENSB_IJNSA_10UnderscoreES15_S15_EEEEENS7_6detail27Sm100ImplicitGemmTileTraitsINSA_25SM100_TMA_2SM_LOAD_IM2COLENSA_14ComposedLayoutINSA_7SwizzleILi1ELi4ELi3EEENSA_18smem_ptr_flag_bitsILi8EEENS10_INSB_IJNSC_ILi8EEESJ_EEENSB_IJSJ_SE_EEEEEEEvEENS19_INSA_18SM100_TMA_2SM_LOADENS1B_IS1D_S1F_NS10_INSB_IJSJ_S1G_EEENSB_IJSE_SJ_EEEEEEEvEEEENS_8epilogue10collective18CollectiveEpilogueINS1T_23Sm100TmaWarpSpecializedILi1ELi1ELi32ELb0ELb0EEEJNSB_IJSI_SI_SK_EEENSB_IJNS10_ISI_SE_EES1Z_EEESM_NSB_IJNSB_IJllllEEESE_S12_EEESM_S22_NS1T_6fusion15FusionCallbacksIS1X_NS23_17LinearCombinationISM_fSM_fLNS_15FloatRoundStyleE2EEES1Y_S20_JEEENSA_5SM1004TMEM4LOAD26SM100_TMEM_LOAD_32dp32b32xENSA_20SM90_TMA_LOAD_IM2COLENS1B_INS1C_ILi2ELi4ELi3EEES1F_NS10_INSB_IJS1G_SI_EEENSB_IJSI_SE_EEEEEEENSA_39AutoVectorizingCopyWithAssumedAlignmentILi128EEENSA_21SM90_TMA_STORE_IM2COLES2I_S2K_S2K_EEEvvEEEEvNT_6ParamsE --------------------------
	.section	.nv.info._ZN7cutlass13device_kernelINS_4conv6kernel13ConvUniversalINS1_16ConvProblemShapeILNS1_8OperatorE1ELi3EEENS1_10collective14CollectiveConvINS1_47MainloopSm100TmaUmmaWarpSpecializedImplicitGemmILS5_1ELi72ELi3ELi1ELi2EN4cute5tupleIJNSA_1CILi2EEENSC_ILi1EEESE_EEEEENSB_IJNSC_ILi128EEENSC_ILi64EEENSB_IJNSC_ILi32EEEEEEEEENS_12float_e4m3_tESM_NSA_8TiledMMAINSA_8MMA_AtomIJNSA_10MMA_TraitsINSA_25SM100_MMA_F8F6F4_2x1SM_SSEJSM_SM_fSH_SI_NSA_17integral_constantINSA_4UMMA5MajorELST_0EEENSR_IST_LST_1EEENSR_INSS_7ScaleInELSW_0EEESX_EEEEEENSA_6LayoutINSB_IJSE_SE_SE_EEENSB_IJNSC_ILi0EEES12_S12_EEEEENSB_IJNSA_10UnderscoreES15_S15_EEEEENS7_6detail27Sm100ImplicitGemmTileTraitsINSA_25SM100_TMA_2SM_LOAD_IM2COLENSA_14ComposedLayoutINSA_7SwizzleILi1ELi4ELi3EEENSA_18smem_ptr_flag_bitsILi8EEENS10_INSB_IJNSC_ILi8EEESJ_EEENSB_IJSJ_SE_EEEEEEEvEENS19_INSA_18SM100_TMA_2SM_LOADENS1B_IS1D_S1F_NS10_INSB_IJSJ_S1G_EEENSB_IJSE_SJ_EEEEEEEvEEEENS_8epilogue10collective18CollectiveEpilogueINS1T_23Sm100TmaWarpSpecializedILi1ELi1ELi32ELb0ELb0EEEJNSB_IJSI_SI_SK_EEENSB_IJNS10_ISI_SE_EES1Z_EEESM_NSB_IJNSB_IJllllEEESE_S12_EEESM_S22_NS1T_6fusion15FusionCallbacksIS1X_NS23_17LinearCombinationISM_fSM_fLNS_15FloatRoundStyleE2EEES1Y_S20_JEEENSA_5SM1004TMEM4LOAD26SM100_TMEM_LOAD_32dp32b32xENSA_20SM90_TMA_LOAD_IM2COLENS1B_INS1C_ILi2ELi4ELi3EEES1F_NS10_INSB_IJS1G_SI_EEENSB_IJSI_SE_EEEEEEENSA_39AutoVectorizingCopyWithAssumedAlignmentILi128EEENSA_21SM90_TMA_STORE_IM2COLES2I_S2K_S2K_EEEvvEEEEvNT_6ParamsE,"",@"SHT_CUDA_INFO"
	.sectionflags	@""
	.align	4


	//----- nvinfo : EIATTR_CUDA_API_VERSION
	.align		4
        /*0000*/ 	.byte	0x04, 0x37
        /*0002*/ 	.short	(.L_31 - .L_30)
.L_30:
        /*0004*/ 	.word	0x00000082


	//----- nvinfo : EIATTR_KPARAM_INFO
	.align		4
.L_31:
        /*0008*/ 	.byte	0x04, 0x17
        /*000a*/ 	.short	(.L_33 - .L_32)
.L_32:
        /*000c*/ 	.word	0x00000000
        /*0010*/ 	.short	0x0000
        /*0012*/ 	.short	0x0000
        /*0014*/ 	.byte	0x00, 0xf0, 0x01, 0x24


	//----- nvinfo : EIATTR_AT_ENTRY_FRAGMENTS
	.align		4
.L_33:
        /*0018*/ 	.byte	0x04, 0x4f
        /*001a*/ 	.short	(.L_35 - .L_34)


	//   ....[0]....
.L_34:
        /*001c*/ 	.word	0x00000007


	//----- nvinfo : EIATTR_RESERVED_SMEM_USED
	.align		4
.L_35:
        /*0020*/ 	.byte	0x01, 0x41
	.zero		2


	//----- nvinfo : EIATTR_SPARSE_MMA_MASK
	.align		4
        /*0024*/ 	.byte	0x03, 0x50
        /*0026*/ 	.short	0x0000


	//----- nvinfo : EIATTR_TCGEN05_2CTA_USED
	.align		4
        /*0028*/ 	.byte	0x01, 0x52
	.zero		2


	//----- nvinfo : EIATTR_MAXREG_COUNT
	.align		4
        /*002c*/ 	.byte	0x03, 0x1b
        /*002e*/ 	.short	0x00ff


	//----- nvinfo : EIATTR_NUM_BARRIERS
	.align		4
        /*0030*/ 	.byte	0x02, 0x4c
        /*0032*/ 	.byte	0x07
	.zero		1


	//----- nvinfo : EIATTR_EXTERNS
	.align		4
        /*0034*/ 	.byte	0x04, 0x0f
        /*0036*/ 	.short	(.L_37 - .L_36)


	//   ....[0]....
	.align		4
.L_36:
        /*0038*/ 	.word	index@(__assertfail)


	//----- nvinfo : EIATTR_MERCURY_ISA_VERSION
	.align		4
.L_37:
        /*003c*/ 	.byte	0x03, 0x5f
        /*003e*/ 	.short	0x0101


	//----- nvinfo : EIATTR_INT_WARP_WIDE_INSTR_OFFSETS
	.align		4
        /*0040*/ 	.byte	0x04, 0x31
        /*0042*/ 	.short	(.L_39 - .L_38)


	//   ....[0]....
.L_38:
        /*0044*/ 	.word	0x000014a0


	//   ....[1]....
        /*0048*/ 	.word	0x00001550


	//   ....[2]....
        /*004c*/ 	.word	0x00007510


	//   ....[3]....
        /*0050*/ 	.word	0x00007530


	//   ....[4]....
        /*0054*/ 	.word	0x00007560


	//   ....[5]....
        /*0058*/ 	.word	0x000080d0


	//   ....[6]....
        /*005c*/ 	.word	0x00008340


	//----- nvinfo : EIATTR_COOP_GROUP_MASK_REGIDS
	.align		4
.L_39:
        /*0060*/ 	.byte	0x04, 0x29
        /*0062*/ 	.short	(.L_41 - .L_40)


	//   ....[0]....
.L_40:
        /*0064*/ 	.word	0xffffffff


	//   ....[1]....
        /*0068*/ 	.word	0xffffffff


	//   ....[2]....
        /*006c*/ 	.word	0xffffffff


	//   ....[3]....
        /*0070*/ 	.word	0xffffffff


	//   ....[4]....
        /*0074*/ 	.word	0xffffffff


	//   ....[5]....
        /*0078*/ 	.word	0xffffffff


	//   ....[6]....
        /*007c*/ 	.word	0xffffffff


	//   ....[7]....
        /*0080*/ 	.word	0xffffffff


	//   ....[8]....
        /*0084*/ 	.word	0xffffffff


	//   ....[9]....
        /*0088*/ 	.word	0xffffffff


	//   ....[10]....
        /*008c*/ 	.word	0xffffffff


	//   ....[11]....
        /*0090*/ 	.word	0xffffffff


	//   ....[12]....
        /*0094*/ 	.word	0xffffffff


	//----- nvinfo : EIATTR_COOP_GROUP_INSTR_OFFSETS
	.align		4
.L_41:
        /*0098*/ 	.byte	0x04, 0x28
        /*009a*/ 	.short	(.L_43 - .L_42)


	//   ....[0]....
.L_42:
        /*009c*/ 	.word	0x000000d0


	//   ....[1]....
        /*00a0*/ 	.word	0x00000540


	//   ....[2]....
        /*00a4*/ 	.word	0x00000f90


	//   ....[3]....
        /*00a8*/ 	.word	0x000010d0


	//   ....[4]....
        /*00ac*/ 	.word	0x000011d0


	//   ....[5]....
        /*00b0*/ 	.word	0x00001320


	//   ....[6]....
        /*00b4*/ 	.word	0x000015c0


	//   ....[7]....
        /*00b8*/ 	.word	0x00002ed0


	//   ....[8]....
        /*00bc*/ 	.word	0x00006590


	//   ....[9]....
        /*00c0*/ 	.word	0x00006a60


	//   ....[10]....
        /*00c4*/ 	.word	0x00006a90


	//   ....[11]....
        /*00c8*/ 	.word	0x00007420


	//   ....[12]....
        /*00cc*/ 	.word	0x00007630


	//----- nvinfo : EIATTR_VRC_CTA_INIT_COUNT
	.align		4
.L_43:
        /*00d0*/ 	.byte	0x02, 0x4a
        /*00d2*/ 	.byte	0x80
	.zero		1


	//----- nvinfo : EIATTR_SYSCALL_OFFSETS
	.align		4
        /*00d4*/ 	.byte	0x04, 0x46
        /*00d6*/ 	.short	(.L_45 - .L_44)


	//   ....[0]....
.L_44:
        /*00d8*/ 	.word	0x00008eb0


	//   ....[1]....
        /*00dc*/ 	.word	0x00008ff0


	//   ....[2]....
        /*00e0*/ 	.word	0x00009740


	//----- nvinfo : EIATTR_MBARRIER_INSTR_OFFSETS
	.align		4
.L_45:
        /*00e4*/ 	.byte	0x04, 0x39
        /*00e6*/ 	.short	(.L_47 - .L_46)


	//   ....[0]....
.L_46:
        /*00e8*/ 	.word	0x00000670
        /*00ec*/ 	.word	0x000000ff
        /*00f0*/ 	.word	0x00000000
        /*00f4*/ 	.short	0x0100
        /*00f6*/ 	.byte	0x04
	.zero		1


	//   ....[1]....
        /*00f8*/ 	.word	0x00000680
        /*00fc*/ 	.word	0x000000ff
        /*0100*/ 	.word	0x00000240
        /*0104*/ 	.short	0x0100
        /*0106*/ 	.byte	0x04
	.zero		1


	//   ....[2]....
        /*0108*/ 	.word	0x00000690
        /*010c*/ 	.word	0x000000ff
        /*0110*/ 	.word	0x00000008
        /*0114*/ 	.short	0x0100
        /*0116*/ 	.byte	0x04
	.zero		1


	//   ....[3]....
        /*0118*/ 	.word	0x000006a0
        /*011c*/ 	.word	0x000000ff
        /*0120*/ 	.word	0x00000248
        /*0124*/ 	.short	0x0100
        /*0126*/ 	.byte	0x04
	.zero		1


	//   ....[4]....
        /*0128*/ 	.word	0x000006b0
        /*012c*/ 	.word	0x000000ff
        /*0130*/ 	.word	0x00000010
        /*0134*/ 	.short	0x0100
        /*0136*/ 	.byte	0x04
	.zero		1


	//   ....[5]....
        /*0138*/ 	.word	0x000006c0
        /*013c*/ 	.word	0x000000ff
        /*0140*/ 	.word	0x00000250
        /*0144*/ 	.short	0x0100
        /*0146*/ 	.byte	0x04
	.zero		1


	//   ....[6]....
        /*0148*/ 	.word	0x000006d0
        /*014c*/ 	.word	0x000000ff
        /*0150*/ 	.word	0x00000018
        /*0154*/ 	.short	0x0100
        /*0156*/ 	.byte	0x04
	.zero		1


	//   ....[7]....
        /*0158*/ 	.word	0x000006e0
        /*015c*/ 	.word	0x000000ff
        /*0160*/ 	.word	0x00000258
        /*0164*/ 	.short	0x0100
        /*0166*/ 	.byte	0x04
	.zero		1


	//   ....[8]....
        /*0168*/ 	.word	0x000006f0
        /*016c*/ 	.word	0x000000ff
        /*0170*/ 	.word	0x00000020
        /*0174*/ 	.short	0x0100
        /*0176*/ 	.byte	0x04
	.zero		1


	//   ....[9]....
        /*0178*/ 	.word	0x00000700
        /*017c*/ 	.word	0x000000ff
        /*0180*/ 	.word	0x00000260
        /*0184*/ 	.short	0x0100
        /*0186*/ 	.byte	0x04
	.zero		1


	//   ....[10]....
        /*0188*/ 	.word	0x00000710
        /*018c*/ 	.word	0x000000ff
        /*0190*/ 	.word	0x00000028
        /*0194*/ 	.short	0x0100
        /*0196*/ 	.byte	0x04
	.zero		1


	//   ....[11]....
        /*0198*/ 	.word	0x00000720
        /*019c*/ 	.word	0x000000ff
        /*01a0*/ 	.word	0x00000268
        /*01a4*/ 	.short	0x0100
        /*01a6*/ 	.byte	0x04
	.zero		1


	//   ....[12]....
        /*01a8*/ 	.word	0x00000730
        /*01ac*/ 	.word	0x000000ff
        /*01b0*/ 	.word	0x00000030
        /*01b4*/ 	.short	0x0100
        /*01b6*/ 	.byte	0x04
	.zero		1


	//   ....[13]....
        /*01b8*/ 	.word	0x00000740
        /*01bc*/ 	.word	0x000000ff
        /*01c0*/ 	.word	0x00000270
        /*01c4*/ 	.short	0x0100
        /*01c6*/ 	.byte	0x04
	.zero		1


	//   ....[14]....
        /*01c8*/ 	.word	0x00000750
        /*01cc*/ 	.word	0x000000ff
        /*01d0*/ 	.word	0x00000038
        /*01d4*/ 	.short	0x0100
        /*01d6*/ 	.byte	0x04
	.zero		1


	//   ....[15]....
        /*01d8*/ 	.word	0x00000760
        /*01dc*/ 	.word	0x000000ff
        /*01e0*/ 	.word	0x00000278
        /*01e4*/ 	.short	0x0100
        /*01e6*/ 	.byte	0x04
	.zero		1


	//   ....[16]....
        /*01e8*/ 	.word	0x00000770
        /*01ec*/ 	.word	0x000000ff
        /*01f0*/ 	.word	0x00000040
        /*01f4*/ 	.short	0x0100
        /*01f6*/ 	.byte	0x04
	.zero		1


	//   ....[17]....
        /*01f8*/ 	.word	0x00000780
        /*01fc*/ 	.word	0x000000ff
        /*0200*/ 	.word	0x00000280
        /*0204*/ 	.short	0x0100
        /*0206*/ 	.byte	0x04
	.zero		1


	//   ....[18]....
        /*0208*/ 	.word	0x00000790
        /*020c*/ 	.word	0x000000ff
        /*0210*/ 	.word	0x00000048
        /*0214*/ 	.short	0x0100
        /*0216*/ 	.byte	0x04
	.zero		1


	//   ....[19]....
        /*0218*/ 	.word	0x000007a0
        /*021c*/ 	.word	0x000000ff
        /*0220*/ 	.word	0x00000288
        /*0224*/ 	.short	0x0100
        /*0226*/ 	.byte	0x04
	.zero		1


	//   ....[20]....
        /*0228*/ 	.word	0x000007b0
        /*022c*/ 	.word	0x000000ff
        /*0230*/ 	.word	0x00000050
        /*0234*/ 	.short	0x0100
        /*0236*/ 	.byte	0x04
	.zero		1


	//   ....[21]....
        /*0238*/ 	.word	0x000007c0
        /*023c*/ 	.word	0x000000ff
        /*0240*/ 	.word	0x00000290
        /*0244*/ 	.short	0x0100
        /*0246*/ 	.byte	0x04
	.zero		1


	//   ....[22]....
        /*0248*/ 	.word	0x000007d0
        /*024c*/ 	.word	0x000000ff
        /*0250*/ 	.word	0x00000058
        /*0254*/ 	.short	0x0100
        /*0256*/ 	.byte	0x04
	.zero		1


	//   ....[23]....
        /*0258*/ 	.word	0x000007e0
        /*025c*/ 	.word	0x000000ff
        /*0260*/ 	.word	0x00000298
        /*0264*/ 	.short	0x0100
        /*0266*/ 	.byte	0x04
	.zero		1


	//   ....[24]....
        /*0268*/ 	.word	0x000007f0
        /*026c*/ 	.word	0x000000ff
        /*0270*/ 	.word	0x00000060
        /*0274*/ 	.short	0x0100
        /*0276*/ 	.byte	0x04
	.zero		1


	//   ....[25]....
        /*0278*/ 	.word	0x00000800
        /*027c*/ 	.word	0x000000ff
        /*0280*/ 	.word	0x000002a0
        /*0284*/ 	.short	0x0100
        /*0286*/ 	.byte	0x04
	.zero		1


	//   ....[26]....
        /*0288*/ 	.word	0x00000810
        /*028c*/ 	.word	0x000000ff
        /*0290*/ 	.word	0x00000068
        /*0294*/ 	.short	0x0100
        /*0296*/ 	.byte	0x04
	.zero		1


	//   ....[27]....
        /*0298*/ 	.word	0x00000820
        /*029c*/ 	.word	0x000000ff
        /*02a0*/ 	.word	0x000002a8
        /*02a4*/ 	.short	0x0100
        /*02a6*/ 	.byte	0x04
	.zero		1


	//   ....[28]....
        /*02a8*/ 	.word	0x00000830
        /*02ac*/ 	.word	0x000000ff
        /*02b0*/ 	.word	0x00000070
        /*02b4*/ 	.short	0x0100
        /*02b6*/ 	.byte	0x04
	.zero		1


	//   ....[29]....
        /*02b8*/ 	.word	0x00000840
        /*02bc*/ 	.word	0x000000ff
        /*02c0*/ 	.word	0x000002b0
        /*02c4*/ 	.short	0x0100
        /*02c6*/ 	.byte	0x04
	.zero		1


	//   ....[30]....
        /*02c8*/ 	.word	0x00000850
        /*02cc*/ 	.word	0x000000ff
        /*02d0*/ 	.word	0x00000078
        /*02d4*/ 	.short	0x0100
        /*02d6*/ 	.byte	0x04
	.zero		1


	//   ....[31]....
        /*02d8*/ 	.word	0x00000860
        /*02dc*/ 	.word	0x000000ff
        /*02e0*/ 	.word	0x000002b8
        /*02e4*/ 	.short	0x0100
        /*02e6*/ 	.byte	0x04
	.zero		1


	//   ....[32]....
        /*02e8*/ 	.word	0x00000870
        /*02ec*/ 	.word	0x000000ff
        /*02f0*/ 	.word	0x00000080
        /*02f4*/ 	.short	0x0100
        /*02f6*/ 	.byte	0x04
	.zero		1


	//   ....[33]....
        /*02f8*/ 	.word	0x00000880
        /*02fc*/ 	.word	0x000000ff
        /*0300*/ 	.word	0x000002c0
        /*0304*/ 	.short	0x0100
        /*0306*/ 	.byte	0x04
	.zero		1


	//   ....[34]....
        /*0308*/ 	.word	0x00000890
        /*030c*/ 	.word	0x000000ff
        /*0310*/ 	.word	0x00000088
        /*0314*/ 	.short	0x0100
        /*0316*/ 	.byte	0x04
	.zero		1


	//   ....[35]....
        /*0318*/ 	.word	0x000008a0
        /*031c*/ 	.word	0x000000ff
        /*0320*/ 	.word	0x000002c8
        /*0324*/ 	.short	0x0100
        /*0326*/ 	.byte	0x04
	.zero		1


	//   ....[36]....
        /*0328*/ 	.word	0x000008b0
        /*032c*/ 	.word	0x000000ff
        /*0330*/ 	.word	0x00000090
        /*0334*/ 	.short	0x0100
        /*0336*/ 	.byte	0x04
	.zero		1


	//   ....[37]....
        /*0338*/ 	.word	0x000008c0
        /*033c*/ 	.word	0x000000ff
        /*0340*/ 	.word	0x000002d0
        /*0344*/ 	.short	0x0100
        /*0346*/ 	.byte	0x04
	.zero		1


	//   ....[38]....
        /*0348*/ 	.word	0x000008d0
        /*034c*/ 	.word	0x000000ff
        /*0350*/ 	.word	0x00000098
        /*0354*/ 	.short	0x0100
        /*0356*/ 	.byte	0x04
	.zero		1


	//   ....[39]....
        /*0358*/ 	.word	0x000008e0
        /*035c*/ 	.word	0x000000ff
        /*0360*/ 	.word	0x000002d8
        /*0364*/ 	.short	0x0100
        /*0366*/ 	.byte	0x04
	.zero		1


	//   ....[40]....
        /*0368*/ 	.word	0x000008f0
        /*036c*/ 	.word	0x000000ff
        /*0370*/ 	.word	0x000000a0
        /*0374*/ 	.short	0x0100
        /*0376*/ 	.byte	0x04
	.zero		1


	//   ....[41]....
        /*0378*/ 	.word	0x00000900
        /*037c*/ 	.word	0x000000ff
        /*0380*/ 	.word	0x000002e0
        /*0384*/ 	.short	0x0100
        /*0386*/ 	.byte	0x04
	.zero		1


	//   ....[42]....
        /*0388*/ 	.word	0x00000910
        /*038c*/ 	.word	0x000000ff
        /*0390*/ 	.word	0x000000a8
        /*0394*/ 	.short	0x0100
        /*0396*/ 	.byte	0x04
	.zero		1


	//   ....[43]....
        /*0398*/ 	.word	0x00000920
        /*039c*/ 	.word	0x000000ff
        /*03a0*/ 	.word	0x000002e8
        /*03a4*/ 	.short	0x0100
        /*03a6*/ 	.byte	0x04
	.zero		1


	//   ....[44]....
        /*03a8*/ 	.word	0x00000930
        /*03ac*/ 	.word	0x000000ff
        /*03b0*/ 	.word	0x000000b0
        /*03b4*/ 	.short	0x0100
        /*03b6*/ 	.byte	0x04
	.zero		1


	//   ....[45]....
        /*03b8*/ 	.word	0x00000940
        /*03bc*/ 	.word	0x000000ff
        /*03c0*/ 	.word	0x000002f0
        /*03c4*/ 	.short	0x0100
        /*03c6*/ 	.byte	0x04
	.zero		1


	//   ....[46]....
        /*03c8*/ 	.word	0x00000950
        /*03cc*/ 	.word	0x000000ff
        /*03d0*/ 	.word	0x000000b8
        /*03d4*/ 	.short	0x0100
        /*03d6*/ 	.byte	0x04
	.zero		1


	//   ....[47]....
        /*03d8*/ 	.word	0x00000960
        /*03dc*/ 	.word	0x000000ff
        /*03e0*/ 	.word	0x000002f8
        /*03e4*/ 	.short	0x0100
        /*03e6*/ 	.byte	0x04
	.zero		1


	//   ....[48]....
        /*03e8*/ 	.word	0x00000970
        /*03ec*/ 	.word	0x000000ff
        /*03f0*/ 	.word	0x000000c0
        /*03f4*/ 	.short	0x0100
        /*03f6*/ 	.byte	0x04
	.zero		1


	//   ....[49]....
        /*03f8*/ 	.word	0x00000980
        /*03fc*/ 	.word	0x000000ff
        /*0400*/ 	.word	0x00000300
        /*0404*/ 	.short	0x0100
        /*0406*/ 	.byte	0x04
	.zero		1


	//   ....[50]....
        /*0408*/ 	.word	0x00000990
        /*040c*/ 	.word	0x000000ff
        /*0410*/ 	.word	0x000000c8
        /*0414*/ 	.short	0x0100
        /*0416*/ 	.byte	0x04
	.zero		1


	//   ....[51]....
        /*0418*/ 	.word	0x000009a0
        /*041c*/ 	.word	0x000000ff
        /*0420*/ 	.word	0x00000308
        /*0424*/ 	.short	0x0100
        /*0426*/ 	.byte	0x04
	.zero		1


	//   ....[52]....
        /*0428*/ 	.word	0x000009b0
        /*042c*/ 	.word	0x000000ff
        /*0430*/ 	.word	0x000000d0
        /*0434*/ 	.short	0x0100
        /*0436*/ 	.byte	0x04
	.zero		1


	//   ....[53]....
        /*0438*/ 	.word	0x000009c0
        /*043c*/ 	.word	0x000000ff
        /*0440*/ 	.word	0x00000310
        /*0444*/ 	.short	0x0100
        /*0446*/ 	.byte	0x04
	.zero		1


	//   ....[54]....
        /*0448*/ 	.word	0x000009d0
        /*044c*/ 	.word	0x000000ff
        /*0450*/ 	.word	0x000000d8
        /*0454*/ 	.short	0x0100
        /*0456*/ 	.byte	0x04
	.zero		1


	//   ....[55]....
        /*0458*/ 	.word	0x000009e0
        /*045c*/ 	.word	0x000000ff
        /*0460*/ 	.word	0x00000318
        /*0464*/ 	.short	0x0100
        /*0466*/ 	.byte	0x04
	.zero		1


	//   ....[56]....
        /*0468*/ 	.word	0x000009f0
        /*046c*/ 	.word	0x000000ff
        /*0470*/ 	.word	0x000000e0
        /*0474*/ 	.short	0x0100
        /*0476*/ 	.byte	0x04
	.zero		1


	//   ....[57]....
        /*0478*/ 	.word	0x00000a00
        /*047c*/ 	.word	0x000000ff
        /*0480*/ 	.word	0x00000320
        /*0484*/ 	.short	0x0100
        /*0486*/ 	.byte	0x04
	.zero		1


	//   ....[58]....
        /*0488*/ 	.word	0x00000a10
        /*048c*/ 	.word	0x000000ff
        /*0490*/ 	.word	0x000000e8
        /*0494*/ 	.short	0x0100
        /*0496*/ 	.byte	0x04
	.zero		1


	//   ....[59]....
        /*0498*/ 	.word	0x00000a20
        /*049c*/ 	.word	0x000000ff
        /*04a0*/ 	.word	0x00000328
        /*04a4*/ 	.short	0x0100
        /*04a6*/ 	.byte	0x04
	.zero		1


	//   ....[60]....
        /*04a8*/ 	.word	0x00000a30
        /*04ac*/ 	.word	0x000000ff
        /*04b0*/ 	.word	0x000000f0
        /*04b4*/ 	.short	0x0100
        /*04b6*/ 	.byte	0x04
	.zero		1


	//   ....[61]....
        /*04b8*/ 	.word	0x00000a40
        /*04bc*/ 	.word	0x000000ff
        /*04c0*/ 	.word	0x00000330
        /*04c4*/ 	.short	0x0100
        /*04c6*/ 	.byte	0x04
	.zero		1


	//   ....[62]....
        /*04c8*/ 	.word	0x00000a50
        /*04cc*/ 	.word	0x000000ff
        /*04d0*/ 	.word	0x000000f8
        /*04d4*/ 	.short	0x0100
        /*04d6*/ 	.byte	0x04
	.zero		1


	//   ....[63]....
        /*04d8*/ 	.word	0x00000a60
        /*04dc*/ 	.word	0x000000ff
        /*04e0*/ 	.word	0x00000338
        /*04e4*/ 	.short	0x0100
        /*04e6*/ 	.byte	0x04
	.zero		1


	//   ....[64]....
        /*04e8*/ 	.word	0x00000a70
        /*04ec*/ 	.word	0x000000ff
        /*04f0*/ 	.word	0x00000100
        /*04f4*/ 	.short	0x0100
        /*04f6*/ 	.byte	0x04
	.zero		1


	//   ....[65]....
        /*04f8*/ 	.word	0x00000a80
        /*04fc*/ 	.word	0x000000ff
        /*0500*/ 	.word	0x00000340
        /*0504*/ 	.short	0x0100
        /*0506*/ 	.byte	0x04
	.zero		1


	//   ....[66]....
        /*0508*/ 	.word	0x00000a90
        /*050c*/ 	.word	0x000000ff
        /*0510*/ 	.word	0x00000108
        /*0514*/ 	.short	0x0100
        /*0516*/ 	.byte	0x04
	.zero		1


	//   ....[67]....
        /*0518*/ 	.word	0x00000aa0
        /*051c*/ 	.word	0x000000ff
        /*0520*/ 	.word	0x00000348
        /*0524*/ 	.short	0x0100
        /*0526*/ 	.byte	0x04
	.zero		1


	//   ....[68]....
        /*0528*/ 	.word	0x00000ab0
        /*052c*/ 	.word	0x000000ff
        /*0530*/ 	.word	0x00000110
        /*0534*/ 	.short	0x0100
        /*0536*/ 	.byte	0x04
	.zero		1


	//   ....[69]....
        /*0538*/ 	.word	0x00000ac0
        /*053c*/ 	.word	0x000000ff
        /*0540*/ 	.word	0x00000350
        /*0544*/ 	.short	0x0100
        /*0546*/ 	.byte	0x04
	.zero		1


	//   ....[70]....
        /*0548*/ 	.word	0x00000ad0
        /*054c*/ 	.word	0x000000ff
        /*0550*/ 	.word	0x00000118
        /*0554*/ 	.short	0x0100
        /*0556*/ 	.byte	0x04
	.zero		1


	//   ....[71]....
        /*0558*/ 	.word	0x00000ae0
        /*055c*/ 	.word	0x000000ff
        /*0560*/ 	.word	0x00000358
        /*0564*/ 	.short	0x0100
        /*0566*/ 	.byte	0x04
	.zero		1


	//   ....[72]....
        /*0568*/ 	.word	0x00000af0
        /*056c*/ 	.word	0x000000ff
        /*0570*/ 	.word	0x00000120
        /*0574*/ 	.short	0x0100
        /*0576*/ 	.byte	0x04
	.zero		1


	//   ....[73]....
        /*0578*/ 	.word	0x00000b00
        /*057c*/ 	.word	0x000000ff
        /*0580*/ 	.word	0x00000360
        /*0584*/ 	.short	0x0100
        /*0586*/ 	.byte	0x04
	.zero		1


	//   ....[74]....
        /*0588*/ 	.word	0x00000b10
        /*058c*/ 	.word	0x000000ff
        /*0590*/ 	.word	0x00000128
        /*0594*/ 	.short	0x0100
        /*0596*/ 	.byte	0x04
	.zero		1


	//   ....[75]....
        /*0598*/ 	.word	0x00000b20
        /*059c*/ 	.word	0x000000ff
        /*05a0*/ 	.word	0x00000368
        /*05a4*/ 	.short	0x0100
        /*05a6*/ 	.byte	0x04
	.zero		1


	//   ....[76]....
        /*05a8*/ 	.word	0x00000b30
        /*05ac*/ 	.word	0x000000ff
        /*05b0*/ 	.word	0x00000130
        /*05b4*/ 	.short	0x0100
        /*05b6*/ 	.byte	0x04
	.zero		1


	//   ....[77]....
        /*05b8*/ 	.word	0x00000b40
        /*05bc*/ 	.word	0x000000ff
        /*05c0*/ 	.word	0x00000370
        /*05c4*/ 	.short	0x0100
        /*05c6*/ 	.byte	0x04
	.zero		1


	//   ....[78]....
        /*05c8*/ 	.word	0x00000b50
        /*05cc*/ 	.word	0x000000ff
        /*05d0*/ 	.word	0x00000138
        /*05d4*/ 	.short	0x0100
        /*05d6*/ 	.byte	0x04
	.zero		1


	//   ....[79]....
        /*05d8*/ 	.word	0x00000b60
        /*05dc*/ 	.word	0x000000ff
        /*05e0*/ 	.word	0x00000378
        /*05e4*/ 	.short	0x0100
        /*05e6*/ 	.byte	0x04
	.zero		1


	//   ....[80]....
        /*05e8*/ 	.word	0x00000b70
        /*05ec*/ 	.word	0x000000ff
        /*05f0*/ 	.word	0x00000140
        /*05f4*/ 	.short	0x0100
        /*05f6*/ 	.byte	0x04
	.zero		1


	//   ....[81]....
        /*05f8*/ 	.word	0x00000b80
        /*05fc*/ 	.word	0x000000ff
        /*0600*/ 	.word	0x00000380
        /*0604*/ 	.short	0x0100
        /*0606*/ 	.byte	0x04
	.zero		1


	//   ....[82]....
        /*0608*/ 	.word	0x00000b90
        /*060c*/ 	.word	0x000000ff
        /*0610*/ 	.word	0x00000148
        /*0614*/ 	.short	0x0100
        /*0616*/ 	.byte	0x04
	.zero		1


	//   ....[83]....
        /*0618*/ 	.word	0x00000ba0
        /*061c*/ 	.word	0x000000ff
        /*0620*/ 	.word	0x00000388
        /*0624*/ 	.short	0x0100
        /*0626*/ 	.byte	0x04
	.zero		1


	//   ....[84]....
        /*0628*/ 	.word	0x00000bb0
        /*062c*/ 	.word	0x000000ff
        /*0630*/ 	.word	0x00000150
        /*0634*/ 	.short	0x0100
        /*0636*/ 	.byte	0x04
	.zero		1


	//   ....[85]....
        /*0638*/ 	.word	0x00000bc0
        /*063c*/ 	.word	0x000000ff
        /*0640*/ 	.word	0x00000390
        /*0644*/ 	.short	0x0100
        /*0646*/ 	.byte	0x04
	.zero		1


	//   ....[86]....
        /*0648*/ 	.word	0x00000bd0
        /*064c*/ 	.word	0x000000ff
        /*0650*/ 	.word	0x00000158
        /*0654*/ 	.short	0x0100
        /*0656*/ 	.byte	0x04
	.zero		1


	//   ....[87]....
        /*0658*/ 	.word	0x00000be0
        /*065c*/ 	.word	0x000000ff
        /*0660*/ 	.word	0x00000398
        /*0664*/ 	.short	0x0100
        /*0666*/ 	.byte	0x04
	.zero		1


	//   ....[88]....
        /*0668*/ 	.word	0x00000bf0
        /*066c*/ 	.word	0x000000ff
        /*0670*/ 	.word	0x00000160
        /*0674*/ 	.short	0x0100
        /*0676*/ 	.byte	0x04
	.zero		1


	//   ....[89]....
        /*0678*/ 	.word	0x00000c00
        /*067c*/ 	.word	0x000000ff
        /*0680*/ 	.word	0x000003a0
        /*0684*/ 	.short	0x0100
        /*0686*/ 	.byte	0x04
	.zero		1


	//   ....[90]....
        /*0688*/ 	.word	0x00000c10
        /*068c*/ 	.word	0x000000ff
        /*0690*/ 	.word	0x00000168
        /*0694*/ 	.short	0x0100
        /*0696*/ 	.byte	0x04
	.zero		1


	//   ....[91]....
        /*0698*/ 	.word	0x00000c20
        /*069c*/ 	.word	0x000000ff
        /*06a0*/ 	.word	0x000003a8
        /*06a4*/ 	.short	0x0100
        /*06a6*/ 	.byte	0x04
	.zero		1


	//   ....[92]....
        /*06a8*/ 	.word	0x00000c30
        /*06ac*/ 	.word	0x000000ff
        /*06b0*/ 	.word	0x00000170
        /*06b4*/ 	.short	0x0100
        /*06b6*/ 	.byte	0x04
	.zero		1


	//   ....[93]....
        /*06b8*/ 	.word	0x00000c40
        /*06bc*/ 	.word	0x000000ff
        /*06c0*/ 	.word	0x000003b0
        /*06c4*/ 	.short	0x0100
        /*06c6*/ 	.byte	0x04
	.zero		1


	//   ....[94]....
        /*06c8*/ 	.word	0x00000c50
        /*06cc*/ 	.word	0x000000ff
        /*06d0*/ 	.word	0x00000178
        /*06d4*/ 	.short	0x0100
        /*06d6*/ 	.byte	0x04
	.zero		1


	//   ....[95]....
        /*06d8*/ 	.word	0x00000c60
        /*06dc*/ 	.word	0x000000ff
        /*06e0*/ 	.word	0x000003b8
        /*06e4*/ 	.short	0x0100
        /*06e6*/ 	.byte	0x04
	.zero		1


	//   ....[96]....
        /*06e8*/ 	.word	0x00000c70
        /*06ec*/ 	.word	0x000000ff
        /*06f0*/ 	.word	0x00000180
        /*06f4*/ 	.short	0x0100
        /*06f6*/ 	.byte	0x04
	.zero		1


	//   ....[97]....
        /*06f8*/ 	.word	0x00000c80
        /*06fc*/ 	.word	0x000000ff
        /*0700*/ 	.word	0x000003c0
        /*0704*/ 	.short	0x0100
        /*0706*/ 	.byte	0x04
	.zero		1


	//   ....[98]....
        /*0708*/ 	.word	0x00000c90
        /*070c*/ 	.word	0x000000ff
        /*0710*/ 	.word	0x00000188
        /*0714*/ 	.short	0x0100
        /*0716*/ 	.byte	0x04
	.zero		1


	//   ....[99]....
        /*0718*/ 	.word	0x00000ca0
        /*071c*/ 	.word	0x000000ff
        /*0720*/ 	.word	0x000003c8
        /*0724*/ 	.short	0x0100
        /*0726*/ 	.byte	0x04
	.zero		1


	//   ....[100]....
        /*0728*/ 	.word	0x00000cb0
        /*072c*/ 	.word	0x000000ff
        /*0730*/ 	.word	0x00000190
        /*0734*/ 	.short	0x0100
        /*0736*/ 	.byte	0x04
	.zero		1


	//   ....[101]....
        /*0738*/ 	.word	0x00000cc0
        /*073c*/ 	.word	0x000000ff
        /*0740*/ 	.word	0x000003d0
        /*0744*/ 	.short	0x0100
        /*0746*/ 	.byte	0x04
	.zero		1


	//   ....[102]....
        /*0748*/ 	.word	0x00000cd0
        /*074c*/ 	.word	0x000000ff
        /*0750*/ 	.word	0x00000198
        /*0754*/ 	.short	0x0100
        /*0756*/ 	.byte	0x04
	.zero		1


	//   ....[103]....
        /*0758*/ 	.word	0x00000ce0
        /*075c*/ 	.word	0x000000ff
        /*0760*/ 	.word	0x000003d8
        /*0764*/ 	.short	0x0100
        /*0766*/ 	.byte	0x04
	.zero		1


	//   ....[104]....
        /*0768*/ 	.word	0x00000cf0
        /*076c*/ 	.word	0x000000ff
        /*0770*/ 	.word	0x000001a0
        /*0774*/ 	.short	0x0100
        /*0776*/ 	.byte	0x04
	.zero		1


	//   ....[105]....
        /*0778*/ 	.word	0x00000d00
        /*077c*/ 	.word	0x000000ff
        /*0780*/ 	.word	0x000003e0
        /*0784*/ 	.short	0x0100
        /*0786*/ 	.byte	0x04
	.zero		1


	//   ....[106]....
        /*0788*/ 	.word	0x00000d10
        /*078c*/ 	.word	0x000000ff
        /*0790*/ 	.word	0x000001a8
        /*0794*/ 	.short	0x0100
        /*0796*/ 	.byte	0x04
	.zero		1


	//   ....[107]....
        /*0798*/ 	.word	0x00000d20
        /*079c*/ 	.word	0x000000ff
        /*07a0*/ 	.word	0x000003e8
        /*07a4*/ 	.short	0x0100
        /*07a6*/ 	.byte	0x04
	.zero		1


	//   ....[108]....
        /*07a8*/ 	.word	0x00000d30
        /*07ac*/ 	.word	0x000000ff
        /*07b0*/ 	.word	0x000001b0
        /*07b4*/ 	.short	0x0100
        /*07b6*/ 	.byte	0x04
	.zero		1


	//   ....[109]....
        /*07b8*/ 	.word	0x00000d40
        /*07bc*/ 	.word	0x000000ff
        /*07c0*/ 	.word	0x000003f0
        /*07c4*/ 	.short	0x0100
        /*07c6*/ 	.byte	0x04
	.zero		1


	//   ....[110]....
        /*07c8*/ 	.word	0x00000d50
        /*07cc*/ 	.word	0x000000ff
        /*07d0*/ 	.word	0x000001b8
        /*07d4*/ 	.short	0x0100
        /*07d6*/ 	.byte	0x04
	.zero		1


	//   ....[111]....
        /*07d8*/ 	.word	0x00000d60
        /*07dc*/ 	.word	0x000000ff
        /*07e0*/ 	.word	0x000003f8
        /*07e4*/ 	.short	0x0100
        /*07e6*/ 	.byte	0x04
	.zero		1


	//   ....[112]....
        /*07e8*/ 	.word	0x00000d70
        /*07ec*/ 	.word	0x000000ff
        /*07f0*/ 	.word	0x000001c0
        /*07f4*/ 	.short	0x0100
        /*07f6*/ 	.byte	0x04
	.zero		1


	//   ....[113]....
        /*07f8*/ 	.word	0x00000d80
        /*07fc*/ 	.word	0x000000ff
        /*0800*/ 	.word	0x00000400
        /*0804*/ 	.short	0x0100
        /*0806*/ 	.byte	0x04
	.zero		1


	//   ....[114]....
        /*0808*/ 	.word	0x00000d90
        /*080c*/ 	.word	0x000000ff
        /*0810*/ 	.word	0x000001c8
        /*0814*/ 	.short	0x0100
        /*0816*/ 	.byte	0x04
	.zero		1


	//   ....[115]....
        /*0818*/ 	.word	0x00000da0
        /*081c*/ 	.word	0x000000ff
        /*0820*/ 	.word	0x00000408
        /*0824*/ 	.short	0x0100
        /*0826*/ 	.byte	0x04
	.zero		1


	//   ....[116]....
        /*0828*/ 	.word	0x00000db0
        /*082c*/ 	.word	0x000000ff
        /*0830*/ 	.word	0x000001d0
        /*0834*/ 	.short	0x0100
        /*0836*/ 	.byte	0x04
	.zero		1


	//   ....[117]....
        /*0838*/ 	.word	0x00000dc0
        /*083c*/ 	.word	0x000000ff
        /*0840*/ 	.word	0x00000410
        /*0844*/ 	.short	0x0100
        /*0846*/ 	.byte	0x04
	.zero		1


	//   ....[118]....
        /*0848*/ 	.word	0x00000dd0
        /*084c*/ 	.word	0x000000ff
        /*0850*/ 	.word	0x000001d8
        /*0854*/ 	.short	0x0100
        /*0856*/ 	.byte	0x04
	.zero		1


	//   ....[119]....
        /*0858*/ 	.word	0x00000de0
        /*085c*/ 	.word	0x000000ff
        /*0860*/ 	.word	0x00000418
        /*0864*/ 	.short	0x0100
        /*0866*/ 	.byte	0x04
	.zero		1


	//   ....[120]....
        /*0868*/ 	.word	0x00000df0
        /*086c*/ 	.word	0x000000ff
        /*0870*/ 	.word	0x000001e0
        /*0874*/ 	.short	0x0100
        /*0876*/ 	.byte	0x04
	.zero		1


	//   ....[121]....
        /*0878*/ 	.word	0x00000e00
        /*087c*/ 	.word	0x000000ff
        /*0880*/ 	.word	0x00000420
        /*0884*/ 	.short	0x0100
        /*0886*/ 	.byte	0x04
	.zero		1


	//   ....[122]....
        /*0888*/ 	.word	0x00000e10
        /*088c*/ 	.word	0x000000ff
        /*0890*/ 	.word	0x000001e8
        /*0894*/ 	.short	0x0100
        /*0896*/ 	.byte	0x04
	.zero		1


	//   ....[123]....
        /*0898*/ 	.word	0x00000e20
        /*089c*/ 	.word	0x000000ff
        /*08a0*/ 	.word	0x00000428
        /*08a4*/ 	.short	0x0100
        /*08a6*/ 	.byte	0x04
	.zero		1


	//   ....[124]....
        /*08a8*/ 	.word	0x00000e30
        /*08ac*/ 	.word	0x000000ff
        /*08b0*/ 	.word	0x000001f0
        /*08b4*/ 	.short	0x0100
        /*08b6*/ 	.byte	0x04
	.zero		1


	//   ....[125]....
        /*08b8*/ 	.word	0x00000e40
        /*08bc*/ 	.word	0x000000ff
        /*08c0*/ 	.word	0x00000430
        /*08c4*/ 	.short	0x0100
        /*08c6*/ 	.byte	0x04
	.zero		1


	//   ....[126]....
        /*08c8*/ 	.word	0x00000e50
        /*08cc*/ 	.word	0x000000ff
        /*08d0*/ 	.word	0x000001f8
        /*08d4*/ 	.short	0x0100
        /*08d6*/ 	.byte	0x04
	.zero		1


	//   ....[127]....
        /*08d8*/ 	.word	0x00000e60
        /*08dc*/ 	.word	0x000000ff
        /*08e0*/ 	.word	0x00000438
        /*08e4*/ 	.short	0x0100
        /*08e6*/ 	.byte	0x04
	.zero		1


	//   ....[128]....
        /*08e8*/ 	.word	0x00000e70
        /*08ec*/ 	.word	0x000000ff
        /*08f0*/ 	.word	0x00000200
        /*08f4*/ 	.short	0x0100
        /*08f6*/ 	.byte	0x04
	.zero		1


	//   ....[129]....
        /*08f8*/ 	.word	0x00000e80
        /*08fc*/ 	.word	0x000000ff
        /*0900*/ 	.word	0x00000440
        /*0904*/ 	.short	0x0100
        /*0906*/ 	.byte	0x04
	.zero		1


	//   ....[130]....
        /*0908*/ 	.word	0x00000e90
        /*090c*/ 	.word	0x000000ff
        /*0910*/ 	.word	0x00000208
        /*0914*/ 	.short	0x0100
        /*0916*/ 	.byte	0x04
	.zero		1


	//   ....[131]....
        /*0918*/ 	.word	0x00000ea0
        /*091c*/ 	.word	0x000000ff
        /*0920*/ 	.word	0x00000448
        /*0924*/ 	.short	0x0100
        /*0926*/ 	.byte	0x04
	.zero		1


	//   ....[132]....
        /*0928*/ 	.word	0x00000eb0
        /*092c*/ 	.word	0x000000ff
        /*0930*/ 	.word	0x00000210
        /*0934*/ 	.short	0x0100
        /*0936*/ 	.byte	0x04
	.zero		1


	//   ....[133]....
        /*0938*/ 	.word	0x00000ec0
        /*093c*/ 	.word	0x000000ff
        /*0940*/ 	.word	0x00000450
        /*0944*/ 	.short	0x0100
        /*0946*/ 	.byte	0x04
	.zero		1


	//   ....[134]....
        /*0948*/ 	.word	0x00000ed0
        /*094c*/ 	.word	0x000000ff
        /*0950*/ 	.word	0x00000218
        /*0954*/ 	.short	0x0100
        /*0956*/ 	.byte	0x04
	.zero		1


	//   ....[135]....
        /*0958*/ 	.word	0x00000ee0
        /*095c*/ 	.word	0x000000ff
        /*0960*/ 	.word	0x00000458
        /*0964*/ 	.short	0x0100
        /*0966*/ 	.byte	0x04
	.zero		1


	//   ....[136]....
        /*0968*/ 	.word	0x00000ef0
        /*096c*/ 	.word	0x000000ff
        /*0970*/ 	.word	0x00000220
        /*0974*/ 	.short	0x0100
        /*0976*/ 	.byte	0x04
	.zero		1


	//   ....[137]....
        /*0978*/ 	.word	0x00000f00
        /*097c*/ 	.word	0x000000ff
        /*0980*/ 	.word	0x00000460
        /*0984*/ 	.short	0x0100
        /*0986*/ 	.byte	0x04
	.zero		1


	//   ....[138]....
        /*0988*/ 	.word	0x00000f10
        /*098c*/ 	.word	0x000000ff
        /*0990*/ 	.word	0x00000228
        /*0994*/ 	.short	0x0100
        /*0996*/ 	.byte	0x04
	.zero		1


	//   ....[139]....
        /*0998*/ 	.word	0x00000f20
        /*099c*/ 	.word	0x000000ff
        /*09a0*/ 	.word	0x00000468
        /*09a4*/ 	.short	0x0100
        /*09a6*/ 	.byte	0x04
	.zero		1


	//   ....[140]....
        /*09a8*/ 	.word	0x00000f30
        /*09ac*/ 	.word	0x000000ff
        /*09b0*/ 	.word	0x00000230
        /*09b4*/ 	.short	0x0100
        /*09b6*/ 	.byte	0x04
	.zero		1


	//   ....[141]....
        /*09b8*/ 	.word	0x00000f40
        /*09bc*/ 	.word	0x000000ff
        /*09c0*/ 	.word	0x00000470
        /*09c4*/ 	.short	0x0100
        /*09c6*/ 	.byte	0x04
	.zero		1


	//   ....[142]....
        /*09c8*/ 	.word	0x00000f50
        /*09cc*/ 	.word	0x000000ff
        /*09d0*/ 	.word	0x00000238
        /*09d4*/ 	.short	0x0100
        /*09d6*/ 	.byte	0x04
	.zero		1


	//   ....[143]....
        /*09d8*/ 	.word	0x00000f60
        /*09dc*/ 	.word	0x000000ff
        /*09e0*/ 	.word	0x00000478
        /*09e4*/ 	.short	0x0100
        /*09e6*/ 	.byte	0x04
	.zero		1


	//   ....[144]....
        /*09e8*/ 	.word	0x000010a0
        /*09ec*/ 	.word	0x000000ff
        /*09f0*/ 	.word	0x00000480
        /*09f4*/ 	.short	0x0100
        /*09f6*/ 	.byte	0x04
	.zero		1


	//   ....[145]....
        /*09f8*/ 	.word	0x000010b0
        /*09fc*/ 	.word	0x000000ff
        /*0a00*/ 	.word	0x00000488
        /*0a04*/ 	.short	0x0100
        /*0a06*/ 	.byte	0x04
	.zero		1


	//   ....[146]....
        /*0a08*/ 	.word	0x000011a0
        /*0a0c*/ 	.word	0x000000ff
        /*0a10*/ 	.word	0x00000490
        /*0a14*/ 	.short	0x0100
        /*0a16*/ 	.byte	0x04
	.zero		1


	//   ....[147]....
        /*0a18*/ 	.word	0x000011b0
        /*0a1c*/ 	.word	0x000000ff
        /*0a20*/ 	.word	0x00000498
        /*0a24*/ 	.short	0x0100
        /*0a26*/ 	.byte	0x04
	.zero		1


	//   ....[148]....
        /*0a28*/ 	.word	0x000012f0
        /*0a2c*/ 	.word	0x000000ff
        /*0a30*/ 	.word	0x000004a0
        /*0a34*/ 	.short	0x0100
        /*0a36*/ 	.byte	0x06
	.zero		1


	//   ....[149]....
        /*0a38*/ 	.word	0x00001300
        /*0a3c*/ 	.word	0x000000ff
        /*0a40*/ 	.word	0x000004a8
        /*0a44*/ 	.short	0x0100
        /*0a46*/ 	.byte	0x06
	.zero		1


	//   ....[150]....
        /*0a48*/ 	.word	0x00001440
        /*0a4c*/ 	.word	0x000000ff
        /*0a50*/ 	.word	0x000004b0
        /*0a54*/ 	.short	0x0100
        /*0a56*/ 	.byte	0x04
	.zero		1


	//   ....[151]....
        /*0a58*/ 	.word	0x00001450
        /*0a5c*/ 	.word	0x000000ff
        /*0a60*/ 	.word	0x000004c0
        /*0a64*/ 	.short	0x0100
        /*0a66*/ 	.byte	0x04
	.zero		1


	//   ....[152]....
        /*0a68*/ 	.word	0x00001460
        /*0a6c*/ 	.word	0x000000ff
        /*0a70*/ 	.word	0x000004b8
        /*0a74*/ 	.short	0x0100
        /*0a76*/ 	.byte	0x04
	.zero		1


	//   ....[153]....
        /*0a78*/ 	.word	0x00001470
        /*0a7c*/ 	.word	0x000000ff
        /*0a80*/ 	.word	0x000004c8
        /*0a84*/ 	.short	0x0100
        /*0a86*/ 	.byte	0x04
	.zero		1


	//   ....[154]....
        /*0a88*/ 	.word	0x00001570
        /*0a8c*/ 	.word	0x000000ff
        /*0a90*/ 	.word	0x000004d0
        /*0a94*/ 	.short	0x0100
        /*0a96*/ 	.byte	0x06
	.zero		1


	//   ....[155]....
        /*0a98*/ 	.word	0x000020b0
        /*0a9c*/ 	.word	0x000000ff
        /*0aa0*/ 	.word	0x00000240
        /*0aa4*/ 	.short	0x010a
        /*0aa6*/ 	.byte	0x04
	.zero		1


	//   ....[156]....
        /*0aa8*/ 	.word	0x00002400
        /*0aac*/ 	.word	0x000000ff
        /*0ab0*/ 	.word	0x00000240
        /*0ab4*/ 	.short	0x010a
        /*0ab6*/ 	.byte	0x09
	.zero		1


	//   ....[157]....
        /*0ab8*/ 	.word	0x000025b0
        /*0abc*/ 	.word	0x000000ff
        /*0ac0*/ 	.word	0x00000240
        /*0ac4*/ 	.short	0x010a
        /*0ac6*/ 	.byte	0x08
	.zero		1


	//   ....[158]....
        /*0ac8*/ 	.word	0x000027e0
        /*0acc*/ 	.word	0x000000ff
        /*0ad0*/ 	.word	0x00000498
        /*0ad4*/ 	.short	0x0101
        /*0ad6*/ 	.byte	0x1e
	.zero		1


	//   ....[159]....
        /*0ad8*/ 	.word	0x00002810
        /*0adc*/ 	.word	0x000000ff
        /*0ae0*/ 	.word	0x00000240
        /*0ae4*/ 	.short	0x010a
        /*0ae6*/ 	.byte	0x04
	.zero		1


	//   ....[160]....
        /*0ae8*/ 	.word	0x00002af0
        /*0aec*/ 	.word	0x000000ff
        /*0af0*/ 	.word	0x00000240
        /*0af4*/ 	.short	0x010a
        /*0af6*/ 	.byte	0x09
	.zero		1


	//   ....[161]....
        /*0af8*/ 	.word	0x00002ca0
        /*0afc*/ 	.word	0x000000ff
        /*0b00*/ 	.word	0x00000240
        /*0b04*/ 	.short	0x010a
        /*0b06*/ 	.byte	0x08
	.zero		1


	//   ....[162]....
        /*0b08*/ 	.word	0x00002ee0
        /*0b0c*/ 	.word	0x000000ff
        /*0b10*/ 	.word	0x000004a0
        /*0b14*/ 	.short	0x010a
        /*0b16*/ 	.byte	0x1e
	.zero		1


	//   ....[163]....
        /*0b18*/ 	.word	0x00002fa0
        /*0b1c*/ 	.word	0x000000ff
        /*0b20*/ 	.word	0x00000000
        /*0b24*/ 	.short	0x0101
        /*0b26*/ 	.byte	0x04
	.zero		1


	//   ....[164]....
        /*0b28*/ 	.word	0x00003590
        /*0b2c*/ 	.word	0x000000ff
        /*0b30*/ 	.word	0x00000000
        /*0b34*/ 	.short	0x010a
        /*0b36*/ 	.byte	0x04
	.zero		1


	//   ....[165]....
        /*0b38*/ 	.word	0x00003630
        /*0b3c*/ 	.word	0x000000ff
        /*0b40*/ 	.word	0x00000000
        /*0b44*/ 	.short	0x010a
        /*0b46*/ 	.byte	0x05
	.zero		1


	//   ....[166]....
        /*0b48*/ 	.word	0x000036d0
        /*0b4c*/ 	.word	0x000000ff
        /*0b50*/ 	.word	0x00000000
        /*0b54*/ 	.short	0x010a
        /*0b56*/ 	.byte	0x05
	.zero		1


	//   ....[167]....
        /*0b58*/ 	.word	0x00003770
        /*0b5c*/ 	.word	0x000000ff
        /*0b60*/ 	.word	0x00000000
        /*0b64*/ 	.short	0x010a
        /*0b66*/ 	.byte	0x05
	.zero		1


	//   ....[168]....
        /*0b68*/ 	.word	0x00003810
        /*0b6c*/ 	.word	0x000000ff
        /*0b70*/ 	.word	0x00000000
        /*0b74*/ 	.short	0x010a
        /*0b76*/ 	.byte	0x05
	.zero		1


	//   ....[169]....
        /*0b78*/ 	.word	0x000038b0
        /*0b7c*/ 	.word	0x000000ff
        /*0b80*/ 	.word	0x00000000
        /*0b84*/ 	.short	0x010a
        /*0b86*/ 	.byte	0x05
	.zero		1


	//   ....[170]....
        /*0b88*/ 	.word	0x00003950
        /*0b8c*/ 	.word	0x000000ff
        /*0b90*/ 	.word	0x00000000
        /*0b94*/ 	.short	0x010a
        /*0b96*/ 	.byte	0x05
	.zero		1


	//   ....[171]....
        /*0b98*/ 	.word	0x000039f0
        /*0b9c*/ 	.word	0x000000ff
        /*0ba0*/ 	.word	0x00000000
        /*0ba4*/ 	.short	0x010a
        /*0ba6*/ 	.byte	0x05
	.zero		1


	//   ....[172]....
        /*0ba8*/ 	.word	0x00003a90
        /*0bac*/ 	.word	0x000000ff
        /*0bb0*/ 	.word	0x00000000
        /*0bb4*/ 	.short	0x010a
        /*0bb6*/ 	.byte	0x05
	.zero		1


	//   ....[173]....
        /*0bb8*/ 	.word	0x00003b30
        /*0bbc*/ 	.word	0x000000ff
        /*0bc0*/ 	.word	0x00000000
        /*0bc4*/ 	.short	0x010a
        /*0bc6*/ 	.byte	0x05
	.zero		1


	//   ....[174]....
        /*0bc8*/ 	.word	0x00003bd0
        /*0bcc*/ 	.word	0x000000ff
        /*0bd0*/ 	.word	0x00000000
        /*0bd4*/ 	.short	0x010a
        /*0bd6*/ 	.byte	0x05
	.zero		1


	//   ....[175]....
        /*0bd8*/ 	.word	0x00003c70
        /*0bdc*/ 	.word	0x000000ff
        /*0be0*/ 	.word	0x00000000
        /*0be4*/ 	.short	0x010a
        /*0be6*/ 	.byte	0x05
	.zero		1


	//   ....[176]....
        /*0be8*/ 	.word	0x00003d10
        /*0bec*/ 	.word	0x000000ff
        /*0bf0*/ 	.word	0x00000000
        /*0bf4*/ 	.short	0x010a
        /*0bf6*/ 	.byte	0x05
	.zero		1


	//   ....[177]....
        /*0bf8*/ 	.word	0x00003db0
        /*0bfc*/ 	.word	0x000000ff
        /*0c00*/ 	.word	0x00000000
        /*0c04*/ 	.short	0x010a
        /*0c06*/ 	.byte	0x05
	.zero		1


	//   ....[178]....
        /*0c08*/ 	.word	0x00003e50
        /*0c0c*/ 	.word	0x000000ff
        /*0c10*/ 	.word	0x00000000
        /*0c14*/ 	.short	0x010a
        /*0c16*/ 	.byte	0x05
	.zero		1


	//   ....[179]....
        /*0c18*/ 	.word	0x00003ef0
        /*0c1c*/ 	.word	0x000000ff
        /*0c20*/ 	.word	0x00000000
        /*0c24*/ 	.short	0x010a
        /*0c26*/ 	.byte	0x05
	.zero		1


	//   ....[180]....
        /*0c28*/ 	.word	0x00003f90
        /*0c2c*/ 	.word	0x000000ff
        /*0c30*/ 	.word	0x00000000
        /*0c34*/ 	.short	0x010a
        /*0c36*/ 	.byte	0x05
	.zero		1


	//   ....[181]....
        /*0c38*/ 	.word	0x00004030
        /*0c3c*/ 	.word	0x000000ff
        /*0c40*/ 	.word	0x00000000
        /*0c44*/ 	.short	0x010a
        /*0c46*/ 	.byte	0x05
	.zero		1


	//   ....[182]....
        /*0c48*/ 	.word	0x000040d0
        /*0c4c*/ 	.word	0x000000ff
        /*0c50*/ 	.word	0x00000000
        /*0c54*/ 	.short	0x010a
        /*0c56*/ 	.byte	0x05
	.zero		1


	//   ....[183]....
        /*0c58*/ 	.word	0x00004170
        /*0c5c*/ 	.word	0x000000ff
        /*0c60*/ 	.word	0x00000000
        /*0c64*/ 	.short	0x010a
        /*0c66*/ 	.byte	0x05
	.zero		1


	//   ....[184]....
        /*0c68*/ 	.word	0x00004210
        /*0c6c*/ 	.word	0x000000ff
        /*0c70*/ 	.word	0x00000000
        /*0c74*/ 	.short	0x010a
        /*0c76*/ 	.byte	0x05
	.zero		1


	//   ....[185]....
        /*0c78*/ 	.word	0x000042b0
        /*0c7c*/ 	.word	0x000000ff
        /*0c80*/ 	.word	0x00000000
        /*0c84*/ 	.short	0x010a
        /*0c86*/ 	.byte	0x05
	.zero		1


	//   ....[186]....
        /*0c88*/ 	.word	0x00004350
        /*0c8c*/ 	.word	0x000000ff
        /*0c90*/ 	.word	0x00000000
        /*0c94*/ 	.short	0x010a
        /*0c96*/ 	.byte	0x05
	.zero		1


	//   ....[187]....
        /*0c98*/ 	.word	0x000043f0
        /*0c9c*/ 	.word	0x000000ff
        /*0ca0*/ 	.word	0x00000000
        /*0ca4*/ 	.short	0x010a
        /*0ca6*/ 	.byte	0x05
	.zero		1


	//   ....[188]....
        /*0ca8*/ 	.word	0x00004490
        /*0cac*/ 	.word	0x000000ff
        /*0cb0*/ 	.word	0x00000000
        /*0cb4*/ 	.short	0x010a
        /*0cb6*/ 	.byte	0x05
	.zero		1


	//   ....[189]....
        /*0cb8*/ 	.word	0x00004530
        /*0cbc*/ 	.word	0x000000ff
        /*0cc0*/ 	.word	0x00000000
        /*0cc4*/ 	.short	0x010a
        /*0cc6*/ 	.byte	0x05
	.zero		1


	//   ....[190]....
        /*0cc8*/ 	.word	0x000045d0
        /*0ccc*/ 	.word	0x000000ff
        /*0cd0*/ 	.word	0x00000000
        /*0cd4*/ 	.short	0x010a
        /*0cd6*/ 	.byte	0x05
	.zero		1


	//   ....[191]....
        /*0cd8*/ 	.word	0x00004670
        /*0cdc*/ 	.word	0x000000ff
        /*0ce0*/ 	.word	0x00000000
        /*0ce4*/ 	.short	0x010a
        /*0ce6*/ 	.byte	0x05
	.zero		1


	//   ....[192]....
        /*0ce8*/ 	.word	0x00004710
        /*0cec*/ 	.word	0x000000ff
        /*0cf0*/ 	.word	0x00000000
        /*0cf4*/ 	.short	0x010a
        /*0cf6*/ 	.byte	0x05
	.zero		1


	//   ....[193]....
        /*0cf8*/ 	.word	0x000047b0
        /*0cfc*/ 	.word	0x000000ff
        /*0d00*/ 	.word	0x00000000
        /*0d04*/ 	.short	0x010a
        /*0d06*/ 	.byte	0x05
	.zero		1


	//   ....[194]....
        /*0d08*/ 	.word	0x00004850
        /*0d0c*/ 	.word	0x000000ff
        /*0d10*/ 	.word	0x00000000
        /*0d14*/ 	.short	0x010a
        /*0d16*/ 	.byte	0x05
	.zero		1


	//   ....[195]....
        /*0d18*/ 	.word	0x000048f0
        /*0d1c*/ 	.word	0x000000ff
        /*0d20*/ 	.word	0x00000000
        /*0d24*/ 	.short	0x010a
        /*0d26*/ 	.byte	0x05
	.zero		1


	//   ....[196]....
        /*0d28*/ 	.word	0x00004990
        /*0d2c*/ 	.word	0x000000ff
        /*0d30*/ 	.word	0x00000000
        /*0d34*/ 	.short	0x010a
        /*0d36*/ 	.byte	0x05
	.zero		1


	//   ....[197]....
        /*0d38*/ 	.word	0x00004a30
        /*0d3c*/ 	.word	0x000000ff
        /*0d40*/ 	.word	0x00000000
        /*0d44*/ 	.short	0x010a
        /*0d46*/ 	.byte	0x05
	.zero		1


	//   ....[198]....
        /*0d48*/ 	.word	0x00004ad0
        /*0d4c*/ 	.word	0x000000ff
        /*0d50*/ 	.word	0x00000000
        /*0d54*/ 	.short	0x010a
        /*0d56*/ 	.byte	0x05
	.zero		1


	//   ....[199]....
        /*0d58*/ 	.word	0x00004b70
        /*0d5c*/ 	.word	0x000000ff
        /*0d60*/ 	.word	0x00000000
        /*0d64*/ 	.short	0x010a
        /*0d66*/ 	.byte	0x05
	.zero		1


	//   ....[200]....
        /*0d68*/ 	.word	0x00004c10
        /*0d6c*/ 	.word	0x000000ff
        /*0d70*/ 	.word	0x00000000
        /*0d74*/ 	.short	0x010a
        /*0d76*/ 	.byte	0x05
	.zero		1


	//   ....[201]....
        /*0d78*/ 	.word	0x00004cb0
        /*0d7c*/ 	.word	0x000000ff
        /*0d80*/ 	.word	0x00000000
        /*0d84*/ 	.short	0x010a
        /*0d86*/ 	.byte	0x05
	.zero		1


	//   ....[202]....
        /*0d88*/ 	.word	0x00004d50
        /*0d8c*/ 	.word	0x000000ff
        /*0d90*/ 	.word	0x00000000
        /*0d94*/ 	.short	0x010a
        /*0d96*/ 	.byte	0x05
	.zero		1


	//   ....[203]....
        /*0d98*/ 	.word	0x00004df0
        /*0d9c*/ 	.word	0x000000ff
        /*0da0*/ 	.word	0x00000000
        /*0da4*/ 	.short	0x010a
        /*0da6*/ 	.byte	0x05
	.zero		1


	//   ....[204]....
        /*0da8*/ 	.word	0x00004e90
        /*0dac*/ 	.word	0x000000ff
        /*0db0*/ 	.word	0x00000000
        /*0db4*/ 	.short	0x010a
        /*0db6*/ 	.byte	0x05
	.zero		1


	//   ....[205]....
        /*0db8*/ 	.word	0x00004f30
        /*0dbc*/ 	.word	0x000000ff
        /*0dc0*/ 	.word	0x00000000
        /*0dc4*/ 	.short	0x010a
        /*0dc6*/ 	.byte	0x05
	.zero		1


	//   ....[206]....
        /*0dc8*/ 	.word	0x00004fd0
        /*0dcc*/ 	.word	0x000000ff
        /*0dd0*/ 	.word	0x00000000
        /*0dd4*/ 	.short	0x010a
        /*0dd6*/ 	.byte	0x05
	.zero		1


	//   ....[207]....
        /*0dd8*/ 	.word	0x00005070
        /*0ddc*/ 	.word	0x000000ff
        /*0de0*/ 	.word	0x00000000
        /*0de4*/ 	.short	0x010a
        /*0de6*/ 	.byte	0x05
	.zero		1


	//   ....[208]....
        /*0de8*/ 	.word	0x00005110
        /*0dec*/ 	.word	0x000000ff
        /*0df0*/ 	.word	0x00000000
        /*0df4*/ 	.short	0x010a
        /*0df6*/ 	.byte	0x05
	.zero		1


	//   ....[209]....
        /*0df8*/ 	.word	0x000051b0
        /*0dfc*/ 	.word	0x000000ff
        /*0e00*/ 	.word	0x00000000
        /*0e04*/ 	.short	0x010a
        /*0e06*/ 	.byte	0x05
	.zero		1


	//   ....[210]....
        /*0e08*/ 	.word	0x00005250
        /*0e0c*/ 	.word	0x000000ff
        /*0e10*/ 	.word	0x00000000
        /*0e14*/ 	.short	0x010a
        /*0e16*/ 	.byte	0x05
	.zero		1


	//   ....[211]....
        /*0e18*/ 	.word	0x000052f0
        /*0e1c*/ 	.word	0x000000ff
        /*0e20*/ 	.word	0x00000000
        /*0e24*/ 	.short	0x010a
        /*0e26*/ 	.byte	0x05
	.zero		1


	//   ....[212]....
        /*0e28*/ 	.word	0x00005390
        /*0e2c*/ 	.word	0x000000ff
        /*0e30*/ 	.word	0x00000000
        /*0e34*/ 	.short	0x010a
        /*0e36*/ 	.byte	0x05
	.zero		1


	//   ....[213]....
        /*0e38*/ 	.word	0x00005430
        /*0e3c*/ 	.word	0x000000ff
        /*0e40*/ 	.word	0x00000000
        /*0e44*/ 	.short	0x010a
        /*0e46*/ 	.byte	0x05
	.zero		1


	//   ....[214]....
        /*0e48*/ 	.word	0x000054d0
        /*0e4c*/ 	.word	0x000000ff
        /*0e50*/ 	.word	0x00000000
        /*0e54*/ 	.short	0x010a
        /*0e56*/ 	.byte	0x05
	.zero		1


	//   ....[215]....
        /*0e58*/ 	.word	0x00005570
        /*0e5c*/ 	.word	0x000000ff
        /*0e60*/ 	.word	0x00000000
        /*0e64*/ 	.short	0x010a
        /*0e66*/ 	.byte	0x05
	.zero		1


	//   ....[216]....
        /*0e68*/ 	.word	0x00005610
        /*0e6c*/ 	.word	0x000000ff
        /*0e70*/ 	.word	0x00000000
        /*0e74*/ 	.short	0x010a
        /*0e76*/ 	.byte	0x05
	.zero		1


	//   ....[217]....
        /*0e78*/ 	.word	0x000056b0
        /*0e7c*/ 	.word	0x000000ff
        /*0e80*/ 	.word	0x00000000
        /*0e84*/ 	.short	0x010a
        /*0e86*/ 	.byte	0x05
	.zero		1


	//   ....[218]....
        /*0e88*/ 	.word	0x00005750
        /*0e8c*/ 	.word	0x000000ff
        /*0e90*/ 	.word	0x00000000
        /*0e94*/ 	.short	0x010a
        /*0e96*/ 	.byte	0x05
	.zero		1


	//   ....[219]....
        /*0e98*/ 	.word	0x000057f0
        /*0e9c*/ 	.word	0x000000ff
        /*0ea0*/ 	.word	0x00000000
        /*0ea4*/ 	.short	0x010a
        /*0ea6*/ 	.byte	0x05
	.zero		1


	//   ....[220]....
        /*0ea8*/ 	.word	0x00005890
        /*0eac*/ 	.word	0x000000ff
        /*0eb0*/ 	.word	0x00000000
        /*0eb4*/ 	.short	0x010a
        /*0eb6*/ 	.byte	0x05
	.zero		1


	//   ....[221]....
        /*0eb8*/ 	.word	0x00005930
        /*0ebc*/ 	.word	0x000000ff
        /*0ec0*/ 	.word	0x00000000
        /*0ec4*/ 	.short	0x010a
        /*0ec6*/ 	.byte	0x05
	.zero		1


	//   ....[222]....
        /*0ec8*/ 	.word	0x000059d0
        /*0ecc*/ 	.word	0x000000ff
        /*0ed0*/ 	.word	0x00000000
        /*0ed4*/ 	.short	0x010a
        /*0ed6*/ 	.byte	0x05
	.zero		1


	//   ....[223]....
        /*0ed8*/ 	.word	0x00005a70
        /*0edc*/ 	.word	0x000000ff
        /*0ee0*/ 	.word	0x00000000
        /*0ee4*/ 	.short	0x010a
        /*0ee6*/ 	.byte	0x05
	.zero		1


	//   ....[224]....
        /*0ee8*/ 	.word	0x00005b10
        /*0eec*/ 	.word	0x000000ff
        /*0ef0*/ 	.word	0x00000000
        /*0ef4*/ 	.short	0x010a
        /*0ef6*/ 	.byte	0x05
	.zero		1


	//   ....[225]....
        /*0ef8*/ 	.word	0x00005bb0
        /*0efc*/ 	.word	0x000000ff
        /*0f00*/ 	.word	0x00000000
        /*0f04*/ 	.short	0x010a
        /*0f06*/ 	.byte	0x05
	.zero		1


	//   ....[226]....
        /*0f08*/ 	.word	0x00005c50
        /*0f0c*/ 	.word	0x000000ff
        /*0f10*/ 	.word	0x00000000
        /*0f14*/ 	.short	0x010a
        /*0f16*/ 	.byte	0x05
	.zero		1


	//   ....[227]....
        /*0f18*/ 	.word	0x00005cf0
        /*0f1c*/ 	.word	0x000000ff
        /*0f20*/ 	.word	0x00000000
        /*0f24*/ 	.short	0x010a
        /*0f26*/ 	.byte	0x05
	.zero		1


	//   ....[228]....
        /*0f28*/ 	.word	0x00005d90
        /*0f2c*/ 	.word	0x000000ff
        /*0f30*/ 	.word	0x00000000
        /*0f34*/ 	.short	0x010a
        /*0f36*/ 	.byte	0x05
	.zero		1


	//   ....[229]....
        /*0f38*/ 	.word	0x00005e30
        /*0f3c*/ 	.word	0x000000ff
        /*0f40*/ 	.word	0x00000000
        /*0f44*/ 	.short	0x010a
        /*0f46*/ 	.byte	0x05
	.zero		1


	//   ....[230]....
        /*0f48*/ 	.word	0x00005ed0
        /*0f4c*/ 	.word	0x000000ff
        /*0f50*/ 	.word	0x00000000
        /*0f54*/ 	.short	0x010a
        /*0f56*/ 	.byte	0x05
	.zero		1


	//   ....[231]....
        /*0f58*/ 	.word	0x00005f70
        /*0f5c*/ 	.word	0x000000ff
        /*0f60*/ 	.word	0x00000000
        /*0f64*/ 	.short	0x010a
        /*0f66*/ 	.byte	0x05
	.zero		1


	//   ....[232]....
        /*0f68*/ 	.word	0x00006010
        /*0f6c*/ 	.word	0x000000ff
        /*0f70*/ 	.word	0x00000000
        /*0f74*/ 	.short	0x010a
        /*0f76*/ 	.byte	0x05
	.zero		1


	//   ....[233]....
        /*0f78*/ 	.word	0x000060b0
        /*0f7c*/ 	.word	0x000000ff
        /*0f80*/ 	.word	0x00000000
        /*0f84*/ 	.short	0x010a
        /*0f86*/ 	.byte	0x05
	.zero		1


	//   ....[234]....
        /*0f88*/ 	.word	0x00006150
        /*0f8c*/ 	.word	0x000000ff
        /*0f90*/ 	.word	0x00000000
        /*0f94*/ 	.short	0x010a
        /*0f96*/ 	.byte	0x05
	.zero		1


	//   ....[235]....
        /*0f98*/ 	.word	0x00006200
        /*0f9c*/ 	.word	0x00000000
        /*0fa0*/ 	.word	0x00000000
        /*0fa4*/ 	.short	0x010a
        /*0fa6*/ 	.byte	0xff
	.zero		1


	//   ....[236]....
        /*0fa8*/ 	.word	0x00006350
        /*0fac*/ 	.word	0x000000ff
        /*0fb0*/ 	.word	0x000004a8
        /*0fb4*/ 	.short	0x010a
        /*0fb6*/ 	.byte	0x04
	.zero		1


	//   ....[237]....
        /*0fb8*/ 	.word	0x000063f0
        /*0fbc*/ 	.word	0x000000ff
        /*0fc0*/ 	.word	0x000004a0
        /*0fc4*/ 	.short	0x010a
        /*0fc6*/ 	.byte	0x04
	.zero		1


	//   ....[238]....
        /*0fc8*/ 	.word	0x00006490
        /*0fcc*/ 	.word	0x000000ff
        /*0fd0*/ 	.word	0x00000000
        /*0fd4*/ 	.short	0x0101
        /*0fd6*/ 	.byte	0x05
	.zero		1


	//   ....[239]....
        /*0fd8*/ 	.word	0x000064d0
        /*0fdc*/ 	.word	0x000000ff
        /*0fe0*/ 	.word	0x000004a8
        /*0fe4*/ 	.short	0x0106
        /*0fe6*/ 	.byte	0x04
	.zero		1


	//   ....[240]....
        /*0fe8*/ 	.word	0x00006510
        /*0fec*/ 	.word	0x00000000
        /*0ff0*/ 	.word	0x000004a8
        /*0ff4*/ 	.short	0x010a
        /*0ff6*/ 	.byte	0xff
	.zero		1


	//   ....[241]....
        /*0ff8*/ 	.word	0x00006760
        /*0ffc*/ 	.word	0x000000ff
        /*1000*/ 	.word	0x00000008
        /*1004*/ 	.short	0x010a
        /*1006*/ 	.byte	0x05
	.zero		1


	//   ....[242]....
        /*1008*/ 	.word	0x00006780
        /*100c*/ 	.word	0x000000ff
        /*1010*/ 	.word	0x00000008
        /*1014*/ 	.short	0x010a
        /*1016*/ 	.byte	0x05
	.zero		1


	//   ....[243]....
        /*1018*/ 	.word	0x00006910
        /*101c*/ 	.word	0x000000ff
        /*1020*/ 	.word	0x00000008
        /*1024*/ 	.short	0x010a
        /*1026*/ 	.byte	0x05
	.zero		1


	//   ....[244]....
        /*1028*/ 	.word	0x00006930
        /*102c*/ 	.word	0x000000ff
        /*1030*/ 	.word	0x00000008
        /*1034*/ 	.short	0x010a
        /*1036*/ 	.byte	0x05
	.zero		1


	//   ....[245]....
        /*1038*/ 	.word	0x000069f0
        /*103c*/ 	.word	0x000000ff
        /*1040*/ 	.word	0x00000000
        /*1044*/ 	.short	0x0101
        /*1046*/ 	.byte	0x04
	.zero		1


	//   ....[246]....
        /*1048*/ 	.word	0x00006d20
        /*104c*/ 	.word	0x000000ff
        /*1050*/ 	.word	0x000004a0
        /*1054*/ 	.short	0x010a
        /*1056*/ 	.byte	0x0e
	.zero		1


	//   ....[247]....
        /*1058*/ 	.word	0x00006dc0
        /*105c*/ 	.word	0x000000ff
        /*1060*/ 	.word	0x00000000
        /*1064*/ 	.short	0x0101
        /*1066*/ 	.byte	0x16
	.zero		1


	//   ....[248]....
        /*1068*/ 	.word	0x00006e00
        /*106c*/ 	.word	0x000000ff
        /*1070*/ 	.word	0x000004c0
        /*1074*/ 	.short	0x010a
        /*1076*/ 	.byte	0x13
	.zero		1


	//   ....[249]....
        /*1078*/ 	.word	0x00006ea0
        /*107c*/ 	.word	0x000000ff
        /*1080*/ 	.word	0x00000000
        /*1084*/ 	.short	0x010a
        /*1086*/ 	.byte	0x04
	.zero		1


	//   ....[250]....
        /*1088*/ 	.word	0x00006ef0
        /*108c*/ 	.word	0x000000ff
        /*1090*/ 	.word	0x00000000
        /*1094*/ 	.short	0x010a
        /*1096*/ 	.byte	0x0b
	.zero		1


	//   ....[251]....
        /*1098*/ 	.word	0x00007020
        /*109c*/ 	.word	0x000000ff
        /*10a0*/ 	.word	0x00000000
        /*10a4*/ 	.short	0x010a
        /*10a6*/ 	.byte	0x05
	.zero		1


	//   ....[252]....
        /*10a8*/ 	.word	0x00007220
        /*10ac*/ 	.word	0x000000ff
        /*10b0*/ 	.word	0x00000000
        /*10b4*/ 	.short	0x010a
        /*10b6*/ 	.byte	0x04
	.zero		1


	//   ....[253]....
        /*10b8*/ 	.word	0x000072c0
        /*10bc*/ 	.word	0x00000000
        /*10c0*/ 	.word	0x00000000
        /*10c4*/ 	.short	0x010a
        /*10c6*/ 	.byte	0xff
	.zero		1


	//   ....[254]....
        /*10c8*/ 	.word	0x00007300
        /*10cc*/ 	.word	0x00000000
        /*10d0*/ 	.word	0x00000000
        /*10d4*/ 	.short	0x010a
        /*10d6*/ 	.byte	0xff
	.zero		1


	//   ....[255]....
        /*10d8*/ 	.word	0x00007370
        /*10dc*/ 	.word	0x000000ff
        /*10e0*/ 	.word	0x00000000
        /*10e4*/ 	.short	0x0101
        /*10e6*/ 	.byte	0x04
	.zero		1


	//   ....[0]....
        /*10e8*/ 	.word	0x000073b0
        /*10ec*/ 	.word	0x000000ff
        /*10f0*/ 	.word	0x000004d0
        /*10f4*/ 	.short	0x010a
        /*10f6*/ 	.byte	0x0e
	.zero		1


	//   ....[1]....
        /*10f8*/ 	.word	0x00007410
        /*10fc*/ 	.word	0x000000ff
        /*1100*/ 	.word	0x00000000
        /*1104*/ 	.short	0x0101
        /*1106*/ 	.byte	0x04
	.zero		1


	//   ....[2]....
        /*1108*/ 	.word	0x000078c0
        /*110c*/ 	.word	0x000000ff
        /*1110*/ 	.word	0x000004a0
        /*1114*/ 	.short	0x010a
        /*1116*/ 	.byte	0x1c
	.zero		1


	//   ....[3]....
        /*1118*/ 	.word	0x00007960
        /*111c*/ 	.word	0x000000ff
        /*1120*/ 	.word	0x00000000
        /*1124*/ 	.short	0x0101
        /*1126*/ 	.byte	0x25
	.zero		1


	//   ....[4]....
        /*1128*/ 	.word	0x00007ea0
        /*112c*/ 	.word	0x000000ff
        /*1130*/ 	.word	0x00000498
        /*1134*/ 	.short	0x010a
        /*1136*/ 	.byte	0x1c
	.zero		1


	//   ....[5]....
        /*1138*/ 	.word	0x00008030
        /*113c*/ 	.word	0x000000ff
        /*1140*/ 	.word	0x00000488
        /*1144*/ 	.short	0x010a
        /*1146*/ 	.byte	0x1c
	.zero		1


	//   ....[6]....
        /*1148*/ 	.word	0x000083c0
        /*114c*/ 	.word	0x000000ff
        /*1150*/ 	.word	0x00000480
        /*1154*/ 	.short	0x010b
        /*1156*/ 	.byte	0x1c
	.zero		1


	//   ....[7]....
        /*1158*/ 	.word	0x000083d0
        /*115c*/ 	.word	0x000000ff
        /*1160*/ 	.word	0x00000000
        /*1164*/ 	.short	0x0101
        /*1166*/ 	.byte	0x26
	.zero		1


	//   ....[8]....
        /*1168*/ 	.word	0x00008410
        /*116c*/ 	.word	0x00000000
        /*1170*/ 	.word	0x00000488
        /*1174*/ 	.short	0x010a
        /*1176*/ 	.byte	0xff
	.zero		1


	//   ....[9]....
        /*1178*/ 	.word	0x00008770
        /*117c*/ 	.word	0x000000ff
        /*1180*/ 	.word	0x000004a0
        /*1184*/ 	.short	0x010a
        /*1186*/ 	.byte	0x2c
	.zero		1


	//   ....[10]....
        /*1188*/ 	.word	0x00008840
        /*118c*/ 	.word	0x000000ff
        /*1190*/ 	.word	0x00000000
        /*1194*/ 	.short	0x0101
        /*1196*/ 	.byte	0x04
	.zero		1


	//   ....[11]....
        /*1198*/ 	.word	0x00009360
        /*119c*/ 	.word	0x000000ff
        /*11a0*/ 	.word	0x00000480
        /*11a4*/ 	.short	0x010a
        /*11a6*/ 	.byte	0x2c
	.zero		1


	//   ....[12]....
        /*11a8*/ 	.word	0x00009380
        /*11ac*/ 	.word	0x00000058
        /*11b0*/ 	.word	0x000004b0
        /*11b4*/ 	.short	0x010a
        /*11b6*/ 	.byte	0xff
	.zero		1


	//   ....[13]....
        /*11b8*/ 	.word	0x000094d0
        /*11bc*/ 	.word	0x000000ff
        /*11c0*/ 	.word	0x00000480
        /*11c4*/ 	.short	0x010a
        /*11c6*/ 	.byte	0x2c
	.zero		1


	//   ....[14]....
        /*11c8*/ 	.word	0x000095c0
        /*11cc*/ 	.word	0x000000ff
        /*11d0*/ 	.word	0x00000000
        /*11d4*/ 	.short	0x0101
        /*11d6*/ 	.byte	0x04
	.zero		1


	//   ....[15]....
        /*11d8*/ 	.word	0x00009620
        /*11dc*/ 	.word	0x00000058
        /*11e0*/ 	.word	0x000004b0
        /*11e4*/ 	.short	0x010a
        /*11e6*/ 	.byte	0xff
	.zero		1


	//   ....[16]....
        /*11e8*/ 	.word	0x00009a00
        /*11ec*/ 	.word	0x00000058
        /*11f0*/ 	.word	0x00000000
        /*11f4*/ 	.short	0x0101
        /*11f6*/ 	.byte	0xff
	.zero		1


	//   ....[17]....
        /*11f8*/ 	.word	0x0000a3a0
        /*11fc*/ 	.word	0x00000000
        /*1200*/ 	.word	0x00000240
        /*1204*/ 	.short	0x010a
        /*1206*/ 	.byte	0xff
	.zero		1


	//   ....[18]....
        /*1208*/ 	.word	0x0000a400
        /*120c*/ 	.word	0x00000000
        /*1210*/ 	.word	0x00000240
        /*1214*/ 	.short	0x010a
        /*1216*/ 	.byte	0xff
	.zero		1


	//   ....[19]....
        /*1218*/ 	.word	0x0000a460
        /*121c*/ 	.word	0x00000000
        /*1220*/ 	.word	0x000004a0
        /*1224*/ 	.short	0x010a
        /*1226*/ 	.byte	0xff
	.zero		1


	//   ....[20]....
        /*1228*/ 	.word	0x0000a4c0
        /*122c*/ 	.word	0x00000000
        /*1230*/ 	.word	0x00000000
        /*1234*/ 	.short	0x010a
        /*1236*/ 	.byte	0xff
	.zero		1


	//   ....[21]....
        /*1238*/ 	.word	0x0000a520
        /*123c*/ 	.word	0x00000000
        /*1240*/ 	.word	0x00000000
        /*1244*/ 	.short	0x010a
        /*1246*/ 	.byte	0xff
	.zero		1


	//   ....[22]....
        /*1248*/ 	.word	0x0000a580
        /*124c*/ 	.word	0x00000000
        /*1250*/ 	.word	0x00000000
        /*1254*/ 	.short	0x010a
        /*1256*/ 	.byte	0xff
	.zero		1


	//   ....[23]....
        /*1258*/ 	.word	0x0000a5e0
        /*125c*/ 	.word	0x00000000
        /*1260*/ 	.word	0x00000000
        /*1264*/ 	.short	0x010a
        /*1266*/ 	.byte	0xff
	.zero		1


	//   ....[24]....
        /*1268*/ 	.word	0x0000a640
        /*126c*/ 	.word	0x00000000
        /*1270*/ 	.word	0x00000000
        /*1274*/ 	.short	0x010a
        /*1276*/ 	.byte	0xff
	.zero		1


	//   ....[25]....
        /*1278*/ 	.word	0x0000a6a0
        /*127c*/ 	.word	0x00000000
        /*1280*/ 	.word	0x00000000
        /*1284*/ 	.short	0x010a
        /*1286*/ 	.byte	0xff
	.zero		1


	//   ....[26]....
        /*1288*/ 	.word	0x0000a700
        /*128c*/ 	.word	0x00000000
        /*1290*/ 	.word	0x00000000
        /*1294*/ 	.short	0x010a
        /*1296*/ 	.byte	0xff
	.zero		1


	//   ....[27]....
        /*1298*/ 	.word	0x0000a760
        /*129c*/ 	.word	0x00000000
        /*12a0*/ 	.word	0x00000000
        /*12a4*/ 	.short	0x010a
        /*12a6*/ 	.byte	0xff
	.zero		1


	//   ....[28]....
        /*12a8*/ 	.word	0x0000a7c0
        /*12ac*/ 	.word	0x00000000
        /*12b0*/ 	.word	0x00000000
        /*12b4*/ 	.short	0x010a
        /*12b6*/ 	.byte	0xff
	.zero		1


	//   ....[29]....
        /*12b8*/ 	.word	0x0000a820
        /*12bc*/ 	.word	0x00000000
        /*12c0*/ 	.word	0x00000000
        /*12c4*/ 	.short	0x010a
        /*12c6*/ 	.byte	0xff
	.zero		1


	//   ....[30]....
        /*12c8*/ 	.word	0x0000a880
        /*12cc*/ 	.word	0x00000000
        /*12d0*/ 	.word	0x00000000
        /*12d4*/ 	.short	0x010a
        /*12d6*/ 	.byte	0xff
	.zero		1


	//   ....[31]....
        /*12d8*/ 	.word	0x0000a8e0
        /*12dc*/ 	.word	0x00000000
        /*12e0*/ 	.word	0x00000000
        /*12e4*/ 	.short	0x010a
        /*12e6*/ 	.byte	0xff
	.zero		1


	//   ....[32]....
        /*12e8*/ 	.word	0x0000a940
        /*12ec*/ 	.word	0x00000000
        /*12f0*/ 	.word	0x00000000
        /*12f4*/ 	.short	0x010a
        /*12f6*/ 	.byte	0xff
	.zero		1


	//   ....[33]....
        /*12f8*/ 	.word	0x0000a9a0
        /*12fc*/ 	.word	0x00000000
        /*1300*/ 	.word	0x00000000
        /*1304*/ 	.short	0x010a
        /*1306*/ 	.byte	0xff
	.zero		1


	//   ....[34]....
        /*1308*/ 	.word	0x0000aa00
        /*130c*/ 	.word	0x00000000
        /*1310*/ 	.word	0x00000000
        /*1314*/ 	.short	0x010a
        /*1316*/ 	.byte	0xff
	.zero		1


	//   ....[35]....
        /*1318*/ 	.word	0x0000aa60
        /*131c*/ 	.word	0x00000000
        /*1320*/ 	.word	0x00000000
        /*1324*/ 	.short	0x010a
        /*1326*/ 	.byte	0xff
	.zero		1


	//   ....[36]....
        /*1328*/ 	.word	0x0000aac0
        /*132c*/ 	.word	0x00000000
        /*1330*/ 	.word	0x00000000
        /*1334*/ 	.short	0x010a
        /*1336*/ 	.byte	0xff
	.zero		1


	//   ....[37]....
        /*1338*/ 	.word	0x0000ab20
        /*133c*/ 	.word	0x00000000
        /*1340*/ 	.word	0x00000000
        /*1344*/ 	.short	0x010a
        /*1346*/ 	.byte	0xff
	.zero		1


	//   ....[38]....
        /*1348*/ 	.word	0x0000ab80
        /*134c*/ 	.word	0x00000000
        /*1350*/ 	.word	0x00000000
        /*1354*/ 	.short	0x010a
        /*1356*/ 	.byte	0xff
	.zero		1


	//   ....[39]....
        /*1358*/ 	.word	0x0000abe0
        /*135c*/ 	.word	0x00000000
        /*1360*/ 	.word	0x00000000
        /*1364*/ 	.short	0x010a
        /*1366*/ 	.byte	0xff
	.zero		1


	//   ....[40]....
        /*1368*/ 	.word	0x0000ac40
        /*136c*/ 	.word	0x00000000
        /*1370*/ 	.word	0x00000000
        /*1374*/ 	.short	0x010a
        /*1376*/ 	.byte	0xff
	.zero		1


	//   ....[41]....
        /*1378*/ 	.word	0x0000aca0
        /*137c*/ 	.word	0x00000000
        /*1380*/ 	.word	0x00000000
        /*1384*/ 	.short	0x010a
        /*1386*/ 	.byte	0xff
	.zero		1


	//   ....[42]....
        /*1388*/ 	.word	0x0000ad00
        /*138c*/ 	.word	0x00000000
        /*1390*/ 	.word	0x00000000
        /*1394*/ 	.short	0x010a
        /*1396*/ 	.byte	0xff
	.zero		1


	//   ....[43]....
        /*1398*/ 	.word	0x0000ad60
        /*139c*/ 	.word	0x00000000
        /*13a0*/ 	.word	0x00000000
        /*13a4*/ 	.short	0x010a
        /*13a6*/ 	.byte	0xff
	.zero		1


	//   ....[44]....
        /*13a8*/ 	.word	0x0000adc0
        /*13ac*/ 	.word	0x00000000
        /*13b0*/ 	.word	0x00000000
        /*13b4*/ 	.short	0x010a
        /*13b6*/ 	.byte	0xff
	.zero		1


	//   ....[45]....
        /*13b8*/ 	.word	0x0000ae20
        /*13bc*/ 	.word	0x00000000
        /*13c0*/ 	.word	0x00000000
        /*13c4*/ 	.short	0x010a
        /*13c6*/ 	.byte	0xff
	.zero		1


	//   ....[46]....
        /*13c8*/ 	.word	0x0000ae80
        /*13cc*/ 	.word	0x00000000
        /*13d0*/ 	.word	0x00000000
        /*13d4*/ 	.short	0x010a
        /*13d6*/ 	.byte	0xff
	.zero		1


	//   ....[47]....
        /*13d8*/ 	.word	0x0000aee0
        /*13dc*/ 	.word	0x00000000
        /*13e0*/ 	.word	0x00000000
        /*13e4*/ 	.short	0x010a
        /*13e6*/ 	.byte	0xff
	.zero		1


	//   ....[48]....
        /*13e8*/ 	.word	0x0000af40
        /*13ec*/ 	.word	0x00000000
        /*13f0*/ 	.word	0x00000000
        /*13f4*/ 	.short	0x010a
        /*13f6*/ 	.byte	0xff
	.zero		1


	//   ....[49]....
        /*13f8*/ 	.word	0x0000afa0
        /*13fc*/ 	.word	0x00000000
        /*1400*/ 	.word	0x00000000
        /*1404*/ 	.short	0x010a
        /*1406*/ 	.byte	0xff
	.zero		1


	//   ....[50]....
        /*1408*/ 	.word	0x0000b000
        /*140c*/ 	.word	0x00000000
        /*1410*/ 	.word	0x00000000
        /*1414*/ 	.short	0x010a
        /*1416*/ 	.byte	0xff
	.zero		1


	//   ....[51]....
        /*1418*/ 	.word	0x0000b060
        /*141c*/ 	.word	0x00000000
        /*1420*/ 	.word	0x00000000
        /*1424*/ 	.short	0x010a
        /*1426*/ 	.byte	0xff
	.zero		1


	//   ....[52]....
        /*1428*/ 	.word	0x0000b0c0
        /*142c*/ 	.word	0x00000000
        /*1430*/ 	.word	0x00000000
        /*1434*/ 	.short	0x010a
        /*1436*/ 	.byte	0xff
	.zero		1


	//   ....[53]....
        /*1438*/ 	.word	0x0000b120
        /*143c*/ 	.word	0x00000000
        /*1440*/ 	.word	0x00000000
        /*1444*/ 	.short	0x010a
        /*1446*/ 	.byte	0xff
	.zero		1


	//   ....[54]....
        /*1448*/ 	.word	0x0000b180
        /*144c*/ 	.word	0x00000000
        /*1450*/ 	.word	0x00000000
        /*1454*/ 	.short	0x010a
        /*1456*/ 	.byte	0xff
	.zero		1


	//   ....[55]....
        /*1458*/ 	.word	0x0000b1e0
        /*145c*/ 	.word	0x00000000
        /*1460*/ 	.word	0x00000000
        /*1464*/ 	.short	0x010a
        /*1466*/ 	.byte	0xff
	.zero		1


	//   ....[56]....
        /*1468*/ 	.word	0x0000b240
        /*146c*/ 	.word	0x00000000
        /*1470*/ 	.word	0x00000000
        /*1474*/ 	.short	0x010a
        /*1476*/ 	.byte	0xff
	.zero		1


	//   ....[57]....
        /*1478*/ 	.word	0x0000b2a0
        /*147c*/ 	.word	0x00000000
        /*1480*/ 	.word	0x00000000
        /*1484*/ 	.short	0x010a
        /*1486*/ 	.byte	0xff
	.zero		1


	//   ....[58]....
        /*1488*/ 	.word	0x0000b300
        /*148c*/ 	.word	0x00000000
        /*1490*/ 	.word	0x00000000
        /*1494*/ 	.short	0x010a
        /*1496*/ 	.byte	0xff
	.zero		1


	//   ....[59]....
        /*1498*/ 	.word	0x0000b360
        /*149c*/ 	.word	0x00000000
        /*14a0*/ 	.word	0x00000000
        /*14a4*/ 	.short	0x010a
        /*14a6*/ 	.byte	0xff
	.zero		1


	//   ....[60]....
        /*14a8*/ 	.word	0x0000b3c0
        /*14ac*/ 	.word	0x00000000
        /*14b0*/ 	.word	0x00000000
        /*14b4*/ 	.short	0x010a
        /*14b6*/ 	.byte	0xff
	.zero		1


	//   ....[61]....
        /*14b8*/ 	.word	0x0000b420
        /*14bc*/ 	.word	0x00000000
        /*14c0*/ 	.word	0x00000000
        /*14c4*/ 	.short	0x010a
        /*14c6*/ 	.byte	0xff
	.zero		1


	//   ....[62]....
        /*14c8*/ 	.word	0x0000b480
        /*14cc*/ 	.word	0x00000000
        /*14d0*/ 	.word	0x00000000
        /*14d4*/ 	.short	0x010a
        /*14d6*/ 	.byte	0xff
	.zero		1


	//   ....[63]....
        /*14d8*/ 	.word	0x0000b4e0
        /*14dc*/ 	.word	0x00000000
        /*14e0*/ 	.word	0x00000000
        /*14e4*/ 	.short	0x010a
        /*14e6*/ 	.byte	0xff
	.zero		1


	//   ....[64]....
        /*14e8*/ 	.word	0x0000b540
        /*14ec*/ 	.word	0x00000000
        /*14f0*/ 	.word	0x00000000
        /*14f4*/ 	.short	0x010a
        /*14f6*/ 	.byte	0xff
	.zero		1


	//   ....[65]....
        /*14f8*/ 	.word	0x0000b5a0
        /*14fc*/ 	.word	0x00000000
        /*1500*/ 	.word	0x00000000
        /*1504*/ 	.short	0x010a
        /*1506*/ 	.byte	0xff
	.zero		1


	//   ....[66]....
        /*1508*/ 	.word	0x0000b600
        /*150c*/ 	.word	0x00000000
        /*1510*/ 	.word	0x00000000
        /*1514*/ 	.short	0x010a
        /*1516*/ 	.byte	0xff
	.zero		1


	//   ....[67]....
        /*1518*/ 	.word	0x0000b660
        /*151c*/ 	.word	0x00000000
        /*1520*/ 	.word	0x00000000
        /*1524*/ 	.short	0x010a
        /*1526*/ 	.byte	0xff
	.zero		1


	//   ....[68]....
        /*1528*/ 	.word	0x0000b6c0
        /*152c*/ 	.word	0x00000000
        /*1530*/ 	.word	0x00000000
        /*1534*/ 	.short	0x010a
        /*1536*/ 	.byte	0xff
	.zero		1


	//   ....[69]....
        /*1538*/ 	.word	0x0000b720
        /*153c*/ 	.word	0x00000000
        /*1540*/ 	.word	0x00000000
        /*1544*/ 	.short	0x010a
        /*1546*/ 	.byte	0xff
	.zero		1


	//   ....[70]....
        /*1548*/ 	.word	0x0000b780
        /*154c*/ 	.word	0x00000000
        /*1550*/ 	.word	0x00000000
        /*1554*/ 	.short	0x010a
        /*1556*/ 	.byte	0xff
	.zero		1


	//   ....[71]....
        /*1558*/ 	.word	0x0000b7e0
        /*155c*/ 	.word	0x00000000
        /*1560*/ 	.word	0x00000000
        /*1564*/ 	.short	0x010a
        /*1566*/ 	.byte	0xff
	.zero		1


	//   ....[72]....
        /*1568*/ 	.word	0x0000b840
        /*156c*/ 	.word	0x00000000
        /*1570*/ 	.word	0x00000000
        /*1574*/ 	.short	0x010a
        /*1576*/ 	.byte	0xff
	.zero		1


	//   ....[73]....
        /*1578*/ 	.word	0x0000b8a0
        /*157c*/ 	.word	0x00000000
        /*1580*/ 	.word	0x00000000
        /*1584*/ 	.short	0x010a
        /*1586*/ 	.byte	0xff
	.zero		1


	//   ....[74]....
        /*1588*/ 	.word	0x0000b900
        /*158c*/ 	.word	0x00000000
        /*1590*/ 	.word	0x00000000
        /*1594*/ 	.short	0x010a
        /*1596*/ 	.byte	0xff
	.zero		1


	//   ....[75]....
        /*1598*/ 	.word	0x0000b960
        /*159c*/ 	.word	0x00000000
        /*15a0*/ 	.word	0x00000000
        /*15a4*/ 	.short	0x010a
        /*15a6*/ 	.byte	0xff
	.zero		1


	//   ....[76]....
        /*15a8*/ 	.word	0x0000b9c0
        /*15ac*/ 	.word	0x00000000
        /*15b0*/ 	.word	0x00000000
        /*15b4*/ 	.short	0x010a
        /*15b6*/ 	.byte	0xff
	.zero		1


	//   ....[77]....
        /*15b8*/ 	.word	0x0000ba20
        /*15bc*/ 	.word	0x00000000
        /*15c0*/ 	.word	0x00000000
        /*15c4*/ 	.short	0x010a
        /*15c6*/ 	.byte	0xff
	.zero		1


	//   ....[78]....
        /*15c8*/ 	.word	0x0000ba80
        /*15cc*/ 	.word	0x00000000
        /*15d0*/ 	.word	0x00000000
        /*15d4*/ 	.short	0x010a
        /*15d6*/ 	.byte	0xff
	.zero		1


	//   ....[79]....
        /*15d8*/ 	.word	0x0000bae0
        /*15dc*/ 	.word	0x00000000
        /*15e0*/ 	.word	0x00000000
        /*15e4*/ 	.short	0x010a
        /*15e6*/ 	.byte	0xff
	.zero		1


	//   ....[80]....
        /*15e8*/ 	.word	0x0000bb40
        /*15ec*/ 	.word	0x00000000
        /*15f0*/ 	.word	0x00000000
        /*15f4*/ 	.short	0x010a
        /*15f6*/ 	.byte	0xff
	.zero		1


	//   ....[81]....
        /*15f8*/ 	.word	0x0000bba0
        /*15fc*/ 	.word	0x00000000
        /*1600*/ 	.word	0x00000000
        /*1604*/ 	.short	0x010a
        /*1606*/ 	.byte	0xff
	.zero		1


	//   ....[82]....
        /*1608*/ 	.word	0x0000bc00
        /*160c*/ 	.word	0x00000000
        /*1610*/ 	.word	0x00000000
        /*1614*/ 	.short	0x010a
        /*1616*/ 	.byte	0xff
	.zero		1


	//   ....[83]....
        /*1618*/ 	.word	0x0000bc60
        /*161c*/ 	.word	0x00000000
        /*1620*/ 	.word	0x00000000
        /*1624*/ 	.short	0x010a
        /*1626*/ 	.byte	0xff
	.zero		1


	//   ....[84]....
        /*1628*/ 	.word	0x0000bcc0
        /*162c*/ 	.word	0x00000000
        /*1630*/ 	.word	0x00000000
        /*1634*/ 	.short	0x010a
        /*1636*/ 	.byte	0xff
	.zero		1


	//   ....[85]....
        /*1638*/ 	.word	0x0000bd20
        /*163c*/ 	.word	0x00000000
        /*1640*/ 	.word	0x00000000
        /*1644*/ 	.short	0x010a
        /*1646*/ 	.byte	0xff
	.zero		1


	//   ....[86]....
        /*1648*/ 	.word	0x0000bd80
        /*164c*/ 	.word	0x00000000
        /*1650*/ 	.word	0x00000000
        /*1654*/ 	.short	0x010a
        /*1656*/ 	.byte	0xff
	.zero		1


	//   ....[87]....
        /*1658*/ 	.word	0x0000bde0
        /*165c*/ 	.word	0x00000000
        /*1660*/ 	.word	0x00000000
        /*1664*/ 	.short	0x010a
        /*1666*/ 	.byte	0xff
	.zero		1


	//   ....[88]....
        /*1668*/ 	.word	0x0000be40
        /*166c*/ 	.word	0x00000000
        /*1670*/ 	.word	0x00000000
        /*1674*/ 	.short	0x010a
        /*1676*/ 	.byte	0xff
	.zero		1


	//   ....[89]....
        /*1678*/ 	.word	0x0000bea0
        /*167c*/ 	.word	0x00000000
        /*1680*/ 	.word	0x00000000
        /*1684*/ 	.short	0x010a
        /*1686*/ 	.byte	0xff
	.zero		1


	//   ....[90]....
        /*1688*/ 	.word	0x0000bf00
        /*168c*/ 	.word	0x00000000
        /*1690*/ 	.word	0x00000000
        /*1694*/ 	.short	0x010a
        /*1696*/ 	.byte	0xff
	.zero		1


	//   ....[91]....
        /*1698*/ 	.word	0x0000bf60
        /*169c*/ 	.word	0x00000004
        /*16a0*/ 	.word	0x000004a8
        /*16a4*/ 	.short	0x010a
        /*16a6*/ 	.byte	0xff
	.zero		1


	//   ....[92]....
        /*16a8*/ 	.word	0x0000bfc0
        /*16ac*/ 	.word	0x00000004
        /*16b0*/ 	.word	0x000004a0
        /*16b4*/ 	.short	0x010a
        /*16b6*/ 	.byte	0xff
	.zero		1


	//   ....[93]....
        /*16b8*/ 	.word	0x0000c020
        /*16bc*/ 	.word	0x00000005
        /*16c0*/ 	.word	0x00000008
        /*16c4*/ 	.short	0x010a
        /*16c6*/ 	.byte	0xff
	.zero		1


	//   ....[94]....
        /*16c8*/ 	.word	0x0000c110
        /*16cc*/ 	.word	0x00000003
        /*16d0*/ 	.word	0x00000008
        /*16d4*/ 	.short	0x010a
        /*16d6*/ 	.byte	0xff
	.zero		1


	//   ....[95]....
        /*16d8*/ 	.word	0x0000c170
        /*16dc*/ 	.word	0x00000004
        /*16e0*/ 	.word	0x000004a0
        /*16e4*/ 	.short	0x010a
        /*16e6*/ 	.byte	0xff
	.zero		1


	//   ....[96]....
        /*16e8*/ 	.word	0x0000c1d0
        /*16ec*/ 	.word	0x00000004
        /*16f0*/ 	.word	0x000004c0
        /*16f4*/ 	.short	0x010a
        /*16f6*/ 	.byte	0xff
	.zero		1


	//   ....[97]....
        /*16f8*/ 	.word	0x0000c230
        /*16fc*/ 	.word	0x00000004
        /*1700*/ 	.word	0x00000000
        /*1704*/ 	.short	0x010a
        /*1706*/ 	.byte	0xff
	.zero		1


	//   ....[98]....
        /*1708*/ 	.word	0x0000c290
        /*170c*/ 	.word	0x00000000
        /*1710*/ 	.word	0x00000000
        /*1714*/ 	.short	0x010a
        /*1716*/ 	.byte	0xff
	.zero		1


	//   ....[99]....
        /*1718*/ 	.word	0x0000c2f0
        /*171c*/ 	.word	0x00000000
        /*1720*/ 	.word	0x000004d0
        /*1724*/ 	.short	0x010a
        /*1726*/ 	.byte	0xff
	.zero		1


	//   ....[100]....
        /*1728*/ 	.word	0x0000c350
        /*172c*/ 	.word	0x00000000
        /*1730*/ 	.word	0x000004a0
        /*1734*/ 	.short	0x010a
        /*1736*/ 	.byte	0xff
	.zero		1


	//   ....[101]....
        /*1738*/ 	.word	0x0000c3b0
        /*173c*/ 	.word	0x00000000
        /*1740*/ 	.word	0x00000498
        /*1744*/ 	.short	0x010a
        /*1746*/ 	.byte	0xff
	.zero		1


	//   ....[102]....
        /*1748*/ 	.word	0x0000c410
        /*174c*/ 	.word	0x00000000
        /*1750*/ 	.word	0x00000488
        /*1754*/ 	.short	0x010a
        /*1756*/ 	.byte	0xff
	.zero		1


	//   ....[103]....
        /*1758*/ 	.word	0x0000c470
        /*175c*/ 	.word	0x00000000
        /*1760*/ 	.word	0x000004a0
        /*1764*/ 	.short	0x010a
        /*1766*/ 	.byte	0xff
	.zero		1


	//   ....[104]....
        /*1768*/ 	.word	0x0000c4d0
        /*176c*/ 	.word	0x00000003
        /*1770*/ 	.word	0x00000480
        /*1774*/ 	.short	0x010a
        /*1776*/ 	.byte	0xff
	.zero		1


	//   ....[105]....
        /*1778*/ 	.word	0x0000c520
        /*177c*/ 	.word	0x00000058
        /*1780*/ 	.word	0x000004b0
        /*1784*/ 	.short	0x010a
        /*1786*/ 	.byte	0xff
	.zero		1


	//----- nvinfo : EIATTR_NUM_MBARRIERS
	.align		4
.L_47:
        /*1788*/ 	.byte	0x03, 0x38
        /*178a*/ 	.short	0x009b


	//----- nvinfo : EIATTR_EXIT_INSTR_OFFSETS
	.align		4
        /*178c*/ 	.byte	0x04, 0x1c
        /*178e*/ 	.short	(.L_49 - .L_48)


	//   ....[0]....
.L_48:
        /*1790*/ 	.word	0x00006230


	//   ....[1]....
        /*1794*/ 	.word	0x000064e0


	//   ....[2]....
        /*1798*/ 	.word	0x00006540


	//   ....[3]....
        /*179c*/ 	.word	0x00007640


	//   ....[4]....
        /*17a0*/ 	.word	0x00008440


	//   ....[5]....
        /*17a4*/ 	.word	0x00008480


	//   ....[6]....
        /*17a8*/ 	.word	0x0000a380


	//----- nvinfo : EIATTR_MAX_THREADS
	.align		4
.L_49:
        /*17ac*/ 	.byte	0x04, 0x05
        /*17ae*/ 	.short	(.L_51 - .L_50)
.L_50:
        /*17b0*/ 	.word	0x00000100
        /*17b4*/ 	.word	0x00000001
        /*17b8*/ 	.word	0x00000001


	//----- nvinfo : EIATTR_CRS_STACK_SIZE
	.align		4
.L_51:
        /*17bc*/ 	.byte	0x04, 0x1e
        /*17be*/ 	.short	(.L_53 - .L_52)
.L_52:
        /*17c0*/ 	.word	0x00000000


	//----- nvinfo : EIATTR_CBANK_PARAM_SIZE
	.align		4
.L_53:
        /*17c4*/ 	.byte	0x03, 0x19
        /*17c6*/ 	.short	0x0900


	//----- nvinfo : EIATTR_PARAM_CBANK
	.align		4
        /*17c8*/ 	.byte	0x04, 0x0a
        /*17ca*/ 	.short	(.L_55 - .L_54)
	.align		4
.L_54:
        /*17cc*/ 	.word	index@(.nv.constant0._ZN7cutlass13device_kernelINS_4conv6kernel13ConvUniversalINS1_16ConvProblemShapeILNS1_8OperatorE1ELi3EEENS1_10collective14CollectiveConvINS1_47MainloopSm100TmaUmmaWarpSpecializedImplicitGemmILS5_1ELi72ELi3ELi1ELi2EN4cute5tupleIJNSA_1CILi2EEENSC_ILi1EEESE_EEEEENSB_IJNSC_ILi128EEENSC_ILi64EEENSB_IJNSC_ILi32EEEEEEEEENS_12float_e4m3_tESM_NSA_8TiledMMAINSA_8MMA_AtomIJNSA_10MMA_TraitsINSA_25SM100_MMA_F8F6F4_2x1SM_SSEJSM_SM_fSH_SI_NSA_17integral_constantINSA_4UMMA5MajorELST_0EEENSR_IST_LST_1EEENSR_INSS_7ScaleInELSW_0EEESX_EEEEEENSA_6LayoutINSB_IJSE_SE_SE_EEENSB_IJNSC_ILi0EEES12_S12_EEEEENSB_IJNSA_10UnderscoreES15_S15_EEEEENS7_6detail27Sm100ImplicitGemmTileTraitsINSA_25SM100_TMA_2SM_LOAD_IM2COLENSA_14ComposedLayoutINSA_7SwizzleILi1ELi4ELi3EEENSA_18smem_ptr_flag_bitsILi8EEENS10_INSB_IJNSC_ILi8EEESJ_EEENSB_IJSJ_SE_EEEEEEEvEENS19_INSA_18SM100_TMA_2SM_LOADENS1B_IS1D_S1F_NS10_INSB_IJSJ_S1G_EEENSB_IJSE_SJ_EEEEEEEvEEEENS_8epilogue10collective18CollectiveEpilogueINS1T_23Sm100TmaWarpSpecializedILi1ELi1ELi32ELb0ELb0EEEJNSB_IJSI_SI_SK_EEENSB_IJNS10_ISI_SE_EES1Z_EEESM_NSB_IJNSB_IJllllEEESE_S12_EEESM_S22_NS1T_6fusion15FusionCallbacksIS1X_NS23_17LinearCombinationISM_fSM_fLNS_15FloatRoundStyleE2EEES1Y_S20_JEEENSA_5SM1004TMEM4LOAD26SM100_TMEM_LOAD_32dp32b32xENSA_20SM90_TMA_LOAD_IM2COLENS1B_INS1C_ILi2ELi4ELi3EEES1F_NS10_INSB_IJS1G_SI_EEENSB_IJSI_SE_EEEEEEENSA_39AutoVectorizingCopyWithAssumedAlignmentILi128EEENSA_21SM90_TMA_STORE_IM2COLES2I_S2K_S2K_EEEvvEEEEvNT_6ParamsE)
        /*17d0*/ 	.short	0x0380
        /*17d2*/ 	.short	0x0900


	//----- nvinfo : EIATTR_SW_WAR
	.align		4
.L_55:
        /*17d4*/ 	.byte	0x04, 0x36
        /*17d6*/ 	.short	(.L_57 - .L_56)
.L_56:
        /*17d8*/ 	.word	0x00000008
.L_57:


//--------------------- .nv.callgraph             --------------------------
	.section	.nv.callgraph,"",@"SHT_CUDA_CALLGRAPH"
	.align	4
	.sectionentsize	8
	.align		4
        /*0000*/ 	.word	0x00000000
	.align		4
        /*0004*/ 	.word	0xffffffff
	.align		4
        /*0008*/ 	.word	index@(_ZN7cutlass13device_kernelINS_4conv6kernel13ConvUniversalINS1_16ConvProblemShapeILNS1_8OperatorE1ELi3EEENS1_10collective14CollectiveConvINS1_47MainloopSm100TmaUmmaWarpSpecializedImplicitGemmILS5_1ELi72ELi3ELi1ELi2EN4cute5tupleIJNSA_1CILi2EEENSC_ILi1EEESE_EEEEENSB_IJNSC_ILi128EEENSC_ILi64EEENSB_IJNSC_ILi32EEEEEEEEENS_12float_e4m3_tESM_NSA_8TiledMMAINSA_8MMA_AtomIJNSA_10MMA_TraitsINSA_25SM100_MMA_F8F6F4_2x1SM_SSEJSM_SM_fSH_SI_NSA_17integral_constantINSA_4UMMA5MajorELST_0EEENSR_IST_LST_1EEENSR_INSS_7ScaleInELSW_0EEESX_EEEEEENSA_6LayoutINSB_IJSE_SE_SE_EEENSB_IJNSC_ILi0EEES12_S12_EEEEENSB_IJNSA_10UnderscoreES15_S15_EEEEENS7_6detail27Sm100ImplicitGemmTileTraitsINSA_25SM100_TMA_2SM_LOAD_IM2COLENSA_14ComposedLayoutINSA_7SwizzleILi1ELi4ELi3EEENSA_18smem_ptr_flag_bitsILi8EEENS10_INSB_IJNSC_ILi8EEESJ_EEENSB_IJSJ_SE_EEEEEEEvEENS19_INSA_18SM100_TMA_2SM_LOADENS1B_IS1D_S1F_NS10_INSB_IJSJ_S1G_EEENSB_IJSE_SJ_EEEEEEEvEEEENS_8epilogue10collective18CollectiveEpilogueINS1T_23Sm100TmaWarpSpecializedILi1ELi1ELi32ELb0ELb0EEEJNSB_IJSI_SI_SK_EEENSB_IJNS10_ISI_SE_EES1Z_EEESM_NSB_IJNSB_IJllllEEESE_S12_EEESM_S22_NS1T_6fusion15FusionCallbacksIS1X_NS23_17LinearCombinationISM_fSM_fLNS_15FloatRoundStyleE2EEES1Y_S20_JEEENSA_5SM1004TMEM4LOAD26SM100_TMEM_LOAD_32dp32b32xENSA_20SM90_TMA_LOAD_IM2COLENS1B_INS1C_ILi2ELi4ELi3EEES1F_NS10_INSB_IJS1G_SI_EEENSB_IJSI_SE_EEEEEEENSA_39AutoVectorizingCopyWithAssumedAlignmentILi128EEENSA_21SM90_TMA_STORE_IM2COLES2I_S2K_S2K_EEEvvEEEEvNT_6ParamsE)
	.align		4
        /*000c*/ 	.word	index@(__assertfail)
	.align		4
        /*0010*/ 	.word	0x00000000
	.align		4
        /*0014*/ 	.word	0xfffffffe
	.align		4
        /*0018*/ 	.word	0x00000000
	.align		4
        /*001c*/ 	.word	0xfffffffd
	.align		4
        /*0020*/ 	.word	0x00000000
	.align		4
        /*0024*/ 	.word	0xfffffffc


//--------------------- .nv.constant4             --------------------------
	.section	.nv.constant4,"a",@progbits
	.align	8
	.align		8
.nv.constant4:
        /*0000*/ 	.dword	__assertfail
	.align		8
        /*0008*/ 	.dword	__unnamed_1
	.align		8
        /*0010*/ 	.dword	__unnamed_2
	.align		8
        /*0018*/ 	.dword	_ZN39_INTERNAL_c65c0f76_4_k_cu_618e53cd_29154cuda3std3__45__cpo5beginE
	.align		8
        /*0020*/ 	.dword	_ZN39_INTERNAL_c65c0f76_4_k_cu_618e53cd_29154cuda3std3__45__cpo3endE
	.align		8
        /*0028*/ 	.dword	_ZN39_INTERNAL_c65c0f76_4_k_cu_618e53cd_29154cuda3std3__45__cpo6cbeginE
	.align		8
        /*0030*/ 	.dword	_ZN39_INTERNAL_c65c0f76_4_k_cu_618e53cd_29154cuda3std3__45__cpo4cendE
	.align		8
        /*0038*/ 	.dword	_ZN39_INTERNAL_c65c0f76_4_k_cu_618e53cd_29154cuda3std3__441_GLOBAL__N__c65c0f76_4_k_cu_618e53cd_29156ignoreE
	.align		8
        /*0040*/ 	.dword	_ZN39_INTERNAL_c65c0f76_4_k_cu_618e53cd_29154cuda3std3__419piecewise_constructE
	.align		8
        /*0048*/ 	.dword	_ZN39_INTERNAL_c65c0f76_4_k_cu_618e53cd_29154cuda3std3__48in_placeE
	.align		8
        /*0050*/ 	.dword	_ZN39_INTERNAL_c65c0f76_4_k_cu_618e53cd_29154cuda3std6ranges3__45__cpo4swapE
	.align		8
        /*0058*/ 	.dword	_ZN39_INTERNAL_c65c0f76_4_k_cu_618e53cd_29154cuda3std6ranges3__45__cpo9iter_moveE
	.align		8
        /*0060*/ 	.dword	_ZN39_INTERNAL_c65c0f76_4_k_cu_618e53cd_29154cute7productE
	.align		8
        /*0068*/ 	.dword	_ZN39_INTERNAL_c65c0f76_4_k_cu_618e53cd_29154cute1_E
	.align		8
        /*0070*/ 	.dword	$str$27
	.align		8
        /*0078*/ 	.dword	$str$28
	.align		8
        /*0080*/ 	.dword	$str$29
	.align		8
        /*0088*/ 	.dword	$str$30


//--------------------- .text._ZN7cutlass13device_kernelINS_4conv6kernel13ConvUniversalINS1_16ConvProblemShapeILNS1_8OperatorE1ELi3EEENS1_10collective14CollectiveConvINS1_47MainloopSm100TmaUmmaWarpSpecializedImplicitGemmILS5_1ELi72ELi3ELi1ELi2EN4cute5tupleIJNSA_1CILi2EEENSC_ILi1EEESE_EEEEENSB_IJNSC_ILi128EEENSC_ILi64EEENSB_IJNSC_ILi32EEEEEEEEENS_12float_e4m3_tESM_NSA_8TiledMMAINSA_8MMA_AtomIJNSA_10MMA_TraitsINSA_25SM100_MMA_F8F6F4_2x1SM_SSEJSM_SM_fSH_SI_NSA_17integral_constantINSA_4UMMA5MajorELST_0EEENSR_IST_LST_1EEENSR_INSS_7ScaleInELSW_0EEESX_EEEEEENSA_6LayoutINSB_IJSE_SE_SE_EEENSB_IJNSC_ILi0EEES12_S12_EEEEENSB_IJNSA_10UnderscoreES15_S15_EEEEENS7_6detail27Sm100ImplicitGemmTileTraitsINSA_25SM100_TMA_2SM_LOAD_IM2COLENSA_14ComposedLayoutINSA_7SwizzleILi1ELi4ELi3EEENSA_18smem_ptr_flag_bitsILi8EEENS10_INSB_IJNSC_ILi8EEESJ_EEENSB_IJSJ_SE_EEEEEEEvEENS19_INSA_18SM100_TMA_2SM_LOADENS1B_IS1D_S1F_NS10_INSB_IJSJ_S1G_EEENSB_IJSE_SJ_EEEEEEEvEEEENS_8epilogue10collective18CollectiveEpilogueINS1T_23Sm100TmaWarpSpecializedILi1ELi1ELi32ELb0ELb0EEEJNSB_IJSI_SI_SK_EEENSB_IJNS10_ISI_SE_EES1Z_EEESM_NSB_IJNSB_IJllllEEESE_S12_EEESM_S22_NS1T_6fusion15FusionCallbacksIS1X_NS23_17LinearCombinationISM_fSM_fLNS_15FloatRoundStyleE2EEES1Y_S20_JEEENSA_5SM1004TMEM4LOAD26SM100_TMEM_LOAD_32dp32b32xENSA_20SM90_TMA_LOAD_IM2COLENS1B_INS1C_ILi2ELi4ELi3EEES1F_NS10_INSB_IJS1G_SI_EEENSB_IJSI_SE_EEEEEEENSA_39AutoVectorizingCopyWithAssumedAlignmentILi128EEENSA_21SM90_TMA_STORE_IM2COLES2I_S2K_S2K_EEEvvEEEEvNT_6ParamsE --------------------------
	.section	.text._ZN7cutlass13device_kernelINS_4conv6kernel13ConvUniversalINS1_16ConvProblemShapeILNS1_8OperatorE1ELi3EEENS1_10collective14CollectiveConvINS1_47MainloopSm100TmaUmmaWarpSpecializedImplicitGemmILS5_1ELi72ELi3ELi1ELi2EN4cute5tupleIJNSA_1CILi2EEENSC_ILi1EEESE_EEEEENSB_IJNSC_ILi128EEENSC_ILi64EEENSB_IJNSC_ILi32EEEEEEEEENS_12float_e4m3_tESM_NSA_8TiledMMAINSA_8MMA_AtomIJNSA_10MMA_TraitsINSA_25SM100_MMA_F8F6F4_2x1SM_SSEJSM_SM_fSH_SI_NSA_17integral_constantINSA_4UMMA5MajorELST_0EEENSR_IST_LST_1EEENSR_INSS_7ScaleInELSW_0EEESX_EEEEEENSA_6LayoutINSB_IJSE_SE_SE_EEENSB_IJNSC_ILi0EEES12_S12_EEEEENSB_IJNSA_10UnderscoreES15_S15_EEEEENS7_6detail27Sm100ImplicitGemmTileTraitsINSA_25SM100_TMA_2SM_LOAD_IM2COLENSA_14ComposedLayoutINSA_7SwizzleILi1ELi4ELi3EEENSA_18smem_ptr_flag_bitsILi8EEENS10_INSB_IJNSC_ILi8EEESJ_EEENSB_IJSJ_SE_EEEEEEEvEENS19_INSA_18SM100_TMA_2SM_LOADENS1B_IS1D_S1F_NS10_INSB_IJSJ_S1G_EEENSB_IJSE_SJ_EEEEEEEvEEEENS_8epilogue10collective18CollectiveEpilogueINS1T_23Sm100TmaWarpSpecializedILi1ELi1ELi32ELb0ELb0EEEJNSB_IJSI_SI_SK_EEENSB_IJNS10_ISI_SE_EES1Z_EEESM_NSB_IJNSB_IJllllEEESE_S12_EEESM_S22_NS1T_6fusion15FusionCallbacksIS1X_NS23_17LinearCombinationISM_fSM_fLNS_15FloatRoundStyleE2EEES1Y_S20_JEEENSA_5SM1004TMEM4LOAD26SM100_TMEM_LOAD_32dp32b32xENSA_20SM90_TMA_LOAD_IM2COLENS1B_INS1C_ILi2ELi4ELi3EEES1F_NS10_INSB_IJS1G_SI_EEENSB_IJSI_SE_EEEEEEENSA_39AutoVectorizingCopyWithAssumedAlignmentILi128EEENSA_21SM90_TMA_STORE_IM2COLES2I_S2K_S2K_EEEvvEEEEvNT_6ParamsE,"ax",@progbits
	.align	128
.text._ZN7cutlass13device_kernelINS_4conv6kernel13ConvUniversalINS1_16ConvProblemShapeILNS1_8OperatorE1ELi3EEENS1_10collective14CollectiveConvINS1_47MainloopSm100TmaUmmaWarpSpecializedImplicitGemmILS5_1ELi72ELi3ELi1ELi2EN4cute5tupleIJNSA_1CILi2EEENSC_ILi1EEESE_EEEEENSB_IJNSC_ILi128EEENSC_ILi64EEENSB_IJNSC_ILi32EEEEEEEEENS_12float_e4m3_tESM_NSA_8TiledMMAINSA_8MMA_AtomIJNSA_10MMA_TraitsINSA_25SM100_MMA_F8F6F4_2x1SM_SSEJSM_SM_fSH_SI_NSA_17integral_constantINSA_4UMMA5MajorELST_0EEENSR_IST_LST_1EEENSR_INSS_7ScaleInELSW_0EEESX_EEEEEENSA_6LayoutINSB_IJSE_SE_SE_EEENSB_IJNSC_ILi0EEES12_S12_EEEEENSB_IJNSA_10UnderscoreES15_S15_EEEEENS7_6detail27Sm100ImplicitGemmTileTraitsINSA_25SM100_TMA_2SM_LOAD_IM2COLENSA_14ComposedLayoutINSA_7SwizzleILi1ELi4ELi3EEENSA_18smem_ptr_flag_bitsILi8EEENS10_INSB_IJNSC_ILi8EEESJ_EEENSB_IJSJ_SE_EEEEEEEvEENS19_INSA_18SM100_TMA_2SM_LOADENS1B_IS1D_S1F_NS10_INSB_IJSJ_S1G_EEENSB_IJSE_SJ_EEEEEEEvEEEENS_8epilogue10collective18CollectiveEpilogueINS1T_23Sm100TmaWarpSpecializedILi1ELi1ELi32ELb0ELb0EEEJNSB_IJSI_SI_SK_EEENSB_IJNS10_ISI_SE_EES1Z_EEESM_NSB_IJNSB_IJllllEEESE_S12_EEESM_S22_NS1T_6fusion15FusionCallbacksIS1X_NS23_17LinearCombinationISM_fSM_fLNS_15FloatRoundStyleE2EEES1Y_S20_JEEENSA_5SM1004TMEM4LOAD26SM100_TMEM_LOAD_32dp32b32xENSA_20SM90_TMA_LOAD_IM2COLENS1B_INS1C_ILi2ELi4ELi3EEES1F_NS10_INSB_IJS1G_SI_EEENSB_IJSI_SE_EEEEEEENSA_39AutoVectorizingCopyWithAssumedAlignmentILi128EEENSA_21SM90_TMA_STORE_IM2COLES2I_S2K_S2K_EEEvvEEEEvNT_6ParamsE:
        .type           _ZN7cutlass13device_kernelINS_4conv6kernel13ConvUniversalINS1_16ConvProblemShapeILNS1_8OperatorE1ELi3EEENS1_10collective14CollectiveConvINS1_47MainloopSm100TmaUmmaWarpSpecializedImplicitGemmILS5_1ELi72ELi3ELi1ELi2EN4cute5tupleIJNSA_1CILi2EEENSC_ILi1EEESE_EEEEENSB_IJNSC_ILi128EEENSC_ILi64EEENSB_IJNSC_ILi32EEEEEEEEENS_12float_e4m3_tESM_NSA_8TiledMMAINSA_8MMA_AtomIJNSA_10MMA_TraitsINSA_25SM100_MMA_F8F6F4_2x1SM_SSEJSM_SM_fSH_SI_NSA_17integral_constantINSA_4UMMA5MajorELST_0EEENSR_IST_LST_1EEENSR_INSS_7ScaleInELSW_0EEESX_EEEEEENSA_6LayoutINSB_IJSE_SE_SE_EEENSB_IJNSC_ILi0EEES12_S12_EEEEENSB_IJNSA_10UnderscoreES15_S15_EEEEENS7_6detail27Sm100ImplicitGemmTileTraitsINSA_25SM100_TMA_2SM_LOAD_IM2COLENSA_14ComposedLayoutINSA_7SwizzleILi1ELi4ELi3EEENSA_18smem_ptr_flag_bitsILi8EEENS10_INSB_IJNSC_ILi8EEESJ_EEENSB_IJSJ_SE_EEEEEEEvEENS19_INSA_18SM100_TMA_2SM_LOADENS1B_IS1D_S1F_NS10_INSB_IJSJ_S1G_EEENSB_IJSE_SJ_EEEEEEEvEEEENS_8epilogue10collective18CollectiveEpilogueINS1T_23Sm100TmaWarpSpecializedILi1ELi1ELi32ELb0ELb0EEEJNSB_IJSI_SI_SK_EEENSB_IJNS10_ISI_SE_EES1Z_EEESM_NSB_IJNSB_IJllllEEESE_S12_EEESM_S22_NS1T_6fusion15FusionCallbacksIS1X_NS23_17LinearCombinationISM_fSM_fLNS_15FloatRoundStyleE2EEES1Y_S20_JEEENSA_5SM1004TMEM4LOAD26SM100_TMEM_LOAD_32dp32b32xENSA_20SM90_TMA_LOAD_IM2COLENS1B_INS1C_ILi2ELi4ELi3EEES1F_NS10_INSB_IJS1G_SI_EEENSB_IJSI_SE_EEEEEEENSA_39AutoVectorizingCopyWithAssumedAlignmentILi128EEENSA_21SM90_TMA_STORE_IM2COLES2I_S2K_S2K_EEEvvEEEEvNT_6ParamsE,@function
        .size           _ZN7cutlass13device_kernelINS_4conv6kernel13ConvUniversalINS1_16ConvProblemShapeILNS1_8OperatorE1ELi3EEENS1_10collective14CollectiveConvINS1_47MainloopSm100TmaUmmaWarpSpecializedImplicitGemmILS5_1ELi72ELi3ELi1ELi2EN4cute5tupleIJNSA_1CILi2EEENSC_ILi1EEESE_EEEEENSB_IJNSC_ILi128EEENSC_ILi64EEENSB_IJNSC_ILi32EEEEEEEEENS_12float_e4m3_tESM_NSA_8TiledMMAINSA_8MMA_AtomIJNSA_10MMA_TraitsINSA_25SM100_MMA_F8F6F4_2x1SM_SSEJSM_SM_fSH_SI_NSA_17integral_constantINSA_4UMMA5MajorELST_0EEENSR_IST_LST_1EEENSR_INSS_7ScaleInELSW_0EEESX_EEEEEENSA_6LayoutINSB_IJSE_SE_SE_EEENSB_IJNSC_ILi0EEES12_S12_EEEEENSB_IJNSA_10UnderscoreES15_S15_EEEEENS7_6detail27Sm100ImplicitGemmTileTraitsINSA_25SM100_TMA_2SM_LOAD_IM2COLENSA_14ComposedLayoutINSA_7SwizzleILi1ELi4ELi3EEENSA_18smem_ptr_flag_bitsILi8EEENS10_INSB_IJNSC_ILi8EEESJ_EEENSB_IJSJ_SE_EEEEEEEvEENS19_INSA_18SM100_TMA_2SM_LOADENS1B_IS1D_S1F_NS10_INSB_IJSJ_S1G_EEENSB_IJSE_SJ_EEEEEEEvEEEENS_8epilogue10collective18CollectiveEpilogueINS1T_23Sm100TmaWarpSpecializedILi1ELi1ELi32ELb0ELb0EEEJNSB_IJSI_SI_SK_EEENSB_IJNS10_ISI_SE_EES1Z_EEESM_NSB_IJNSB_IJllllEEESE_S12_EEESM_S22_NS1T_6fusion15FusionCallbacksIS1X_NS23_17LinearCombinationISM_fSM_fLNS_15FloatRoundStyleE2EEES1Y_S20_JEEENSA_5SM1004TMEM4LOAD26SM100_TMEM_LOAD_32dp32b32xENSA_20SM90_TMA_LOAD_IM2COLENS1B_INS1C_ILi2ELi4ELi3EEES1F_NS10_INSB_IJS1G_SI_EEENSB_IJSI_SE_EEEEEEENSA_39AutoVectorizingCopyWithAssumedAlignmentILi128EEENSA_21SM90_TMA_STORE_IM2COLES2I_S2K_S2K_EEEvvEEEEvNT_6ParamsE,(.L_x_344 - _ZN7cutlass13device_kernelINS_4conv6kernel13ConvUniversalINS1_16ConvProblemShapeILNS1_8OperatorE1ELi3EEENS1_10collective14CollectiveConvINS1_47MainloopSm100TmaUmmaWarpSpecializedImplicitGemmILS5_1ELi72ELi3ELi1ELi2EN4cute5tupleIJNSA_1CILi2EEENSC_ILi1EEESE_EEEEENSB_IJNSC_ILi128EEENSC_ILi64EEENSB_IJNSC_ILi32EEEEEEEEENS_12float_e4m3_tESM_NSA_8TiledMMAINSA_8MMA_AtomIJNSA_10MMA_TraitsINSA_25SM100_MMA_F8F6F4_2x1SM_SSEJSM_SM_fSH_SI_NSA_17integral_constantINSA_4UMMA5MajorELST_0EEENSR_IST_LST_1EEENSR_INSS_7ScaleInELSW_0EEESX_EEEEEENSA_6LayoutINSB_IJSE_SE_SE_EEENSB_IJNSC_ILi0EEES12_S12_EEEEENSB_IJNSA_10UnderscoreES15_S15_EEEEENS7_6detail27Sm100ImplicitGemmTileTraitsINSA_25SM100_TMA_2SM_LOAD_IM2COLENSA_14ComposedLayoutINSA_7SwizzleILi1ELi4ELi3EEENSA_18smem_ptr_flag_bitsILi8EEENS10_INSB_IJNSC_ILi8EEESJ_EEENSB_IJSJ_SE_EEEEEEEvEENS19_INSA_18SM100_TMA_2SM_LOADENS1B_IS1D_S1F_NS10_INSB_IJSJ_S1G_EEENSB_IJSE_SJ_EEEEEEEvEEEENS_8epilogue10collective18CollectiveEpilogueINS1T_23Sm100TmaWarpSpecializedILi1ELi1ELi32ELb0ELb0EEEJNSB_IJSI_SI_SK_EEENSB_IJNS10_ISI_SE_EES1Z_EEESM_NSB_IJNSB_IJllllEEESE_S12_EEESM_S22_NS1T_6fusion15FusionCallbacksIS1X_NS23_17LinearCombinationISM_fSM_fLNS_15FloatRoundStyleE2EEES1Y_S20_JEEENSA_5SM1004TMEM4LOAD26SM100_TMEM_LOAD_32dp32b32xENSA_20SM90_TMA_LOAD_IM2COLENS1B_INS1C_ILi2ELi4ELi3EEES1F_NS10_INSB_IJS1G_SI_EEENSB_IJSI_SE_EEEEEEENSA_39AutoVectorizingCopyWithAssumedAlignmentILi128EEENSA_21SM90_TMA_STORE_IM2COLES2I_S2K_S2K_EEEvvEEEEvNT_6ParamsE)
        .other          _ZN7cutlass13device_kernelINS_4conv6kernel13ConvUniversalINS1_16ConvProblemShapeILNS1_8OperatorE1ELi3EEENS1_10collective14CollectiveConvINS1_47MainloopSm100TmaUmmaWarpSpecializedImplicitGemmILS5_1ELi72ELi3ELi1ELi2EN4cute5tupleIJNSA_1CILi2EEENSC_ILi1EEESE_EEEEENSB_IJNSC_ILi128EEENSC_ILi64EEENSB_IJNSC_ILi32EEEEEEEEENS_12float_e4m3_tESM_NSA_8TiledMMAINSA_8MMA_AtomIJNSA_10MMA_TraitsINSA_25SM100_MMA_F8F6F4_2x1SM_SSEJSM_SM_fSH_SI_NSA_17integral_constantINSA_4UMMA5MajorELST_0EEENSR_IST_LST_1EEENSR_INSS_7ScaleInELSW_0EEESX_EEEEEENSA_6LayoutINSB_IJSE_SE_SE_EEENSB_IJNSC_ILi0EEES12_S12_EEEEENSB_IJNSA_10UnderscoreES15_S15_EEEEENS7_6detail27Sm100ImplicitGemmTileTraitsINSA_25SM100_TMA_2SM_LOAD_IM2COLENSA_14ComposedLayoutINSA_7SwizzleILi1ELi4ELi3EEENSA_18smem_ptr_flag_bitsILi8EEENS10_INSB_IJNSC_ILi8EEESJ_EEENSB_IJSJ_SE_EEEEEEEvEENS19_INSA_18SM100_TMA_2SM_LOADENS1B_IS1D_S1F_NS10_INSB_IJSJ_S1G_EEENSB_IJSE_SJ_EEEEEEEvEEEENS_8epilogue10collective18CollectiveEpilogueINS1T_23Sm100TmaWarpSpecializedILi1ELi1ELi32ELb0ELb0EEEJNSB_IJSI_SI_SK_EEENSB_IJNS10_ISI_SE_EES1Z_EEESM_NSB_IJNSB_IJllllEEESE_S12_EEESM_S22_NS1T_6fusion15FusionCallbacksIS1X_NS23_17LinearCombinationISM_fSM_fLNS_15FloatRoundStyleE2EEES1Y_S20_JEEENSA_5SM1004TMEM4LOAD26SM100_TMEM_LOAD_32dp32b32xENSA_20SM90_TMA_LOAD_IM2COLENS1B_INS1C_ILi2ELi4ELi3EEES1F_NS10_INSB_IJS1G_SI_EEENSB_IJSI_SE_EEEEEEENSA_39AutoVectorizingCopyWithAssumedAlignmentILi128EEENSA_21SM90_TMA_STORE_IM2COLES2I_S2K_S2K_EEEvvEEEEvNT_6ParamsE,@"STO_CUDA_ENTRY STV_DEFAULT"
_ZN7cutlass13device_kernelINS_4conv6kernel13ConvUniversalINS1_16ConvProblemShapeILNS1_8OperatorE1ELi3EEENS1_10collective14CollectiveConvINS1_47MainloopSm100TmaUmmaWarpSpecializedImplicitGemmILS5_1ELi72ELi3ELi1ELi2EN4cute5tupleIJNSA_1CILi2EEENSC_ILi1EEESE_EEEEENSB_IJNSC_ILi128EEENSC_ILi64EEENSB_IJNSC_ILi32EEEEEEEEENS_12float_e4m3_tESM_NSA_8TiledMMAINSA_8MMA_AtomIJNSA_10MMA_TraitsINSA_25SM100_MMA_F8F6F4_2x1SM_SSEJSM_SM_fSH_SI_NSA_17integral_constantINSA_4UMMA5MajorELST_0EEENSR_IST_LST_1EEENSR_INSS_7ScaleInELSW_0EEESX_EEEEEENSA_6LayoutINSB_IJSE_SE_SE_EEENSB_IJNSC_ILi0EEES12_S12_EEEEENSB_IJNSA_10UnderscoreES15_S15_EEEEENS7_6detail27Sm100ImplicitGemmTileTraitsINSA_25SM100_TMA_2SM_LOAD_IM2COLENSA_14ComposedLayoutINSA_7SwizzleILi1ELi4ELi3EEENSA_18smem_ptr_flag_bitsILi8EEENS10_INSB_IJNSC_ILi8EEESJ_EEENSB_IJSJ_SE_EEEEEEEvEENS19_INSA_18SM100_TMA_2SM_LOADENS1B_IS1D_S1F_NS10_INSB_IJSJ_S1G_EEENSB_IJSE_SJ_EEEEEEEvEEEENS_8epilogue10collective18CollectiveEpilogueINS1T_23Sm100TmaWarpSpecializedILi1ELi1ELi32ELb0ELb0EEEJNSB_IJSI_SI_SK_EEENSB_IJNS10_ISI_SE_EES1Z_EEESM_NSB_IJNSB_IJllllEEESE_S12_EEESM_S22_NS1T_6fusion15FusionCallbacksIS1X_NS23_17LinearCombinationISM_fSM_fLNS_15FloatRoundStyleE2EEES1Y_S20_JEEENSA_5SM1004TMEM4LOAD26SM100_TMEM_LOAD_32dp32b32xENSA_20SM90_TMA_LOAD_IM2COLENS1B_INS1C_ILi2ELi4ELi3EEES1F_NS10_INSB_IJS1G_SI_EEENSB_IJSI_SE_EEEEEEENSA_39AutoVectorizingCopyWithAssumedAlignmentILi128EEENSA_21SM90_TMA_STORE_IM2COLES2I_S2K_S2K_EEEvvEEEEvNT_6ParamsE:
[----:B------:R-:W1:Y:S01]  /*0000*/  LDC R1, c[0x0][0x37c] ;  /* 0x0000df00ff017b82 */ /* 0x000e620000000800 */
[----:B------:R-:W2:Y:S01]  /*0010*/  S2R R69, SR_TID.X ;  /* 0x0000000000457919 */ /* 0x000ea20000002100 */
[----:B------:R-:W3:Y:S06]  /*0020*/  LDCU.64 UR8, c[0x0][0x990] ;  /* 0x00013200ff0877ac */ /* 0x000eec0008000a00 */
[----:B------:R-:W4:Y:S01]  /*0030*/  S2UR UR4, SR_CgaCtaId ;  /* 0x00000000000479c3 */ /* 0x000f220000008800 */
[----:B-1----:R-:W-:Y:S01]  /*0040*/  VIADD R1, R1, 0xfffffff8 ;  /* 0xfffffff801017836 */ /* 0x002fe20000000000 */
[----:B------:R-:W-:-:S02]  /*0050*/  PRMT R79, RZ, 0x7610, R79 ;  /* 0x00007610ff4f7816 */ /* 0x000fc4000000004f */
[----:B------:R-:W-:Y:S02]  /*0060*/  ELECT P1, URZ, PT ;  /* 0x0000000000ff782f */ /* 0x000fe40003820000 */
[----:B------:R-:W-:Y:S01]  /*0070*/  R2UR UR43, R1 ;  /* 0x00000000012b72ca */ /* 0x000fe200000e0000 */
[----:B---3--:R-:W-:-:S04]  /*0080*/  UISETP.NE.U32.AND UP0, UPT, UR8, URZ, UPT ;  /* 0x000000ff0800728c */ /* 0x008fc8000bf05070 */
[----:B------:R-:W-:Y:S02]  /*0090*/  UISETP.NE.AND.EX UP0, UPT, UR9, URZ, UPT, UP0 ;  /* 0x000000ff0900728c */ /* 0x000fe4000bf05300 */
[----:B----4-:R-:W-:Y:S02]  /*00a0*/  ULOP3.LUT UR26, UR4, 0x1, URZ, 0xc0, !UPT ;  /* 0x00000001041a7892 */ /* 0x010fe4000f8ec0ff */
[----:B------:R-:W-:Y:S01]  /*00b0*/  ULOP3.LUT UR25, UR4, 0x1, URZ, 0x3c, !UPT ;  /* 0x0000000104197892 */ /* 0x000fe2000f8e3cff */
[----:B--2---:R-:W-:-:S05]  /*00c0*/  SHF.R.U32.HI R80, RZ, 0x5, R69 ;  /* 0x00000005ff507819 */ /* 0x004fca0000011645 */
[----:B------:R-:W1:Y:S02]  /*00d0*/  SHFL.IDX PT, R0, R80, RZ, 0x1f ;  /* 0x00001fff50007589 */ /* 0x000e6400000e0000 */
[----:B-1----:R-:W-:Y:S01]  /*00e0*/  R2UR UR18, R0 ;  /* 0x00000000001272ca */ /* 0x002fe200000e0000 */
[----:B------:R-:W-:-:S14]  /*00f0*/  BRA.U UP0, `(.L_x_0) ;  /* 0x0000000100307547 */ /* 0x000fdc000b800000 */
[----:B------:R-:W1:Y:S02]  /*0100*/  LDCU.64 UR4, c[0x0][0x988] ;  /* 0x00013100ff0477ac */ /* 0x000e640008000a00 */
[----:B-1----:R-:W-:-:S04]  /*0110*/  UISETP.NE.U32.AND UP0, UPT, UR4, URZ, UPT ;  /* 0x000000ff0400728c */ /* 0x002fc8000bf05070 */
[----:B------:R-:W-:-:S09]  /*0120*/  UISETP.NE.AND.EX UP0, UPT, UR5, URZ, UPT, UP0 ;  /* 0x000000ff0500728c */ /* 0x000fd2000bf05300 */
[----:B------:R-:W-:Y:S05]  /*0130*/  BRA.U !UP0, `(.L_x_1) ;  /* 0x0000000108147547 */ /* 0x000fea000b800000 */
[----:B------:R-:W1:Y:S01]  /*0140*/  LDC.64 R2, c[0x0][0x988] ;  /* 0x00026200ff027b82 */ /* 0x000e620000000a00 */
[----:B------:R-:W1:Y:S02]  /*0150*/  LDCU.64 UR4, c[0x0][0x358] ;  /* 0x00006b00ff0477ac */ /* 0x000e640008000a00 */
[----:B-1----:R1:W5:Y:S01]  /*0160*/  LDG.E R39, desc[UR4][R2.64] ;  /* 0x0000000402277981 */ /* 0x002362000c1e1900 */
[----:B------:R-:W-:Y:S01]  /*0170*/  HFMA2 R79, -RZ, RZ, 0, 5.9604644775390625e-08 ;  /* 0x00000001ff4f7431 */ /* 0x000fe200000001ff */
[----:B------:R-:W-:Y:S05]  /*0180*/  BRA `(.L_x_0) ;  /* 0x00000000000c7947 */ /* 0x000fea0003800000 */
.L_x_1:
[----:B------:R-:W1:Y:S01]  /*0190*/  LDCU UR4, c[0x0][0x980] ;  /* 0x00013000ff0477ac */ /* 0x000e620008000800 */
[----:B------:R-:W-:Y:S01]  /*01a0*/  HFMA2 R79, -RZ, RZ, 0, 5.9604644775390625e-08 ;  /* 0x00000001ff4f7431 */ /* 0x000fe200000001ff */
[----:B-1----:R-:W-:-:S07]  /*01b0*/  MOV R39, UR4 ;  /* 0x0000000400277c02 */ /* 0x002fce0008000f00 */
.L_x_0:
[----:B------:R-:W2:Y:S02]  /*01c0*/  LDCU.64 UR4, c[0x0][0x9b0] ;  /* 0x00013600ff0477ac */ /* 0x000ea40008000a00 */
[----:B--2---:R-:W-:-:S04]  /*01d0*/  UISETP.NE.U32.AND UP0, UPT, UR4, URZ, UPT ;  /* 0x000000ff0400728c */ /* 0x004fc8000bf05070 */
[----:B------:R-:W-:-:S09]  /*01e0*/  UISETP.NE.AND.EX UP0, UPT, UR5, URZ, UPT, UP0 ;  /* 0x000000ff0500728c */ /* 0x000fd2000bf05300 */
[----:B------:R-:W-:Y:S05]  /*01f0*/  BRA.U UP0, `(.L_x_2) ;  /* 0x0000000100287547 */ /* 0x000fea000b800000 */
[----:B------:R-:W2:Y:S02]  /*0200*/  LDCU.64 UR4, c[0x0][0x9a8] ;  /* 0x00013500ff0477ac */ /* 0x000ea40008000a00 */
[----:B--2---:R-:W-:-:S04]  /*0210*/  UISETP.NE.U32.AND UP0, UPT, UR4, URZ, UPT ;  /* 0x000000ff0400728c */ /* 0x004fc8000bf05070 */
[----:B------:R-:W-:-:S09]  /*0220*/  UISETP.NE.AND.EX UP0, UPT, UR5, URZ, UPT, UP0 ;  /* 0x000000ff0500728c */ /* 0x000fd2000bf05300 */
[----:B------:R-:W-:Y:S05]  /*0230*/  BRA.U !UP0, `(.L_x_3) ;  /* 0x0000000108107547 */ /* 0x000fea000b800000 */
[----:B-1----:R-:W1:Y:S01]  /*0240*/  LDC.64 R2, c[0x0][0x9a8] ;  /* 0x00026a00ff027b82 */ /* 0x002e620000000a00 */
[----:B------:R-:W1:Y:S02]  /*0250*/  LDCU.64 UR4, c[0x0][0x358] ;  /* 0x00006b00ff0477ac */ /* 0x000e640008000a00 */
[----:B-1----:R2:W5:Y:S01]  /*0260*/  LDG.E R38, desc[UR4][R2.64] ;  /* 0x0000000402267981 */ /* 0x002562000c1e1900 */
[----:B------:R-:W-:Y:S05]  /*0270*/  BRA `(.L_x_2) ;  /* 0x0000000000087947 */ /* 0x000fea0003800000 */
.L_x_3:
[----:B------:R-:W2:Y:S02]  /*0280*/  LDCU UR4, c[0x0][0x9a0] ;  /* 0x00013400ff0477ac */ /* 0x000ea40008000800 */
[----:B--2---:R-:W-:Y:S02]  /*0290*/  MOV R38, UR4 ;  /* 0x0000000400267c02 */ /* 0x004fe40008000f00 */
.L_x_2:
[----:B------:R-:W-:Y:S01]  /*02a0*/  IMAD.U32 R0, RZ, RZ, UR18 ;  /* 0x00000012ff007e24 */ /* 0x000fe2000f8e00ff */
[----:B------:R-:W-:Y:S04]  /*02b0*/  BSSY.RECONVERGENT B0, `(.L_x_4) ;  /* 0x000000c000007945 */ /* 0x000fe80003800200 */
[C---:B------:R-:W-:Y:S02]  /*02c0*/  ISETP.NE.OR P2, PT, R0.reuse, 0x1, !P1 ;  /* 0x000000010000780c */ /* 0x040fe40004f45670 */
[----:B------:R-:W-:-:S11]  /*02d0*/  ISETP.NE.OR P0, PT, R0, 0x3, !P1 ;  /* 0x000000030000780c */ /* 0x000fd60004f05670 */
[----:B------:R-:W-:Y:S05]  /*02e0*/  @P2 BRA `(.L_x_5) ;  /* 0x0000000000202947 */ /* 0x000fea0003800000 */
[----:B------:R-:W3:Y:S02]  /*02f0*/  LDCU.64 UR4, c[0x0][0x348] ;  /* 0x00006900ff0477ac */ /* 0x000ee40008000a00 */
[----:B---3--:R-:W-:Y:S02]  /*0300*/  UIADD3 UR6, UP1, UPT, UR4, 0x80, URZ ;  /* 0x0000008004067890 */ /* 0x008fe4000ff3e0ff */
[----:B------:R-:W-:Y:S02]  /*0310*/  UIADD3 UR4, UP0, UPT, UR4, 0x200, URZ ;  /* 0x0000020004047890 */ /* 0x000fe4000ff1e0ff */
[----:B------:R-:W-:Y:S02]  /*0320*/  UIADD3.X UR7, UPT, UPT, URZ, UR5, URZ, UP1, !UPT ;  /* 0x00000005ff077290 */ /* 0x000fe40008ffe4ff */
[----:B------:R-:W-:-:S07]  /*0330*/  UIADD3.X UR5, UPT, UPT, URZ, UR5, URZ, UP0, !UPT ;  /* 0x00000005ff057290 */ /* 0x000fce00087fe4ff */
[----:B------:R3:W-:Y:S02]  /*0340*/  UTMACCTL.PF [UR6] ;  /* 0x00000000060079b9 */ /* 0x0007e40008040000 */
[----:B------:R3:W-:Y:S02]  /*0350*/  UTMACCTL.PF [UR4] ;  /* 0x00000000040079b9 */ /* 0x0007e40008040000 */
[----:B---3--:R-:W-:Y:S01]  /*0360*/  NOP ;  /* 0x0000000000007918 */ /* 0x008fe20000000000 */
.L_x_5:
[----:B------:R-:W-:Y:S05]  /*0370*/  BSYNC.RECONVERGENT B0 ;  /* 0x0000000000007941 */ /* 0x000fea0003800200 */
.L_x_4:
[----:B------:R-:W-:Y:S04]  /*0380*/  BSSY.RECONVERGENT B0, `(.L_x_6) ;  /* 0x000000a000007945 */ /* 0x000fe80003800200 */
        /* <DEDUP_REMOVED lines=9> */
.L_x_7:
[----:B------:R-:W-:Y:S05]  /*0420*/  BSYNC.RECONVERGENT B0 ;  /* 0x0000000000007941 */ /* 0x000fea0003800200 */
.L_x_6:
[----:B------:R-:W3:Y:S01]  /*0430*/  LDCU.64 UR4, c[0x0][0x988] ;  /* 0x00013100ff0477ac */ /* 0x000ee20008000a00 */
[----:B------:R-:W-:Y:S02]  /*0440*/  UISETP.EQ.U32.AND UP1, UPT, UR8, URZ, UPT ;  /* 0x000000ff0800728c */ /* 0x000fe4000bf22070 */
[----:B------:R-:W-:Y:S02]  /*0450*/  UPLOP3.LUT UP3, UPT, UPT, UPT, UPT, 0x80, 0x8 ;  /* 0x000000000008789c */ /* 0x000fe40003f6f070 */
[----:B---3--:R-:W-:-:S04]  /*0460*/  UISETP.NE.U32.AND UP0, UPT, UR4, URZ, UPT ;  /* 0x000000ff0400728c */ /* 0x008fc8000bf05070 */
[----:B------:R-:W-:-:S04]  /*0470*/  UISETP.NE.AND.EX UP2, UPT, UR5, URZ, UPT, UP0 ;  /* 0x000000ff0500728c */ /* 0x000fc8000bf45300 */
[----:B------:R-:W-:-:S04]  /*0480*/  UISETP.EQ.OR.EX UP4, UPT, UR9, URZ, !UP2, UP1 ;  /* 0x000000ff0900728c */ /* 0x000fc8000d782710 */
[----:B------:R-:W-:-:S06]  /*0490*/  UP2UR UR4, UPR, URZ, 0x10 ;  /* 0x00000010ff047883 */ /* 0x000fcc0008000000 */
[----:B------:R-:W-:Y:S01]  /*04a0*/  MOV R82, UR4 ;  /* 0x0000000400527c02 */ /* 0x000fe20008000f00 */
[----:B------:R-:W-:Y:S06]  /*04b0*/  BRA.U !UP4, `(.L_x_8) ;  /* 0x000000010c207547 */ /* 0x000fec000b800000 */
[----:B------:R-:W-:Y:S01]  /*04c0*/  UISETP.NE.U32.AND UP1, UPT, UR8, URZ, UPT ;  /* 0x000000ff0800728c */ /* 0x000fe2000bf25070 */
[----:B-----5:R-:W-:Y:S01]  /*04d0*/  FSETP.NEU.AND P0, PT, R39, RZ, PT ;  /* 0x000000ff2700720b */ /* 0x020fe20003f0d000 */
[----:B------:R-:W-:Y:S02]  /*04e0*/  USEL UR4, URZ, 0xffffffff, UP2 ;  /* 0xffffffffff047887 */ /* 0x000fe40009000000 */
[----:B------:R-:W-:-:S10]  /*04f0*/  UISETP.NE.AND.EX UP1, UPT, UR9, URZ, UPT, UP1 ;  /* 0x000000ff0900728c */ /* 0x000fd4000bf25310 */
[----:B------:R-:W-:Y:S01]  /*0500*/  VOTEU.ANY UP0, P0 ;  /* 0x0000000000ff7886 */ /* 0x000fe20000000100 */
[----:B------:R-:W-:-:S04]  /*0510*/  @!UP1 USEL UR4, URZ, 0xffffffff, UP0 ;  /* 0xffffffffff049887 */ /* 0x000fc80008000000 */
[----:B------:R-:W-:-:S04]  /*0520*/  ULOP3.LUT UR4, UR4, 0x1, URZ, 0xc0, !UPT ;  /* 0x0000000104047892 */ /* 0x000fc8000f8ec0ff */
[----:B------:R-:W-:-:S11]  /*0530*/  UISETP.NE.U32.AND UP3, UPT, UR4, 0x1, UPT ;  /* 0x000000010400788c */ /* 0x000fd6000bf65070 */
.L_x_8:
[----:B------:R-:W3:Y:S01]  /*0540*/  SHFL.IDX PT, R0, R80, RZ, 0x1f ;  /* 0x00001fff50007589 */ /* 0x000ee200000e0000 */
[----:B------:R-:W-:Y:S02]  /*0550*/  UISETP.NE.AND UP5, UPT, UR18, 0x2, UPT ;  /* 0x000000021200788c */ /* 0x000fe4000bfa5270 */
[----:B------:R-:W-:Y:S02]  /*0560*/  UISETP.NE.AND UP0, UPT, UR18, 0x2, UPT ;  /* 0x000000021200788c */ /* 0x000fe4000bf05270 */
[----:B------:R-:W-:Y:S02]  /*0570*/  UISETP.NE.OR UP1, UPT, UR26, URZ, UP5 ;  /* 0x000000ff1a00728c */ /* 0x000fe4000af25670 */
[----:B------:R-:W-:-:S04]  /*0580*/  USEL UR42, URZ, 0x1, UP0 ;  /* 0x00000001ff2a7887 */ /* 0x000fc80008000000 */
[----:B------:R-:W-:Y:S02]  /*0590*/  PLOP3.LUT P3, PT, P1, PT, UP1, 0xae, 0xea ;  /* 0x0000000000ea781c */ /* 0x000fe40000f6f51e */
[----:B---3--:R-:W-:-:S13]  /*05a0*/  ISETP.NE.AND P0, PT, R0, RZ, PT ;  /* 0x000000ff0000720c */ /* 0x008fda0003f05270 */
[----:B------:R-:W-:Y:S05]  /*05b0*/  @P0 BRA `(.L_x_9) ;  /* 0x0000000800740947 */ /* 0x000fea0003800000 */
[----:B------:R-:W-:Y:S01]  /*05c0*/  ELECT P0, URZ, PT ;  /* 0x0000000000ff782f */ /* 0x000fe20003800000 */
[----:B------:R-:W-:-:S12]  /*05d0*/  BSSY.RECONVERGENT B0, `(.L_x_9) ;  /* 0x000009b000007945 */ /* 0x000fd80003800200 */
[----:B------:R-:W-:Y:S05]  /*05e0*/  @!P0 BRA `(.L_x_10) ;  /* 0x0000000800648947 */ /* 0x000fea0003800000 */
[----:B------:R-:W3:Y:S01]  /*05f0*/  S2UR UR5, SR_CgaCtaId ;  /* 0x00000000000579c3 */ /* 0x000ee20000008800 */
[----:B------:R-:W-:Y:S01]  /*0600*/  UMOV UR4, 0x400 ;  /* 0x0000040000047882 */ /* 0x000fe20000000000 */
[----:B------:R-:W-:Y:S02]  /*0610*/  UMOV UR6, 0x1 ;  /* 0x0000000100067882 */ /* 0x000fe40000000000 */
[----:B------:R-:W-:-:S04]  /*0620*/  UIADD3 UR6, UPT, UPT, -UR6, 0x100000, URZ ;  /* 0x0010000006067890 */ /* 0x000fc8000fffe1ff */
[----:B------:R-:W-:Y:S02]  /*0630*/  USHF.L.U32 UR7, UR6, 0xb, URZ ;  /* 0x0000000b06077899 */ /* 0x000fe400080006ff */
[----:B------:R-:W-:Y:S02]  /*0640*/  USHF.L.U32 UR6, UR6, 0x1, URZ ;  /* 0x0000000106067899 */ /* 0x000fe400080006ff */
[----:B---3--:R-:W-:Y:S01]  /*0650*/  ULEA UR4, UR5, UR4, 0x18 ;  /* 0x0000000405047291 */ /* 0x008fe2000f8ec0ff */
[----:B------:R-:W3:Y:S11]  /*0660*/  FENCE.VIEW.ASYNC.S ;  /* 0x00000000000073c6 */ /* 0x000ef60000000000 */
[----:B---3--:R3:W4:Y:S01]  /*0670*/  SYNCS.EXCH.64 URZ, [UR4], UR6 ;  /* 0x0000000604ff75b2 */ /* 0x0087220008000100 */
[----:B------:R3:W1:Y:S01]  /*0680*/  SYNCS.EXCH.64 URZ, [UR4+0x240], UR6 ;  /* 0x0002400604ff75b2 */ /* 0x0006620008000100 */
        /* <DEDUP_REMOVED lines=141> */
[----:B------:R3:W1:Y:S02]  /*0f60*/  SYNCS.EXCH.64 URZ, [UR4+0x478], UR6 ;  /* 0x0004780604ff75b2 */ /* 0x0006640008000100 */
[----:B---34-:R-:W-:Y:S01]  /*0f70*/  NOP ;  /* 0x0000000000007918 */ /* 0x018fe20000000000 */
.L_x_10:
[----:B------:R-:W-:Y:S05]  /*0f80*/  BSYNC.RECONVERGENT B0 ;  /* 0x0000000000007941 */ /* 0x000fea0003800200 */
.L_x_9:
[----:B------:R-:W3:Y:S01]  /*0f90*/  SHFL.IDX PT, R0, R80, RZ, 0x1f ;  /* 0x00001fff50007589 */ /* 0x000ee200000e0000 */
[----:B------:R-:W-:Y:S01]  /*0fa0*/  NOP ;  /* 0x0000000000007918 */ /* 0x000fe20000000000 */
[----:B---3--:R-:W-:-:S13]  /*0fb0*/  ISETP.NE.AND P0, PT, R0, 0x1, PT ;  /* 0x000000010000780c */ /* 0x008fda0003f05270 */
[----:B------:R-:W-:Y:S05]  /*0fc0*/  @P0 BRA `(.L_x_11) ;  /* 0x0000000000400947 */ /* 0x000fea0003800000 */
[----:B------:R-:W3:Y:S01]  /*0fd0*/  S2UR UR5, SR_CgaCtaId ;  /* 0x00000000000579c3 */ /* 0x000ee20000008800 */
[----:B------:R-:W-:Y:S01]  /*0fe0*/  UMOV UR4, 0x400 ;  /* 0x0000040000047882 */ /* 0x000fe20000000000 */
[----:B------:R-:W-:Y:S01]  /*0ff0*/  UMOV UR8, 0x20 ;  /* 0x0000002000087882 */ /* 0x000fe20000000000 */
[----:B------:R-:W-:Y:S01]  /*1000*/  UMOV UR6, 0x80 ;  /* 0x0000008000067882 */ /* 0x000fe20000000000 */
[----:B------:R-:W-:-:S04]  /*1010*/  UIADD3 UR8, UPT, UPT, -UR8, 0x100000, URZ ;  /* 0x0010000008087890 */ /* 0x000fc8000fffe1ff */
[----:B------:R-:W-:Y:S02]  /*1020*/  USHF.L.U32 UR9, UR8, 0xb, URZ ;  /* 0x0000000b08097899 */ /* 0x000fe400080006ff */
[----:B------:R-:W-:Y:S02]  /*1030*/  USHF.L.U32 UR8, UR8, 0x1, URZ ;  /* 0x0000000108087899 */ /* 0x000fe400080006ff */
[----:B------:R-:W-:-:S04]  /*1040*/  UIADD3 UR6, UPT, UPT, -UR6, 0x100000, URZ ;  /* 0x0010000006067890 */ /* 0x000fc8000fffe1ff */
[----:B------:R-:W-:Y:S02]  /*1050*/  USHF.L.U32 UR7, UR6, 0xb, URZ ;  /* 0x0000000b06077899 */ /* 0x000fe400080006ff */
[----:B------:R-:W-:Y:S01]  /*1060*/  USHF.L.U32 UR6, UR6, 0x1, URZ ;  /* 0x0000000106067899 */ /* 0x000fe200080006ff */
[----:B------:R-:W-:Y:S01]  /*1070*/  ELECT P0, URZ, PT ;  /* 0x0000000000ff782f */ /* 0x000fe20003800000 */
[----:B---3--:R-:W-:Y:S01]  /*1080*/  ULEA UR4, UR5, UR4, 0x18 ;  /* 0x0000000405047291 */ /* 0x008fe2000f8ec0ff */
[----:B------:R-:W3:Y:S11]  /*1090*/  FENCE.VIEW.ASYNC.S ;  /* 0x00000000000073c6 */ /* 0x000ef60000000000 */
[----:B---3--:R3:W4:Y:S01]  /*10a0*/  SYNCS.EXCH.64 URZ, [UR4+0x480], UR8 ;  /* 0x0004800804ff75b2 */ /* 0x0087220008000100 */
[----:B------:R3:W1:Y:S01]  /*10b0*/  SYNCS.EXCH.64 URZ, [UR4+0x488], UR6 ;  /* 0x0004880604ff75b2 */ /* 0x0006620008000100 */
[----:B------:R-:W-:Y:S01]  /*10c0*/  NOP ;  /* 0x0000000000007918 */ /* 0x000fe20000000000 */
.L_x_11:
[----:B------:R-:W2:Y:S01]  /*10d0*/  SHFL.IDX PT, R0, R80, RZ, 0x1f ;  /* 0x00001fff50007589 */ /* 0x000ea200000e0000 */
[----:B------:R-:W-:Y:S01]  /*10e0*/  NOP ;  /* 0x0000000000007918 */ /* 0x000fe20000000000 */
[----:B--2---:R-:W-:-:S13]  /*10f0*/  ISETP.NE.AND P0, PT, R0, 0x3, PT ;  /* 0x000000030000780c */ /* 0x004fda0003f05270 */
[----:B------:R-:W-:Y:S05]  /*1100*/  @P0 BRA `(.L_x_12) ;  /* 0x0000000000300947 */ /* 0x000fea0003800000 */
[----:B------:R-:W2:Y:S01]  /*1110*/  S2UR UR5, SR_CgaCtaId ;  /* 0x00000000000579c3 */ /* 0x000ea20000008800 */
[----:B---3--:R-:W-:Y:S01]  /*1120*/  UMOV UR4, 0x400 ;  /* 0x0000040000047882 */ /* 0x008fe20000000000 */
[----:B------:R-:W-:Y:S01]  /*1130*/  UMOV UR6, 0x20 ;  /* 0x0000002000067882 */ /* 0x000fe20000000000 */
[----:B------:R-:W-:Y:S01]  /*1140*/  ELECT P0, URZ, PT ;  /* 0x0000000000ff782f */ /* 0x000fe20003800000 */
[----:B------:R-:W-:-:S04]  /*1150*/  UIADD3 UR6, UPT, UPT, -UR6, 0x100000, URZ ;  /* 0x0010000006067890 */ /* 0x000fc8000fffe1ff */
[----:B------:R-:W-:Y:S02]  /*1160*/  USHF.L.U32 UR7, UR6, 0xb, URZ ;  /* 0x0000000b06077899 */ /* 0x000fe400080006ff */
[----:B------:R-:W-:Y:S02]  /*1170*/  USHF.L.U32 UR6, UR6, 0x1, URZ ;  /* 0x0000000106067899 */ /* 0x000fe400080006ff */
[----:B--2---:R-:W-:Y:S01]  /*1180*/  ULEA UR4, UR5, UR4, 0x18 ;  /* 0x0000000405047291 */ /* 0x004fe2000f8ec0ff */
[----:B------:R-:W2:Y:S11]  /*1190*/  FENCE.VIEW.ASYNC.S ;  /* 0x00000000000073c6 */ /* 0x000eb60000000000 */
[----:B--2---:R2:W3:Y:S01]  /*11a0*/  SYNCS.EXCH.64 URZ, [UR4+0x490], UR6 ;  /* 0x0004900604ff75b2 */ /* 0x0044e20008000100 */
[----:B------:R2:W1:Y:S01]  /*11b0*/  SYNCS.EXCH.64 URZ, [UR4+0x498], UR6 ;  /* 0x0004980604ff75b2 */ /* 0x0004620008000100 */
[----:B------:R-:W-:Y:S01]  /*11c0*/  NOP ;  /* 0x0000000000007918 */ /* 0x000fe20000000000 */
.L_x_12:
[----:B------:R-:W4:Y:S01]  /*11d0*/  SHFL.IDX PT, R0, R80, RZ, 0x1f ;  /* 0x00001fff50007589 */ /* 0x000f2200000e0000 */
[----:B------:R-:W-:Y:S01]  /*11e0*/  NOP ;  /* 0x0000000000007918 */ /* 0x000fe20000000000 */
[----:B----4-:R-:W-:-:S13]  /*11f0*/  ISETP.NE.AND P0, PT, R0, 0x4, PT ;  /* 0x000000040000780c */ /* 0x010fda0003f05270 */
[----:B------:R-:W-:Y:S05]  /*1200*/  @P0 BRA `(.L_x_13) ;  /* 0x0000000000440947 */ /* 0x000fea0003800000 */
[----:B------:R-:W4:Y:S01]  /*1210*/  S2UR UR5, SR_CgaCtaId ;  /* 0x00000000000579c3 */ /* 0x000f220000008800 */
[----:B--23--:R-:W-:Y:S01]  /*1220*/  UMOV UR4, 0x1e0 ;  /* 0x000001e000047882 */ /* 0x00cfe20000000000 */
[----:B------:R-:W-:Y:S01]  /*1230*/  UMOV UR6, 0x400 ;  /* 0x0000040000067882 */ /* 0x000fe20000000000 */
[----:B------:R-:W-:Y:S01]  /*1240*/  USEL UR4, UR4, 0x1a0, UP3 ;  /* 0x000001a004047887 */ /* 0x000fe20009800000 */
[----:B------:R-:W-:Y:S01]  /*1250*/  UMOV UR8, 0x1 ;  /* 0x0000000100087882 */ /* 0x000fe20000000000 */
[----:B------:R-:W-:Y:S01]  /*1260*/  ELECT P0, URZ, PT ;  /* 0x0000000000ff782f */ /* 0x000fe20003800000 */
[----:B------:R-:W-:-:S04]  /*1270*/  UIADD3 UR8, UPT, UPT, -UR8, 0x100000, URZ ;  /* 0x0010000008087890 */ /* 0x000fc8000fffe1ff */
[----:B------:R-:W-:Y:S02]  /*1280*/  USHF.L.U32 UR9, UR8, 0xb, URZ ;  /* 0x0000000b08097899 */ /* 0x000fe400080006ff */
[----:B------:R-:W-:Y:S02]  /*1290*/  USHF.L.U32 UR8, UR8, 0x1, URZ ;  /* 0x0000000108087899 */ /* 0x000fe400080006ff */
[----:B----4-:R-:W-:Y:S02]  /*12a0*/  ULEA UR6, UR5, UR6, 0x18 ;  /* 0x0000000605067291 */ /* 0x010fe4000f8ec0ff */
[----:B------:R-:W-:-:S04]  /*12b0*/  UIADD3 UR4, UPT, UPT, -UR4, 0x100000, URZ ;  /* 0x0010000004047890 */ /* 0x000fc8000fffe1ff */
[----:B------:R-:W-:Y:S02]  /*12c0*/  USHF.L.U32 UR5, UR4, 0xb, URZ ;  /* 0x0000000b04057899 */ /* 0x000fe400080006ff */
[----:B------:R-:W-:Y:S01]  /*12d0*/  USHF.L.U32 UR4, UR4, 0x1, URZ ;  /* 0x0000000104047899 */ /* 0x000fe200080006ff */
[----:B------:R-:W2:Y:S03]  /*12e0*/  FENCE.VIEW.ASYNC.S ;  /* 0x00000000000073c6 */ /* 0x000ea60000000000 */
[----:B--2---:R4:W2:Y:S08]  /*12f0*/  SYNCS.EXCH.64 URZ, [UR6+0x4a0], UR8 ;  /* 0x0004a00806ff75b2 */ /* 0x0048b00008000100 */
[----:B------:R4:W3:Y:S02]  /*1300*/  SYNCS.EXCH.64 URZ, [UR6+0x4a8], UR4 ;  /* 0x0004a80406ff75b2 */ /* 0x0008e40008000100 */
[----:B----4-:R-:W-:Y:S01]  /*1310*/  NOP ;  /* 0x0000000000007918 */ /* 0x010fe20000000000 */
.L_x_13:
[----:B------:R-:W4:Y:S01]  /*1320*/  SHFL.IDX PT, R0, R80, RZ, 0x1f ;  /* 0x00001fff50007589 */ /* 0x000f2200000e0000 */
[----:B------:R-:W-:Y:S01]  /*1330*/  ISETP.NE.OR P1, PT, RZ, UR18, !P1 ;  /* 0x00000012ff007c0c */ /* 0x000fe2000cf25670 */
[----:B------:R-:W-:Y:S01]  /*1340*/  NOP ;  /* 0x0000000000007918 */ /* 0x000fe20000000000 */
[----:B----4-:R-:W-:-:S13]  /*1350*/  ISETP.NE.AND P0, PT, R0, 0x5, PT ;  /* 0x000000050000780c */ /* 0x010fda0003f05270 */
[----:B------:R-:W-:Y:S05]  /*1360*/  @P0 BRA `(.L_x_14) ;  /* 0x0000000000480947 */ /* 0x000fea0003800000 */
[----:B------:R-:W4:Y:S01]  /*1370*/  S2UR UR5, SR_CgaCtaId ;  /* 0x00000000000579c3 */ /* 0x000f220000008800 */
[----:B--23--:R-:W-:Y:S01]  /*1380*/  UMOV UR4, 0x400 ;  /* 0x0000040000047882 */ /* 0x00cfe20000000000 */
        /* <DEDUP_REMOVED lines=9> */
[----:B----4-:R-:W-:Y:S01]  /*1420*/  ULEA UR4, UR5, UR4, 0x18 ;  /* 0x0000000405047291 */ /* 0x010fe2000f8ec0ff */
[----:B------:R-:W2:Y:S11]  /*1430*/  FENCE.VIEW.ASYNC.S ;  /* 0x00000000000073c6 */ /* 0x000eb60000000000 */
[----:B--2---:R4:W2:Y:S01]  /*1440*/  SYNCS.EXCH.64 URZ, [UR4+0x4b0], UR6 ;  /* 0x0004b00604ff75b2 */ /* 0x0048a20008000100 */
[----:B------:R4:W3:Y:S01]  /*1450*/  SYNCS.EXCH.64 URZ, [UR4+0x4c0], UR8 ;  /* 0x0004c00804ff75b2 */ /* 0x0008e20008000100 */
[----:B------:R4:W1:Y:S01]  /*1460*/  SYNCS.EXCH.64 URZ, [UR4+0x4b8], UR6 ;  /* 0x0004b80604ff75b2 */ /* 0x0008620008000100 */
[----:B------:R4:W1:Y:S02]  /*1470*/  SYNCS.EXCH.64 URZ, [UR4+0x4c8], UR8 ;  /* 0x0004c80804ff75b2 */ /* 0x0008640008000100 */
[----:B----4-:R-:W-:Y:S01]  /*1480*/  NOP ;  /* 0x0000000000007918 */ /* 0x010fe20000000000 */
.L_x_14:
[----:B--23--:R-:W2:Y:S01]  /*1490*/  S2UR UR7, SR_CgaCtaId ;  /* 0x00000000000779c3 */ /* 0x00cea20000008800 */
[----:B------:R-:W-:Y:S01]  /*14a0*/  VOTEU.ALL UP0, P1 ;  /* 0x0000000000ff7886 */ /* 0x000fe20000800000 */
[----:B------:R-:W-:Y:S01]  /*14b0*/  UMOV UR4, 0x20 ;  /* 0x0000002000047882 */ /* 0x000fe20000000000 */
[----:B------:R-:W-:Y:S01]  /*14c0*/  NOP ;  /* 0x0000000000007918 */ /* 0x000fe20000000000 */
[----:B-1----:R-:W-:Y:S01]  /*14d0*/  LOP3.LUT R3, R69, 0x1f, RZ, 0xc0, !PT ;  /* 0x0000001f45037812 */ /* 0x002fe200078ec0ff */
[----:B------:R-:W-:Y:S01]  /*14e0*/  UISETP.NE.AND UP4, UPT, UR18, URZ, UPT ;  /* 0x000000ff1200728c */ /* 0x000fe2000bf85270 */
[----:B------:R-:W-:Y:S01]  /*14f0*/  @!UP0 UMOV UR6, 0x400 ;  /* 0x0000040000068882 */ /* 0x000fe20000000000 */
[----:B------:R-:W-:-:S04]  /*1500*/  @!UP0 UIADD3 UR4, UPT, UPT, -UR4, 0x100000, URZ ;  /* 0x0010000004048890 */ /* 0x000fc8000fffe1ff */
[----:B------:R-:W-:Y:S02]  /*1510*/  @!UP0 USHF.L.U32 UR5, UR4, 0xb, URZ ;  /* 0x0000000b04058899 */ /* 0x000fe400080006ff */
[----:B------:R-:W-:Y:S02]  /*1520*/  @!UP0 USHF.L.U32 UR4, UR4, 0x1, URZ ;  /* 0x0000000104048899 */ /* 0x000fe400080006ff */
[----:B--2---:R-:W-:Y:S01]  /*1530*/  @!UP0 ULEA UR6, UR7, UR6, 0x18 ;  /* 0x0000000607068291 */ /* 0x004fe2000f8ec0ff */
[----:B------:R-:W1:Y:S01]  /*1540*/  LDCU UR7, c[0x0][0x36c] ;  /* 0x00006d80ff0777ac */ /* 0x000e620008000800 */
[----:B------:R-:W-:Y:S01]  /*1550*/  VOTEU.ALL UP0, P1 ;  /* 0x0000000000ff7886 */ /* 0x000fe20000800000 */
[----:B------:R-:W2:Y:S09]  /*1560*/  FENCE.VIEW.ASYNC.S ;  /* 0x00000000000073c6 */ /* 0x000eb20000000000 */
[----:B--2---:R2:W3:Y:S01]  /*1570*/  @!UP0 SYNCS.EXCH.64 URZ, [UR6+0x4d0], UR4 ;  /* 0x0004d00406ff85b2 */ /* 0x0044e20008000100 */
[----:B-1----:R-:W-:-:S09]  /*1580*/  UISETP.EQ.U32.AND UP6, UPT, UR7, 0x1, UPT ;  /* 0x000000010700788c */ /* 0x002fd2000bfc2070 */
[----:B--2---:R-:W-:Y:S05]  /*1590*/  BRA.U !UP6, `(.L_x_15) ;  /* 0x000000010e087547 */ /* 0x004fea000b800000 */
[----:B---3--:R-:W-:Y:S01]  /*15a0*/  UCGABAR_ARV ;  /* 0x00000000000079c7 */ /* 0x008fe20008000000 */
[----:B------:R-:W-:Y:S05]  /*15b0*/  BRA `(.L_x_16) ;  /* 0x0000000000047947 */ /* 0x000fea0003800000 */
.L_x_15:
[----:B---3--:R-:W-:Y:S01]  /*15c0*/  NOP ;  /* 0x0000000000007918 */ /* 0x008fe20000000000 */
.L_x_16:
[----:B------:R-:W1:Y:S01]  /*15d0*/  S2UR UR20, SR_CTAID.X ;  /* 0x00000000001479c3 */ /* 0x000e620000002500 */
[----:B------:R-:W-:-:S05]  /*15e0*/  CS2R.32 R81, SR_CgaSize ;  /* 0x0000000000517805 */ /* 0x000fca0000008a00 */
[----:B------:R-:W-:-:S05]  /*15f0*/  IMAD R81, R81, -0xa0, RZ ;  /* 0xffffff6051517824 */ /* 0x000fca00078e02ff */
[----:B------:R-:W-:-:S14]  /*1600*/  R2UR UR5, R81 ;  /* 0x00000000510572ca */ /* 0x000fdc00000e0000 */
[----:B------:R-:W2:Y:S01]  /*1610*/  LDCU UR5, c[0x0][UR5+0x2b0] ;  /* 0x00005600050577ac */ /* 0x000ea20008000800 */
[----:B------:R-:W-:-:S05]  /*1620*/  CS2R.32 R81, SR_CgaSize ;  /* 0x0000000000517805 */ /* 0x000fca0000008a00 */
[----:B------:R-:W-:-:S05]  /*1630*/  IMAD R81, R81, -0xa0, RZ ;  /* 0xffffff6051517824 */ /* 0x000fca00078e02ff */
[----:B------:R-:W-:-:S14]  /*1640*/  R2UR UR4, R81 ;  /* 0x00000000510472ca */ /* 0x000fdc00000e0000 */
[----:B------:R-:W3:Y:S01]  /*1650*/  LDCU UR4, c[0x0][UR4+0x2b4] ;  /* 0x00005680040477ac */ /* 0x000ee20008000800 */
[----:B------:R-:W4:Y:S01]  /*1660*/  S2UR UR51, SR_CTAID.Y ;  /* 0x00000000003379c3 */ /* 0x000f220000002600 */
[----:B------:R-:W-:-:S05]  /*1670*/  CS2R.32 R81, SR_CgaSize ;  /* 0x0000000000517805 */ /* 0x000fca0000008a00 */
[----:B------:R-:W-:-:S05]  /*1680*/  IMAD R81, R81, -0xa0, RZ ;  /* 0xffffff6051517824 */ /* 0x000fca00078e02ff */
[----:B------:R-:W-:-:S14]  /*1690*/  R2UR UR7, R81 ;  /* 0x00000000510772ca */ /* 0x000fdc00000e0000 */
[----:B------:R-:W3:Y:S01]  /*16a0*/  LDCU UR7, c[0x0][UR7+0x2a4] ;  /* 0x00005480070777ac */ /* 0x000ee20008000800 */
[----:B------:R-:W-:-:S05]  /*16b0*/  CS2R.32 R81, SR_CgaSize ;  /* 0x0000000000517805 */ /* 0x000fca0000008a00 */
[----:B------:R-:W-:-:S05]  /*16c0*/  IMAD R81, R81, -0xa0, RZ ;  /* 0xffffff6051517824 */ /* 0x000fca00078e02ff */
[----:B------:R-:W-:-:S14]  /*16d0*/  R2UR UR63, R81 ;  /* 0x00000000513f72ca */ /* 0x000fdc00000e0000 */
[----:B------:R-:W3:Y:S01]  /*16e0*/  LDCU UR63, c[0x0][UR63+0x2a0] ;  /* 0x000054003f3f77ac */ /* 0x000ee20008000800 */
[----:B------:R-:W3:Y:S01]  /*16f0*/  LDCU UR19, c[0x0][0xc24] ;  /* 0x00018480ff1377ac */ /* 0x000ee20008000800 */
[----:B------:R-:W3:Y:S01]  /*1700*/  LDCU UR39, c[0x0][0xc24] ;  /* 0x00018480ff2777ac */ /* 0x000ee20008000800 */
[----:B-1----:R-:W-:Y:S01]  /*1710*/  I2FP.F32.U32 R2, UR20 ;  /* 0x0000001400027c45 */ /* 0x002fe20008201000 */
[----:B------:R-:W1:Y:S04]  /*1720*/  LDCU UR23, c[0x0][0xc30] ;  /* 0x00018600ff1777ac */ /* 0x000e680008000800 */
[----:B--2---:R-:W-:Y:S01]  /*1730*/  FMUL R2, R2, UR5 ;  /* 0x0000000502027c20 */ /* 0x004fe20008400000 */
[----:B----4-:R-:W-:-:S05]  /*1740*/  I2FP.F32.U32 R0, UR51 ;  /* 0x0000003300007c45 */ /* 0x010fca0008201000 */
[----:B------:R-:W2:Y:S01]  /*1750*/  F2I.U32.TRUNC.NTZ R2, R2 ;  /* 0x0000000200027305 */ /* 0x000ea2000020f000 */
[----:B---3--:R-:W-:-:S07]  /*1760*/  FMUL R0, R0, UR4 ;  /* 0x0000000400007c20 */ /* 0x008fce0008400000 */
[----:B------:R-:W3:Y:S01]  /*1770*/  F2I.U32.TRUNC.NTZ R0, R0 ;  /* 0x0000000000007305 */ /* 0x000ee2000020f000 */
[----:B--2---:R-:W-:Y:S02]  /*1780*/  R2UR UR4, R2 ;  /* 0x00000000020472ca */ /* 0x004fe400000e0000 */
[----:B------:R-:W-:Y:S02]  /*1790*/  PRMT R2, RZ, 0x7610, R2 ;  /* 0x00007610ff027816 */ /* 0x000fe40000000002 */
[----:B---3--:R-:W-:Y:S02]  /*17a0*/  R2UR UR6, R0 ;  /* 0x00000000000672ca */ /* 0x008fe400000e0000 */
[----:B------:R-:W-:-:S07]  /*17b0*/  PRMT R0, RZ, 0x7610, R0 ;  /* 0x00007610ff007816 */ /* 0x000fce0000000000 */
[----:B------:R-:W-:-:S04]  /*17c0*/  UIADD3 UR5, UPT, UPT, -UR4, URZ, URZ ;  /* 0x000000ff04057290 */ /* 0x000fc8000fffe1ff */
[----:B------:R-:W-:Y:S02]  /*17d0*/  UIMAD UR63, UR63, UR5, UR20 ;  /* 0x000000053f3f72a4 */ /* 0x000fe4000f8e0214 */
[----:B------:R-:W-:-:S04]  /*17e0*/  UIADD3 UR4, UPT, UPT, -UR6, URZ, URZ ;  /* 0x000000ff06047290 */ /* 0x000fc8000fffe1ff */
[----:B------:R-:W-:-:S06]  /*17f0*/  UIMAD UR4, UR7, UR4, UR51 ;  /* 0x00000004070472a4 */ /* 0x000fcc000f8e0233 */
[----:B------:R-:W-:Y:S01]  /*1800*/  IMAD.U32 R81, RZ, RZ, UR4 ;  /* 0x00000004ff517e24 */ /* 0x000fe2000f8e00ff */
[----:B-1----:R-:W-:Y:S06]  /*1810*/  BRA.U UP4, `(.L_x_17) ;  /* 0x00000001042c7547 */ /* 0x002fec000b800000 */
[----:B------:R-:W-:Y:S01]  /*1820*/  R2UR UR4, R81 ;  /* 0x00000000510472ca */ /* 0x000fe200000e0000 */
[----:B------:R-:W-:-:S12]  /*1830*/  UMOV UR7, 0x3 ;  /* 0x0000000300077882 */ /* 0x000fd80000000000 */
[----:B------:R-:W-:Y:S02]  /*1840*/  UISETP.NE.AND UP0, UPT, UR4, URZ, UPT ;  /* 0x000000ff0400728c */ /* 0x000fe4000bf05270 */
[----:B------:R-:W-:Y:S02]  /*1850*/  ULOP3.LUT UR4, UR63, 0xfffffffe, URZ, 0xc0, !UPT ;  /* 0xfffffffe3f047892 */ /* 0x000fe4000f8ec0ff */
[----:B------:R-:W-:Y:S02]  /*1860*/  UISETP.LT.U32.OR UP0, UPT, UR63, 0x2, !UP0 ;  /* 0x000000023f00788c */ /* 0x000fe4000c701470 */
[----:B------:R-:W-:Y:S02]  /*1870*/  USHF.L.U32 UR4, UR7, UR4, URZ ;  /* 0x0000000407047299 */ /* 0x000fe400080006ff */
[----:B------:R-:W-:Y:S02]  /*1880*/  USEL UR6, URZ, 0x1, !UP0 ;  /* 0x00000001ff067887 */ /* 0x000fe4000c000000 */
[----:B------:R-:W-:-:S02]  /*1890*/  USEL UR5, URZ, 0x2, !UP0 ;  /* 0x00000002ff057887 */ /* 0x000fc4000c000000 */
[----:B------:R-:W-:Y:S02]  /*18a0*/  IMAD.U32 R0, RZ, RZ, UR4 ;  /* 0x00000004ff007e24 */ /* 0x000fe4000f8e00ff */
[----:B------:R-:W-:-:S06]  /*18b0*/  UIADD3 UR5, UPT, UPT, UR6, UR5, URZ ;  /* 0x0000000506057290 */ /* 0x000fcc000fffe0ff */
[----:B------:R-:W-:-:S07]  /*18c0*/  MOV R2, UR5 ;  /* 0x0000000500027c02 */ /* 0x000fce0008000f00 */
.L_x_17:
[----:B------:R-:W1:Y:S01]  /*18d0*/  S2UR UR45, SR_CTAID.Z ;  /* 0x00000000002d79c3 */ /* 0x000e620000002700 */
[----:B------:R-:W-:Y:S01]  /*18e0*/  UISETP.GE.AND UP0, UPT, UR19, 0x1, UPT ;  /* 0x000000011300788c */ /* 0x000fe2000bf06270 */
[----:B------:R-:W-:-:S08]  /*18f0*/  UMOV UR49, UR20 ;  /* 0x0000001400317c82 */ /* 0x000fd00008000000 */
[----:B------:R-:W-:Y:S05]  /*1900*/  BRA.U !UP0, `(.L_x_18) ;  /* 0x0000000108d47547 */ /* 0x000fea000b800000 */
[----:B------:R-:W2:Y:S01]  /*1910*/  LDCU.128 UR12, c[0x0][0xc10] ;  /* 0x00018200ff0c77ac */ /* 0x000ea20008000c00 */
[----:B------:R-:W3:Y:S01]  /*1920*/  LDCU UR21, c[0x0][0xc0c] ;  /* 0x00018180ff1577ac */ /* 0x000ee20008000800 */
[----:B------:R-:W4:Y:S01]  /*1930*/  LDCU UR6, c[0x0][0x370] ;  /* 0x00006e00ff0677ac */ /* 0x000f220008000800 */
[----:B------:R-:W1:Y:S01]  /*1940*/  LDCU UR7, c[0x0][0x374] ;  /* 0x00006e80ff0777ac */ /* 0x000e620008000800 */
[----:B------:R-:W1:Y:S01]  /*1950*/  LDCU UR22, c[0x0][0xc20] ;  /* 0x00018400ff1677ac */ /* 0x000e620008000800 */
[----:B--2---:R-:W-:Y:S02]  /*1960*/  UIMAD.WIDE.U32 UR4, UR20, UR12, URZ ;  /* 0x0000000c140472a5 */ /* 0x004fe4000f8e00ff */
[----:B---3--:R-:W-:Y:S01]  /*1970*/  UISETP.NE.AND UP0, UPT, UR21, 0x1, UPT ;  /* 0x000000011500788c */ /* 0x008fe2000bf05270 */
[----:B------:R-:W2:Y:S01]  /*1980*/  LDCU.64 UR8, c[0x0][0xc28] ;  /* 0x00018500ff0877ac */ /* 0x000ea20008000a00 */
[----:B----4-:R-:W-:-:S03]  /*1990*/  UIMAD.WIDE.U32 UR10, UR6, UR12, URZ ;  /* 0x0000000c060a72a5 */ /* 0x010fc6000f8e00ff */
[----:B------:R-:W-:Y:S01]  /*19a0*/  UMOV UR4, UR5 ;  /* 0x0000000500047c82 */ /* 0x000fe20008000000 */
[----:B------:R-:W-:Y:S02]  /*19b0*/  UISETP.NE.AND UP1, UPT, UR19, 0x1, UPT ;  /* 0x000000011300788c */ /* 0x000fe4000bf25270 */
[----:B------:R-:W-:Y:S01]  /*19c0*/  USHF.R.U32.HI UR4, URZ, UR13, UR4 ;  /* 0x0000000dff047299 */ /* 0x000fe20008011604 */
[----:B------:R-:W-:Y:S01]  /*19d0*/  UMOV UR10, UR11 ;  /* 0x0000000b000a7c82 */ /* 0x000fe20008000000 */
[----:B------:R-:W-:Y:S02]  /*19e0*/  UIMAD.WIDE.U32 UR16, UR51, UR15, URZ ;  /* 0x0000000f331072a5 */ /* 0x000fe4000f8e00ff */
[----:B------:R-:W-:Y:S02]  /*19f0*/  USEL UR5, UR20, UR4, !UP0 ;  /* 0x0000000414057287 */ /* 0x000fe4000c000000 */
[----:B------:R-:W-:Y:S02]  /*1a00*/  @UP0 USHF.R.U32.HI UR6, URZ, UR13, UR10 ;  /* 0x0000000dff060299 */ /* 0x000fe4000801160a */
[----:B------:R-:W-:-:S02]  /*1a10*/  UISETP.NE.AND UP0, UPT, UR14, 0x1, UPT ;  /* 0x000000010e00788c */ /* 0x000fc4000bf05270 */
[----:B-1----:R-:W-:Y:S02]  /*1a20*/  UIMAD.WIDE.U32 UR10, UR7, UR15, URZ ;  /* 0x0000000f070a72a5 */ /* 0x002fe4000f8e00ff */
[----:B--2---:R-:W-:Y:S01]  /*1a30*/  UIMAD.WIDE.U32 UR12, UR6, UR8, URZ ;  /* 0x00000008060c72a5 */ /* 0x004fe2000f8e00ff */
[----:B------:R-:W-:Y:S01]  /*1a40*/  UMOV UR4, UR17 ;  /* 0x0000001100047c82 */ /* 0x000fe20008000000 */
[----:B------:R-:W-:-:S03]  /*1a50*/  UIADD3 UR49, UPT, UPT, -UR5, URZ, URZ ;  /* 0x000000ff05317290 */ /* 0x000fc6000fffe1ff */
[----:B------:R-:W-:Y:S01]  /*1a60*/  UMOV UR10, UR11 ;  /* 0x0000000b000a7c82 */ /* 0x000fe20008000000 */
[----:B------:R-:W-:Y:S02]  /*1a70*/  USHF.R.U32.HI UR4, URZ, UR22, UR4 ;  /* 0x00000016ff047299 */ /* 0x000fe40008011604 */
[----:B------:R-:W-:Y:S01]  /*1a80*/  @UP0 USHF.R.U32.HI UR7, URZ, UR22, UR10 ;  /* 0x00000016ff070299 */ /* 0x000fe2000801160a */
[----:B------:R-:W-:Y:S01]  /*1a90*/  UMOV UR12, UR13 ;  /* 0x0000000d000c7c82 */ /* 0x000fe20008000000 */
[----:B------:R-:W-:Y:S02]  /*1aa0*/  USEL UR4, UR51, UR4, !UP0 ;  /* 0x0000000433047287 */ /* 0x000fe4000c000000 */
[----:B------:R-:W-:Y:S02]  /*1ab0*/  UIMAD.WIDE.U32 UR10, UR7, UR8, URZ ;  /* 0x00000008070a72a5 */ /* 0x000fe4000f8e00ff */
[----:B------:R-:W-:Y:S02]  /*1ac0*/  @UP1 USHF.R.U32.HI UR6, URZ, UR9, UR12 ;  /* 0x00000009ff061299 */ /* 0x000fe4000801160c */
[----:B------:R-:W-:-:S02]  /*1ad0*/  UIMAD.WIDE.U32 UR12, UR4, UR8, URZ ;  /* 0x00000008040c72a5 */ /* 0x000fc4000f8e00ff */
[----:B------:R-:W-:Y:S01]  /*1ae0*/  UIMAD UR49, UR21, UR49, UR20 ;  /* 0x00000031153172a4 */ /* 0x000fe2000f8e0214 */
[----:B------:R-:W-:Y:S02]  /*1af0*/  UMOV UR10, UR11 ;  /* 0x0000000b000a7c82 */ /* 0x000fe40008000000 */
[----:B------:R-:W-:Y:S02]  /*1b00*/  @UP1 USHF.R.U32.HI UR7, URZ, UR9, UR10 ;  /* 0x00000009ff071299 */ /* 0x000fe4000801160a */
[----:B------:R-:W-:Y:S02]  /*1b10*/  UIMAD UR10, UR6, UR19, URZ ;  /* 0x00000013060a72a4 */ /* 0x000fe4000f8e02ff */
[----:B------:R-:W-:-:S04]  /*1b20*/  UIMAD UR7, UR7, UR19, URZ ;  /* 0x00000013070772a4 */ /* 0x000fc8000f8e02ff */
[----:B------:R-:W-:-:S03]  /*1b30*/  UISETP.GE.AND UP0, UPT, UR4, UR7, UPT ;  /* 0x000000070400728c */ /* 0x000fc6000bf06270 */
[----:B------:R-:W-:Y:S01]  /*1b40*/  UMOV UR7, UR13 ;  /* 0x0000000d00077c82 */ /* 0x000fe20008000000 */
[----:B------:R-:W-:Y:S02]  /*1b50*/  UISETP.GE.OR UP0, UPT, UR5, UR10, UP0 ;  /* 0x0000000a0500728c */ /* 0x000fe40008706670 */
[----:B------:R-:W-:Y:S02]  /*1b60*/  UIMAD.WIDE.U32 UR10, UR5, UR8, URZ ;  /* 0x00000008050a72a5 */ /* 0x000fe4000f8e00ff */
[----:B------:R-:W-:Y:S02]  /*1b70*/  USHF.R.U32.HI UR7, URZ, UR9, UR7 ;  /* 0x00000009ff077299 */ /* 0x000fe40008011607 */
[----:B------:R-:W-:Y:S02]  /*1b80*/  UIADD3 UR10, UPT, UPT, -UR4, URZ, URZ ;  /* 0x000000ff040a7290 */ /* 0x000fe4000fffe1ff */
[----:B------:R-:W-:Y:S02]  /*1b90*/  USEL UR7, UR4, UR7, !UP1 ;  /* 0x0000000704077287 */ /* 0x000fe4000c800000 */
[----:B------:R-:W-:Y:S01]  /*1ba0*/  UIMAD UR10, UR14, UR10, UR51 ;  /* 0x0000000a0e0a72a4 */ /* 0x000fe2000f8e0233 */
[----:B------:R-:W-:-:S02]  /*1bb0*/  @!UP0 UMOV UR8, UR11 ;  /* 0x0000000b00088c82 */ /* 0x000fc40008000000 */
[----:B------:R-:W-:Y:S02]  /*1bc0*/  @!UP0 USHF.R.U32.HI UR8, URZ, UR9, UR8 ;  /* 0x00000009ff088299 */ /* 0x000fe40008011608 */
[----:B------:R-:W-:Y:S02]  /*1bd0*/  UIADD3 UR9, UPT, UPT, -UR7, URZ, URZ ;  /* 0x000000ff07097290 */ /* 0x000fe4000fffe1ff */
[----:B------:R-:W-:Y:S02]  /*1be0*/  @!UP0 USEL UR8, UR5, UR8, !UP1 ;  /* 0x0000000805088287 */ /* 0x000fe4000c800000 */
[----:B------:R-:W-:Y:S02]  /*1bf0*/  UIMAD UR9, UR19, UR9, UR4 ;  /* 0x00000009130972a4 */ /* 0x000fe4000f8e0204 */
[----:B------:R-:W-:Y:S02]  /*1c00*/  @!UP0 UIADD3 UR7, UPT, UPT, UR7, -UR8, URZ ;  /* 0x8000000807078290 */ /* 0x000fe4000fffe0ff */
[----:B------:R-:W-:-:S02]  /*1c10*/  @!UP0 UIMAD UR6, UR9, UR6, UR8 ;  /* 0x00000006090682a4 */ /* 0x000fc4000f8e0208 */
[----:B------:R-:W-:-:S04]  /*1c20*/  @!UP0 UIMAD UR4, UR7, UR19, UR5 ;  /* 0x00000013070482a4 */ /* 0x000fc8000f8e0205 */
[----:B------:R-:W-:Y:S01]  /*1c30*/  UIMAD UR51, UR4, UR14, UR10 ;  /* 0x0000000e043372a4 */ /* 0x000fe2000f8e020a */
[----:B------:R-:W-:Y:S02]  /*1c40*/  @!UP0 UMOV UR5, UR6 ;  /* 0x0000000600058c82 */ /* 0x000fe40008000000 */
[----:B------:R-:W-:-:S12]  /*1c50*/  UIMAD UR49, UR5, UR21, UR49 ;  /* 0x00000015053172a4 */ /* 0x000fd8000f8e0231 */
.L_x_18:
[----:B------:R-:W-:-:S09]  /*1c60*/  UISETP.NE.AND UP0, UPT, UR23, 0x1, UPT ;  /* 0x000000011700788c */ /* 0x000fd2000bf05270 */
[----:B------:R-:W-:Y:S05]  /*1c70*/  BRA.U UP0, `(.L_x_19) ;  /* 0x0000000100407547 */ /* 0x000fea000b800000 */
[----:B------:R-:W2:Y:S01]  /*1c80*/  LDCU.128 UR8, c[0x0][0xc10] ;  /* 0x00018200ff0877ac */ /* 0x000ea20008000c00 */
[----:B------:R-:W3:Y:S01]  /*1c90*/  LDCU UR12, c[0x0][0xc0c] ;  /* 0x00018180ff0c77ac */ /* 0x000ee20008000800 */
[----:B------:R-:W4:Y:S01]  /*1ca0*/  LDCU UR13, c[0x0][0xc20] ;  /* 0x00018400ff0d77ac */ /* 0x000f220008000800 */
[----:B--2---:R-:W-:Y:S02]  /*1cb0*/  UIMAD.WIDE.U32 UR4, UR49, UR8, URZ ;  /* 0x00000008310472a5 */ /* 0x004fe4000f8e00ff */
[----:B------:R-:W-:Y:S02]  /*1cc0*/  UIMAD.WIDE.U32 UR6, UR51, UR11, URZ ;  /* 0x0000000b330672a5 */ /* 0x000fe4000f8e00ff */
[----:B---3--:R-:W-:Y:S02]  /*1cd0*/  UISETP.NE.AND UP0, UPT, UR12, 0x1, UPT ;  /* 0x000000010c00788c */ /* 0x008fe4000bf05270 */
[----:B------:R-:W-:-:S03]  /*1ce0*/  USHF.R.U32.HI UR5, URZ, UR9, UR5 ;  /* 0x00000009ff057299 */ /* 0x000fc60008011605 */
[----:B------:R-:W-:Y:S01]  /*1cf0*/  UMOV UR4, UR7 ;  /* 0x0000000700047c82 */ /* 0x000fe20008000000 */
[----:B------:R-:W-:Y:S02]  /*1d00*/  USEL UR5, UR49, UR5, !UP0 ;  /* 0x0000000531057287 */ /* 0x000fe4000c000000 */
[----:B------:R-:W-:Y:S02]  /*1d10*/  UISETP.NE.AND UP0, UPT, UR10, 0x1, UPT ;  /* 0x000000010a00788c */ /* 0x000fe4000bf05270 */
[----:B----4-:R-:W-:-:S04]  /*1d20*/  USHF.R.U32.HI UR4, URZ, UR13, UR4 ;  /* 0x0000000dff047299 */ /* 0x010fc80008011604 */
[----:B------:R-:W-:-:S04]  /*1d30*/  USEL UR4, UR51, UR4, !UP0 ;  /* 0x0000000433047287 */ /* 0x000fc8000c000000 */
[----:B------:R-:W-:Y:S02]  /*1d40*/  UIADD3 UR6, UPT, UPT, -UR4, UR5, URZ ;  /* 0x0000000504067290 */ /* 0x000fe4000fffe1ff */
[----:B------:R-:W-:Y:S02]  /*1d50*/  UIADD3 UR4, UPT, UPT, UR4, -UR5, URZ ;  /* 0x8000000504047290 */ /* 0x000fe4000fffe0ff */
[----:B------:R-:W-:Y:S02]  /*1d60*/  UIMAD UR51, UR6, UR10, UR51 ;  /* 0x0000000a063372a4 */ /* 0x000fe4000f8e0233 */
[----:B------:R-:W-:-:S12]  /*1d70*/  UIMAD UR49, UR4, UR12, UR49 ;  /* 0x0000000c043172a4 */ /* 0x000fd8000f8e0231 */
.L_x_19:
[----:B------:R-:W-:Y:S05]  /*1d80*/  BRA.U !UP6, `(.L_x_20) ;  /* 0x000000010e0c7547 */ /* 0x000fea000b800000 */
[----:B------:R-:W-:Y:S01]  /*1d90*/  UCGABAR_WAIT ;  /* 0x0000000000007dc7 */ /* 0x000fe20008000000 */
[----:B------:R-:W-:Y:S01]  /*1da0*/  CCTL.IVALL ;  /* 0x00000000ff00798f */ /* 0x000fe20002000000 */
[----:B------:R-:W-:Y:S05]  /*1db0*/  BRA `(.L_x_21) ;  /* 0x0000000000047947 */ /* 0x000fea0003800000 */
.L_x_20:
[----:B------:R-:W-:Y:S06]  /*1dc0*/  BAR.SYNC.DEFER_BLOCKING 0x0 ;  /* 0x0000000000007b1d */ /* 0x000fec0000010000 */
.L_x_21:
[----:B------:R-:W-:Y:S05]  /*1dd0*/  BRA.U UP5, `(.L_x_22) ;  /* 0x00000045051c7547 */ /* 0x000fea000b800000 */
[----:B------:R-:W2:Y:S01]  /*1de0*/  LDCU UR5, c[0x0][0x388] ;  /* 0x00007100ff0577ac */ /* 0x000ea20008000800 */
[----:B------:R-:W-:Y:S01]  /*1df0*/  PLOP3.LUT P1, PT, PT, PT, UP3, 0x80, 0x8 ;  /* 0x000000000008781c */ /* 0x000fe20003f2f038 */
[----:B------:R-:W-:Y:S01]  /*1e00*/  IMAD.MOV.U32 R2, RZ, RZ, RZ ;  /* 0x000000ffff027224 */ /* 0x000fe200078e00ff */
[----:B------:R-:W-:Y:S01]  /*1e10*/  ISETP.EQ.OR P2, PT, R3, RZ, P3 ;  /* 0x000000ff0300720c */ /* 0x000fe20001f42670 */
[----:B------:R-:W3:Y:S01]  /*1e20*/  LDCU UR8, c[0x0][0x38c] ;  /* 0x00007180ff0877ac */ /* 0x000ee20008000800 */
[----:B------:R-:W-:Y:S01]  /*1e30*/  PLOP3.LUT P1, PT, P1, PT, PT, 0x8, 0x80 ;  /* 0x000000000080781c */ /* 0x000fe20000f2e170 */
[----:B------:R-:W4:Y:S01]  /*1e40*/  LDCU.64 UR6, c[0x0][0x390] ;  /* 0x00007200ff0677ac */ /* 0x000f220008000a00 */
[----:B------:R-:W-:Y:S01]  /*1e50*/  UISETP.NE.AND UP1, UPT, UR18, URZ, UPT ;  /* 0x000000ff1200728c */ /* 0x000fe2000bf25270 */
[----:B------:R-:W1:Y:S01]  /*1e60*/  LDCU UR54, c[0x0][0x370] ;  /* 0x00006e00ff3677ac */ /* 0x000e620008000800 */
[----:B--2---:R-:W-:Y:S02]  /*1e70*/  UIADD3 UR5, UPT, UPT, UR5, 0x1f, URZ ;  /* 0x0000001f05057890 */ /* 0x004fe4000fffe0ff */
[----:B------:R-:W-:-:S02]  /*1e80*/  USEL UR38, UR42, 0x2, UP1 ;  /* 0x000000022a267887 */ /* 0x000fc40008800000 */
[----:B------:R-:W-:Y:S01]  /*1e90*/  USHF.R.S32.HI UR4, URZ, 0x1f, UR5 ;  /* 0x0000001fff047899 */ /* 0x000fe20008011405 */
[----:B------:R-:W2:Y:S03]  /*1ea0*/  LDCU.64 UR46, c[0x0][0x348] ;  /* 0x00006900ff2e77ac */ /* 0x000ea60008000a00 */
[----:B------:R-:W-:Y:S02]  /*1eb0*/  ULEA.HI UR4, UR4, UR5, URZ, 0x5 ;  /* 0x0000000504047291 */ /* 0x000fe4000f8f28ff */
[----:B------:R-:W-:Y:S02]  /*1ec0*/  USHF.L.U32 UR5, UR20, 0x5, URZ ;  /* 0x0000000514057899 */ /* 0x000fe400080006ff */
[----:B------:R-:W-:Y:S02]  /*1ed0*/  USHF.R.S32.HI UR4, URZ, 0x5, UR4 ;  /* 0x00000005ff047899 */ /* 0x000fe40008011404 */
[----:B------:R-:W-:-:S02]  /*1ee0*/  ULOP3.LUT UR57, UR5, 0x20, URZ, 0xc0, !UPT ;  /* 0x0000002005397892 */ /* 0x000fc4000f8ec0ff */
[----:B---3--:R-:W-:Y:S02]  /*1ef0*/  UIMAD UR4, UR4, UR8, URZ ;  /* 0x00000008040472a4 */ /* 0x008fe4000f8e02ff */
[----:B------:R-:W-:Y:S02]  /*1f00*/  USHF.L.U32 UR58, UR20, 0x6, URZ ;  /* 0x00000006143a7899 */ /* 0x000fe400080006ff */
[----:B----4-:R-:W-:Y:S01]  /*1f10*/  UIMAD UR4, UR4, UR6, URZ ;  /* 0x00000006040472a4 */ /* 0x010fe2000f8e02ff */
[----:B------:R-:W3:Y:S03]  /*1f20*/  LDCU UR53, c[0x0][0x374] ;  /* 0x00006e80ff3577ac */ /* 0x000ee60008000800 */
[----:B------:R-:W-:Y:S01]  /*1f30*/  UIMAD UR55, UR4, UR7, URZ ;  /* 0x00000007043772a4 */ /* 0x000fe2000f8e02ff */
[----:B------:R-:W-:Y:S01]  /*1f40*/  UMOV UR27, 0x1 ;  /* 0x00000001001b7882 */ /* 0x000fe20000000000 */
[----:B------:R-:W-:-:S02]  /*1f50*/  UMOV UR31, URZ ;  /* 0x000000ff001f7c82 */ /* 0x000fc40008000000 */
[----:B------:R-:W-:Y:S02]  /*1f60*/  UISETP.NE.AND UP2, UPT, UR55, URZ, UPT ;  /* 0x000000ff3700728c */ /* 0x000fe4000bf45270 */
[----:B------:R-:W-:Y:S01]  /*1f70*/  UISETP.LT.U32.AND UP0, UPT, UR55, 0x48, UPT ;  /* 0x000000483700788c */ /* 0x000fe2000bf01070 */
[----:B------:R-:W-:Y:S01]  /*1f80*/  UMOV UR36, URZ ;  /* 0x000000ff00247c82 */ /* 0x000fe20008000000 */
[----:B------:R-:W-:Y:S02]  /*1f90*/  UMOV UR42, URZ ;  /* 0x000000ff002a7c82 */ /* 0x000fe40008000000 */
[----:B------:R-:W-:-:S04]  /*1fa0*/  USEL UR4, UR55, 0x48, UP0 ;  /* 0x0000004837047887 */ /* 0x000fc80008000000 */
[----:B------:R-:W-:Y:S02]  /*1fb0*/  UIADD3 UR5, UPT, UPT, UR4, -0x1, URZ ;  /* 0xffffffff04057890 */ /* 0x000fe4000fffe0ff */
[----:B------:R-:W-:Y:S02]  /*1fc0*/  @!UP2 UIADD3 UR5, UPT, UPT, UR4, URZ, URZ ;  /* 0x000000ff0405a290 */ /* 0x000fe4000fffe0ff */
[----:B------:R-:W-:Y:S02]  /*1fd0*/  UIADD3 UR52, UPT, UPT, UR55, -UR4, URZ ;  /* 0x8000000437347290 */ /* 0x000fe4000fffe0ff */
[----:B-123--:R-:W-:-:S12]  /*1fe0*/  UIADD3 UR56, UPT, UPT, UR5, 0x1, URZ ;  /* 0x0000000105387890 */ /* 0x00efd8000fffe0ff */
.L_x_40:
[----:B------:R-:W1:Y:S01]  /*1ff0*/  S2UR UR30, SR_CgaCtaId ;  /* 0x00000000001e79c3 */ /* 0x000e620000008800 */
[----:B------:R-:W-:Y:S01]  /*2000*/  UMOV UR4, 0x400 ;  /* 0x0000040000047882 */ /* 0x000fe20000000000 */
[----:B------:R-:W-:Y:S01]  /*2010*/  MOV R0, UR27 ;  /* 0x0000001b00007c02 */ /* 0x000fe20008000f00 */
[----:B------:R-:W-:Y:S02]  /*2020*/  UISETP.NE.AND UP0, UPT, UR55, URZ, UPT ;  /* 0x000000ff3700728c */ /* 0x000fe4000bf05270 */
[----:B------:R-:W-:Y:S01]  /*2030*/  ULEA UR18, UR51, UR57, 0x6 ;  /* 0x0000003933127291 */ /* 0x000fe2000f8e30ff */
[----:B------:R-:W-:Y:S01]  /*2040*/  SHF.L.U32 R0, R0, 0x1f, RZ ;  /* 0x0000001f00007819 */ /* 0x000fe200000006ff */
[----:B------:R-:W-:Y:S01]  /*2050*/  UMOV UR28, URZ ;  /* 0x000000ff001c7c82 */ /* 0x000fe20008000000 */
[----:B------:R-:W-:Y:S01]  /*2060*/  UMOV UR22, URZ ;  /* 0x000000ff00167c82 */ /* 0x000fe20008000000 */
[----:B------:R-:W-:Y:S01]  /*2070*/  UMOV UR21, URZ ;  /* 0x000000ff00157c82 */ /* 0x000fe20008000000 */
[----:B------:R-:W-:Y:S01]  /*2080*/  UMOV UR20, URZ ;  /* 0x000000ff00147c82 */ /* 0x000fe20008000000 */
[----:B-1----:R-:W-:-:S04]  /*2090*/  ULEA UR30, UR30, UR4, 0x18 ;  /* 0x000000041e1e7291 */ /* 0x002fc8000f8ec0ff */
[----:B------:R-:W-:-:S09]  /*20a0*/  ULEA UR4, UR31, UR30, 0x3 ;  /* 0x0000001e1f047291 */ /* 0x000fd2000f8e18ff */
[----:B------:R1:W2:Y:S01]  /*20b0*/  SYNCS.PHASECHK.TRANS64.TRYWAIT P0, [UR4+0x240], R0 ;  /* 0x00024000ff0075a7 */ /* 0x0002a20008001104 */
[----:B------:R-:W-:-:S04]  /*20c0*/  ULEA.HI UR4, UR49, UR49, URZ, 0x1 ;  /* 0x0000003131047291 */ /* 0x000fc8000f8f08ff */
[----:B------:R-:W-:-:S04]  /*20d0*/  USHF.L.U32 UR4, UR4, 0x6, URZ ;  /* 0x0000000604047899 */ /* 0x000fc800080006ff */
[----:B------:R-:W-:-:S04]  /*20e0*/  ULOP3.LUT UR4, UR4, 0xffffff80, URZ, 0xc0, !UPT ;  /* 0xffffff8004047892 */ /* 0x000fc8000f8ec0ff */
[----:B------:R-:W-:Y:S01]  /*20f0*/  ULOP3.LUT UR43, UR4, 0x40, UR58, 0xf8, !UPT ;  /* 0x00000040042b7892 */ /* 0x000fe2000f8ef83a */
[----:B------:R-:W-:Y:S11]  /*2100*/  BRA.U !UP0, `(.L_x_23) ;  /* 0x0000000508ac7547 */ /* 0x000ff6000b800000 */
[----:B------:R-:W3:Y:S01]  /*2110*/  LDCU.128 UR12, c[0x0][0x480] ;  /* 0x00009000ff0c77ac */ /* 0x000ee20008000c00 */
[----:B------:R-:W4:Y:S01]  /*2120*/  LDCU.128 UR8, c[0x0][0x490] ;  /* 0x00009200ff0877ac */ /* 0x000f220008000c00 */
[----:B------:R-:W1:Y:S01]  /*2130*/  LDCU.64 UR20, c[0x0][0x4c0] ;  /* 0x00009800ff1477ac */ /* 0x000e620008000a00 */
[----:B------:R-:W1:Y:S01]  /*2140*/  LDCU.64 UR16, c[0x0][0x4f0] ;  /* 0x00009e00ff1077ac */ /* 0x000e620008000a00 */
[----:B------:R-:W1:Y:S01]  /*2150*/  LDCU UR19, c[0x0][0x4c8] ;  /* 0x00009900ff1377ac */ /* 0x000e620008000800 */
[----:B---3--:R-:W-:Y:S02]  /*2160*/  UIMAD.WIDE.U32 UR4, UR43, UR13, URZ ;  /* 0x0000000d2b0472a5 */ /* 0x008fe4000f8e00ff */
[----:B------:R-:W-:Y:S02]  /*2170*/  UISETP.NE.AND UP0, UPT, UR12, 0x1, UPT ;  /* 0x000000010c00788c */ /* 0x000fe4000bf05270 */
[----:B------:R-:W-:Y:S01]  /*2180*/  USHF.R.U32.HI UR5, URZ, UR14, UR5 ;  /* 0x0000000eff057299 */ /* 0x000fe20008011605 */
[----:B------:R-:W3:Y:S03]  /*2190*/  LDCU UR49, c[0x0][0x38c] ;  /* 0x00007180ff3177ac */ /* 0x000ee60008000800 */
[----:B------:R-:W-:-:S02]  /*21a0*/  USEL UR5, UR43, UR5, !UP0 ;  /* 0x000000052b057287 */ /* 0x000fc4000c000000 */
[----:B------:R-:W-:Y:S02]  /*21b0*/  UISETP.NE.AND UP0, UPT, UR15, 0x1, UPT ;  /* 0x000000010f00788c */ /* 0x000fe4000bf05270 */
[----:B----4-:R-:W-:Y:S01]  /*21c0*/  UIMAD.WIDE.U32 UR6, UR5, UR8, URZ ;  /* 0x00000008050672a5 */ /* 0x010fe2000f8e00ff */
[----:B------:R-:W4:Y:S01]  /*21d0*/  LDCU UR8, c[0x0][0x4a0] ;  /* 0x00009400ff0877ac */ /* 0x000f220008000800 */
[----:B------:R-:W1:Y:S05]  /*21e0*/  LDCU UR23, c[0x0][0x4cc] ;  /* 0x00009980ff1777ac */ /* 0x000e6a0008000800 */
[----:B------:R-:W-:Y:S01]  /*21f0*/  UMOV UR4, UR7 ;  /* 0x0000000700047c82 */ /* 0x000fe20008000000 */
[----:B------:R-:W1:Y:S01]  /*2200*/  LDCU.64 UR40, c[0x0][0x390] ;  /* 0x00007200ff2877ac */ /* 0x000e620008000a00 */
[----:B------:R-:W-:Y:S01]  /*2210*/  USHF.R.U32.HI UR4, URZ, UR9, UR4 ;  /* 0x00000009ff047299 */ /* 0x000fe20008011604 */
[----:B------:R-:W1:Y:S03]  /*2220*/  LDCU UR9, c[0x0][0x4ec] ;  /* 0x00009d80ff0977ac */ /* 0x000e660008000800 */
[----:B------:R-:W-:-:S02]  /*2230*/  USEL UR4, UR5, UR4, !UP0 ;  /* 0x0000000405047287 */ /* 0x000fc4000c000000 */
[----:B------:R-:W-:Y:S02]  /*2240*/  UISETP.NE.AND UP0, UPT, UR10, 0x1, UPT ;  /* 0x000000010a00788c */ /* 0x000fe4000bf05270 */
[----:B------:R-:W-:Y:S01]  /*2250*/  UIMAD.WIDE.U32 UR6, UR4, UR11, URZ ;  /* 0x0000000b040672a5 */ /* 0x000fe2000f8e00ff */
[----:B------:R-:W1:Y:S01]  /*2260*/  LDCU.64 UR24, c[0x0][0x4d0] ;  /* 0x00009a00ff1877ac */ /* 0x000e620008000a00 */
[----:B------:R-:W-:-:S05]  /*2270*/  UIADD3 UR42, UPT, UPT, UR56, UR36, URZ ;  /* 0x00000024382a7290 */ /* 0x000fca000fffe0ff */
[----:B------:R-:W-:Y:S01]  /*2280*/  UMOV UR6, UR7 ;  /* 0x0000000700067c82 */ /* 0x000fe20008000000 */
[----:B------:R-:W-:Y:S02]  /*2290*/  UIADD3 UR7, UPT, UPT, -UR4, URZ, URZ ;  /* 0x000000ff04077290 */ /* 0x000fe4000fffe1ff */
[----:B----4-:R-:W-:Y:S02]  /*22a0*/  USHF.R.U32.HI UR6, URZ, UR8, UR6 ;  /* 0x00000008ff067299 */ /* 0x010fe40008011606 */
[----:B------:R-:W-:Y:S02]  /*22b0*/  UIADD3 UR8, UPT, UPT, -UR5, URZ, URZ ;  /* 0x000000ff05087290 */ /* 0x000fe4000fffe1ff */
[----:B------:R-:W-:Y:S02]  /*22c0*/  USEL UR14, UR4, UR6, !UP0 ;  /* 0x00000006040e7287 */ /* 0x000fe4000c000000 */
[----:B------:R-:W-:Y:S02]  /*22d0*/  UIMAD UR7, UR15, UR7, UR5 ;  /* 0x000000070f0772a4 */ /* 0x000fe4000f8e0205 */
[----:B------:R-:W-:-:S02]  /*22e0*/  UIADD3 UR6, UPT, UPT, -UR14, URZ, URZ ;  /* 0x000000ff0e067290 */ /* 0x000fc4000fffe1ff */
[----:B------:R-:W-:Y:S02]  /*22f0*/  UIMAD UR8, UR12, UR8, UR43 ;  /* 0x000000080c0872a4 */ /* 0x000fe4000f8e022b */
[----:B------:R-:W-:Y:S02]  /*2300*/  UIMAD UR13, UR10, UR6, UR4 ;  /* 0x000000060a0d72a4 */ /* 0x000fe4000f8e0204 */
[----:B-1----:R-:W-:Y:S02]  /*2310*/  UIMAD UR11, UR8, UR20, UR9 ;  /* 0x00000014080b72a4 */ /* 0x002fe4000f8e0209 */
[----:B------:R-:W-:Y:S01]  /*2320*/  UIMAD UR12, UR7, UR21, UR16 ;  /* 0x00000015070c72a4 */ /* 0x000fe2000f8e0210 */
[----:B------:R-:W1:Y:S02]  /*2330*/  LDCU.64 UR4, c[0x0][0x4f8] ;  /* 0x00009f00ff0477ac */ /* 0x000e640008000a00 */
[----:B------:R-:W4:Y:S01]  /*2340*/  LDCU UR6, c[0x0][0x500] ;  /* 0x0000a000ff0677ac */ /* 0x000f220008000800 */
[----:B------:R-:W-:Y:S01]  /*2350*/  UIMAD UR13, UR13, UR19, UR17 ;  /* 0x000000130d0d72a4 */ /* 0x000fe2000f8e0211 */
[----:B------:R-:W-:Y:S01]  /*2360*/  UMOV UR28, URZ ;  /* 0x000000ff001c7c82 */ /* 0x000fe20008000000 */
[----:B------:R-:W-:Y:S01]  /*2370*/  UMOV UR7, UR31 ;  /* 0x0000001f00077c82 */ /* 0x000fe20008000000 */
[----:B------:R-:W-:Y:S01]  /*2380*/  UMOV UR20, URZ ;  /* 0x000000ff00147c82 */ /* 0x000fe20008000000 */
[----:B------:R-:W-:Y:S01]  /*2390*/  UMOV UR21, URZ ;  /* 0x000000ff00157c82 */ /* 0x000fe20008000000 */
[----:B---3--:R-:W-:-:S07]  /*23a0*/  UMOV UR22, URZ ;  /* 0x000000ff00167c82 */ /* 0x008fce0008000000 */
.L_x_29:
[----:B------:R-:W-:Y:S01]  /*23b0*/  @!P3 MOV R3, 0x1800 ;  /* 0x000018000003b802 */ /* 0x000fe20000000f00 */
[----:B------:R-:W-:Y:S01]  /*23c0*/  ULEA UR9, UR7, UR30, 0x3 ;  /* 0x0000001e07097291 */ /* 0x000fe2000f8e18ff */
[----:B--2---:R-:W-:Y:S11]  /*23d0*/  @P0 BRA `(.L_x_24) ;  /* 0x0000000000100947 */ /* 0x004ff60003800000 */
[----:B------:R-:W-:Y:S04]  /*23e0*/  MOV R4, UR27 ;  /* 0x0000001b00047c02 */ /* 0x000fe80008000f00 */
[----:B------:R-:W-:Y:S04]  /*23f0*/  SHF.L.U32 R4, R4, 0x1f, RZ ;  /* 0x0000001f04047819 */ /* 0x000fe800000006ff */
[----:B------:R-:W2:Y:S02]  /*2400*/  SYNCS.PHASECHK.TRANS64.TRYWAIT P0, [UR9+0x240], R4 ;  /* 0x00024004ff0075a7 */ /* 0x000ea40008001109 */
[----:B--2---:R-:W-:Y:S05]  /*2410*/  @!P0 BRA `(.L_x_25) ;  /* 0x0000007c00dc8947 */ /* 0x004fea0003800000 */
.L_x_24:
[----:B------:R3:W-:Y:S01]  /*2420*/  @!P3 SYNCS.ARRIVE.TRANS64 RZ, [UR9], R3 ;  /* 0x00000003ffffb9a7 */ /* 0x0007e20008000009 */
[----:B------:R-:W-:Y:S04]  /*2430*/  ULOP3.LUT UR8, UR38, 0x2, URZ, 0xfc, !UPT ;  /* 0x0000000226087892 */ /* 0x000fe8000f8efcff */
[----:B------:R-:W-:Y:S09]  /*2440*/  UISETP.NE.AND UP0, UPT, UR8, 0x2, UPT ;  /* 0x000000020800788c */ /* 0x000ff2000bf05270 */
[----:B------:R-:W-:Y:S05]  /*2450*/  BRA.U UP0, `(.L_x_26) ;  /* 0x0000000100047547 */ /* 0x000fea000b800000 */
[----:B-1--4-:R-:W-:Y:S05]  /*2460*/  BPT.TRAP 0x1 ;  /* 0x000000040000795c */ /* 0x012fea0000300000 */
.L_x_26:
[----:B------:R-:W-:Y:S04]  /*2470*/  BSSY.RECONVERGENT B0, `(.L_x_27) ;  /* 0x0000003000007945 */ /* 0x000fe80003800200 */
[----:B------:R-:W-:Y:S05]  /*2480*/  @P2 BRA `(.L_x_28) ;  /* 0x0000000000042947 */ /* 0x000fea0003800000 */
[----:B-1--4-:R-:W-:Y:S05]  /*2490*/  BPT.TRAP 0x1 ;  /* 0x000000040000795c */ /* 0x012fea0000300000 */
.L_x_28:
[----:B-1--4-:R-:W-:Y:S05]  /*24a0*/  BSYNC.RECONVERGENT B0 ;  /* 0x0000000000007941 */ /* 0x012fea0003800200 */
.L_x_27:
[----:B------:R-:W-:Y:S02]  /*24b0*/  UIADD3 UR8, UPT, UPT, UR7, 0x1, URZ ;  /* 0x0000000107087890 */ /* 0x000fe4000fffe0ff */
[----:B------:R-:W-:Y:S02]  /*24c0*/  UIMAD UR15, UR20, UR23, UR4 ;  /* 0x00000017140f72a4 */ /* 0x000fe4000f8e0204 */
[----:B------:R-:W-:Y:S02]  /*24d0*/  UISETP.NE.AND UP0, UPT, UR8, 0x48, UPT ;  /* 0x000000480800788c */ /* 0x000fe4000bf05270 */
[----:B------:R-:W-:Y:S02]  /*24e0*/  ULEA UR17, UR7, UR30, 0xb ;  /* 0x0000001e07117291 */ /* 0x000fe4000f8e58ff */
[----:B------:R-:W-:Y:S02]  /*24f0*/  USEL UR10, URZ, 0x1, UP0 ;  /* 0x00000001ff0a7887 */ /* 0x000fe40008000000 */
[----:B------:R-:W-:Y:S02]  /*2500*/  USEL UR31, UR8, URZ, UP0 ;  /* 0x000000ff081f7287 */ /* 0x000fe40008000000 */
[----:B------:R-:W-:Y:S02]  /*2510*/  ULOP3.LUT UR27, UR27, UR10, URZ, 0x3c, !UPT ;  /* 0x0000000a1b1b7292 */ /* 0x000fe4000f8e3cff */
[----:B------:R-:W-:Y:S02]  /*2520*/  ULEA UR8, UR31, UR30, 0x3 ;  /* 0x0000001e1f087291 */ /* 0x000fe4000f8e18ff */
[----:B------:R-:W-:Y:S02]  /*2530*/  ULEA UR16, UR7, UR30, 0xa ;  /* 0x0000001e07107291 */ /* 0x000fe4000f8e50ff */
[----:B------:R-:W-:Y:S01]  /*2540*/  UIADD3 UR34, UP0, UPT, UR46, 0x80, URZ ;  /* 0x000000802e227890 */ /* 0x000fe2000ff1e0ff */
[----:B--2---:R-:W-:Y:S01]  /*2550*/  MOV R0, UR27 ;  /* 0x0000001b00007c02 */ /* 0x004fe20008000f00 */
[----:B------:R-:W-:Y:S02]  /*2560*/  ULOP3.LUT UR9, UR9, 0xfefffff8, URZ, 0xc0, !UPT ;  /* 0xfefffff809097892 */ /* 0x000fe4000f8ec0ff */
[----:B------:R-:W-:Y:S01]  /*2570*/  USHF.L.U32 UR10, UR28, 0x5, URZ ;  /* 0x000000051c0a7899 */ /* 0x000fe200080006ff */
[----:B------:R-:W-:Y:S01]  /*2580*/  SHF.L.U32 R0, R0, 0x1f, RZ ;  /* 0x0000001f00007819 */ /* 0x000fe200000006ff */
[----:B------:R-:W-:Y:S02]  /*2590*/  UIADD3.X UR35, UPT, UPT, URZ, UR47, URZ, UP0, !UPT ;  /* 0x0000002fff237290 */ /* 0x000fe400087fe4ff */
[----:B------:R-:W-:Y:S01]  /*25a0*/  UIADD3 UR32, UP3, UPT, UR46, 0x200, URZ ;  /* 0x000002002e207890 */ /* 0x000fe2000ff7e0ff */
[----:B------:R1:W2:Y:S01]  /*25b0*/  SYNCS.PHASECHK.TRANS64.TRYWAIT P0, [UR8+0x240], R0 ;  /* 0x00024000ff0075a7 */ /* 0x0002a20008001108 */
[----:B------:R-:W-:Y:S02]  /*25c0*/  UIMAD UR8, UR21, UR24, UR5 ;  /* 0x00000018150872a4 */ /* 0x000fe4000f8e0205 */
[----:B------:R-:W-:Y:S02]  /*25d0*/  UIMAD UR7, UR22, UR25, UR6 ;  /* 0x00000019160772a4 */ /* 0x000fe4000f8e0206 */
[----:B------:R-:W-:Y:S02]  /*25e0*/  ULEA UR15, UR8, UR15, 0x5 ;  /* 0x0000000f080f7291 */ /* 0x000fe4000f8e28ff */
[----:B------:R-:W-:Y:S02]  /*25f0*/  UIADD3 UR8, UPT, UPT, UR17, 0x2800, URZ ;  /* 0x0000280011087890 */ /* 0x000fe4000fffe0ff */
[----:B------:R-:W-:Y:S02]  /*2600*/  ULEA UR7, UR7, UR15, 0xa ;  /* 0x0000000f07077291 */ /* 0x000fe4000f8e50ff */
[----:B------:R-:W-:Y:S02]  /*2610*/  UIADD3.X UR33, UPT, UPT, URZ, UR47, URZ, UP3, !UPT ;  /* 0x0000002fff217290 */ /* 0x000fe40009ffe4ff */
[----:B------:R-:W-:Y:S02]  /*2620*/  UPRMT UR7, UR7, 0x5410, URZ ;  /* 0x0000541007077896 */ /* 0x000fe400080000ff */
[----:B------:R-:W-:Y:S02]  /*2630*/  UIADD3 UR16, UPT, UPT, UR16, 0x26800, URZ ;  /* 0x0002680010107890 */ /* 0x000fe4000fffe0ff */
[----:B------:R-:W-:Y:S02]  /*2640*/  UIADD3 UR37, UPT, UPT, UR20, 0x1, URZ ;  /* 0x0000000114257890 */ /* 0x000fe4000fffe0ff */
[----:B------:R-:W-:Y:S02]  /*2650*/  UIADD3 UR29, UPT, UPT, UR21, 0x1, URZ ;  /* 0x00000001151d7890 */ /* 0x000fe4000fffe0ff */
[----:B------:R-:W-:Y:S02]  /*2660*/  UISETP.NE.AND UP2, UPT, UR37, UR49, UPT ;  /* 0x000000312500728c */ /* 0x000fe4000bf45270 */
[----:B------:R-:W-:Y:S02]  /*2670*/  UIADD3 UR26, UPT, UPT, UR22, 0x1, URZ ;  /* 0x00000001161a7890 */ /* 0x000fe4000fffe0ff */
[----:B------:R-:W-:Y:S01]  /*2680*/  UIADD3 UR36, UPT, UPT, UR36, 0x1, URZ ;  /* 0x0000000124247890 */ /* 0x000fe2000fffe0ff */
[----:B------:R-:W-:Y:S01]  /*2690*/  UMOV UR44, 0x0 ;  /* 0x00000000002c7882 */ /* 0x000fe20000000000 */
[----:B------:R-:W-:Y:S01]  /*26a0*/  UMOV UR45, 0x10000000 ;  /* 0x10000000002d7882 */ /* 0x000fe20000000000 */
[----:B------:R-:W-:Y:S01]  /*26b0*/  UMOV UR17, UR9 ;  /* 0x0000000900117c82 */ /* 0x000fe20008000000 */
[----:B------:R4:W-:Y:S01]  /*26c0*/  UTMALDG.5D.IM2COL.2CTA [UR8], [UR34], UR7, desc[UR44] ;  /* 0x00002c08220073b4 */ /* 0x0009e20008261007 */
[----:B------:R-:W-:Y:S02]  /*26d0*/  UMOV UR19, UR10 ;  /* 0x0000000a00137c82 */ /* 0x000fe40008000000 */
[----:B------:R-:W-:Y:S04]  /*26e0*/  @UP2 UIADD3 UR29, UPT, UPT, UR21, URZ, URZ ;  /* 0x000000ff151d2290 */ /* 0x000fe8000fffe0ff */
[----:B------:R-:W-:Y:S01]  /*26f0*/  UISETP.NE.AND UP1, UPT, UR29, UR40, UPT ;  /* 0x000000281d00728c */ /* 0x000fe2000bf25270 */
[----:B------:R3:W-:Y:S10]  /*2700*/  UTMALDG.5D.2CTA [UR16], [UR32], desc[UR44] ;  /* 0x00002c10200075b4 */ /* 0x0007f40008221000 */
[----:B------:R-:W-:Y:S04]  /*2710*/  @UP1 UIADD3 UR26, UPT, UPT, UR22, URZ, URZ ;  /* 0x000000ff161a1290 */ /* 0x000fe8000fffe0ff */
[----:B------:R-:W-:Y:S02]  /*2720*/  UISETP.NE.AND UP0, UPT, UR26, UR41, UPT ;  /* 0x000000291a00728c */ /* 0x000fe4000bf05270 */
[----:B----4-:R-:W-:Y:S09]  /*2730*/  UIADD3 UR8, UPT, UPT, UR28, 0x1, URZ ;  /* 0x000000011c087890 */ /* 0x010ff2000fffe0ff */
[----:B------:R-:W-:Y:S01]  /*2740*/  @UP0 UIADD3 UR8, UPT, UPT, UR28, URZ, URZ ;  /* 0x000000ff1c080290 */ /* 0x000fe2000fffe0ff */
[----:B------:R-:W-:Y:S01]  /*2750*/  UMOV UR7, UR31 ;  /* 0x0000001f00077c82 */ /* 0x000fe20008000000 */
[----:B---3--:R-:W-:Y:S02]  /*2760*/  USEL UR22, UR26, URZ, UP0 ;  /* 0x000000ff1a167287 */ /* 0x008fe40008000000 */
[----:B------:R-:W-:Y:S02]  /*2770*/  UISETP.NE.AND UP0, UPT, UR36, UR42, UPT ;  /* 0x0000002a2400728c */ /* 0x000fe4000bf05270 */
[----:B------:R-:W-:Y:S02]  /*2780*/  USEL UR20, UR37, URZ, UP2 ;  /* 0x000000ff25147287 */ /* 0x000fe40009000000 */
[----:B------:R-:W-:Y:S01]  /*2790*/  USEL UR21, UR29, URZ, UP1 ;  /* 0x000000ff1d157287 */ /* 0x000fe20008800000 */
[----:B------:R-:W-:Y:S04]  /*27a0*/  UMOV UR28, UR8 ;  /* 0x00000008001c7c82 */ /* 0x000fe80008000000 */
[----:B-1----:R-:W-:Y:S07]  /*27b0*/  BRA.U UP0, `(.L_x_29) ;  /* 0xfffffff900fc7547 */ /* 0x002fee000b83ffff */
.L_x_23:
[----:B------:R-:W-:Y:S01]  /*27c0*/  ULEA UR4, UR31, UR30, 0x3 ;  /* 0x0000001e1f047291 */ /* 0x000fe2000f8e18ff */
[----:B-1----:R-:W-:Y:S01]  /*27d0*/  MOV R0, UR27 ;  /* 0x0000001b00007c02 */ /* 0x002fe20008000f00 */
[----:B------:R-:W-:Y:S01]  /*27e0*/  @!P1 SYNCS.ARRIVE.TRANS64.A1T0 RZ, [UR30+0x498], RZ ;  /* 0x000498ffffff99a7 */ /* 0x000fe2000810001e */
[----:B------:R-:W-:Y:S02]  /*27f0*/  UISETP.GE.AND UP0, UPT, UR52, 0x1, UPT ;  /* 0x000000013400788c */ /* 0x000fe4000bf06270 */
[----:B------:R-:W-:-:S04]  /*2800*/  SHF.L.U32 R0, R0, 0x1f, RZ ;  /* 0x0000001f00007819 */ /* 0x000fc800000006ff */
[----:B--2---:R1:W2:Y:S03]  /*2810*/  SYNCS.PHASECHK.TRANS64.TRYWAIT P0, [UR4+0x240], R0 ;  /* 0x00024000ff0075a7 */ /* 0x0042a60008001104 */
[----:B------:R-:W-:Y:S05]  /*2820*/  BRA.U !UP0, `(.L_x_30) ;  /* 0x0000000508a47547 */ /* 0x000fea000b800000 */
[----:B------:R-:W3:Y:S01]  /*2830*/  LDCU.128 UR8, c[0x0][0x480] ;  /* 0x00009000ff0877ac */ /* 0x000ee20008000c00 */
[----:B------:R-:W4:Y:S01]  /*2840*/  LDCU.128 UR32, c[0x0][0x490] ;  /* 0x00009200ff2077ac */ /* 0x000f220008000c00 */
[----:B------:R-:W1:Y:S01]  /*2850*/  LDCU UR13, c[0x0][0x4c8] ;  /* 0x00009900ff0d77ac */ /* 0x000e620008000800 */
        /* <DEDUP_REMOVED lines=10> */
[----:B------:R-:W1:Y:S05]  /*2900*/  LDCU.64 UR40, c[0x0][0x390] ;  /* 0x00007200ff2877ac */ /* 0x000e6a0008000a00 */
[----:B------:R-:W-:Y:S01]  /*2910*/  UMOV UR4, UR7 ;  /* 0x0000000700047c82 */ /* 0x000fe20008000000 */
[----:B------:R-:W1:Y:S01]  /*2920*/  LDCU.64 UR24, c[0x0][0x4d0] ;  /* 0x00009a00ff1877ac */ /* 0x000e620008000a00 */
[----:B------:R-:W-:Y:S01]  /*2930*/  USHF.R.U32.HI UR4, URZ, UR33, UR4 ;  /* 0x00000021ff047299 */ /* 0x000fe20008011604 */
[----:B------:R-:W4:Y:S03]  /*2940*/  LDCU.64 UR32, c[0x0][0x4c0] ;  /* 0x00009800ff2077ac */ /* 0x000f260008000a00 */
[----:B------:R-:W-:-:S02]  /*2950*/  USEL UR4, UR5, UR4, !UP0 ;  /* 0x0000000405047287 */ /* 0x000fc4000c000000 */
[----:B------:R-:W-:Y:S02]  /*2960*/  UISETP.NE.AND UP0, UPT, UR34, 0x1, UPT ;  /* 0x000000012200788c */ /* 0x000fe4000bf05270 */
[----:B------:R-:W-:Y:S02]  /*2970*/  UIMAD.WIDE.U32 UR6, UR4, UR35, URZ ;  /* 0x00000023040672a5 */ /* 0x000fe4000f8e00ff */
[----:B------:R-:W-:Y:S01]  /*2980*/  UIADD3 UR42, UPT, UPT, UR52, UR42, URZ ;  /* 0x0000002a342a7290 */ /* 0x000fe2000fffe0ff */
[----:B------:R-:W-:-:S04]  /*2990*/  UMOV UR37, UR52 ;  /* 0x0000003400257c82 */ /* 0x000fc80008000000 */
[----:B------:R-:W-:Y:S01]  /*29a0*/  UMOV UR6, UR7 ;  /* 0x0000000700067c82 */ /* 0x000fe20008000000 */
[----:B------:R-:W-:Y:S02]  /*29b0*/  UIADD3 UR7, UPT, UPT, -UR5, URZ, URZ ;  /* 0x000000ff05077290 */ /* 0x000fe4000fffe1ff */
[----:B---3--:R-:W-:Y:S02]  /*29c0*/  USHF.R.U32.HI UR6, URZ, UR9, UR6 ;  /* 0x00000009ff067299 */ /* 0x008fe40008011606 */
[----:B------:R-:W-:Y:S02]  /*29d0*/  UIMAD UR7, UR8, UR7, UR43 ;  /* 0x00000007080772a4 */ /* 0x000fe4000f8e022b */
[----:B------:R-:W-:Y:S02]  /*29e0*/  USEL UR14, UR4, UR6, !UP0 ;  /* 0x00000006040e7287 */ /* 0x000fe4000c000000 */
[----:B------:R-:W-:Y:S02]  /*29f0*/  UIADD3 UR6, UPT, UPT, -UR4, URZ, URZ ;  /* 0x000000ff04067290 */ /* 0x000fe4000fffe1ff */
[----:B------:R-:W-:-:S02]  /*2a00*/  UIADD3 UR9, UPT, UPT, -UR14, URZ, URZ ;  /* 0x000000ff0e097290 */ /* 0x000fc4000fffe1ff */
[----:B------:R-:W-:Y:S02]  /*2a10*/  UIMAD UR12, UR11, UR6, UR5 ;  /* 0x000000060b0c72a4 */ /* 0x000fe4000f8e0205 */
[----:B------:R-:W-:Y:S02]  /*2a20*/  UIMAD UR9, UR34, UR9, UR4 ;  /* 0x00000009220972a4 */ /* 0x000fe4000f8e0204 */
[----:B----4-:R-:W-:Y:S01]  /*2a30*/  UIMAD UR11, UR7, UR32, UR10 ;  /* 0x00000020070b72a4 */ /* 0x010fe2000f8e020a */
[----:B------:R-:W3:Y:S02]  /*2a40*/  LDCU UR43, c[0x0][0x38c] ;  /* 0x00007180ff2b77ac */ /* 0x000ee40008000800 */
[----:B------:R-:W4:Y:S01]  /*2a50*/  LDCU UR6, c[0x0][0x500] ;  /* 0x0000a000ff0677ac */ /* 0x000f220008000800 */
[----:B------:R-:W2:Y:S01]  /*2a60*/  LDCU.64 UR4, c[0x0][0x4f8] ;  /* 0x00009f00ff0477ac */ /* 0x000ea20008000a00 */
[----:B-1----:R-:W-:Y:S02]  /*2a70*/  UIMAD UR12, UR12, UR33, UR16 ;  /* 0x000000210c0c72a4 */ /* 0x002fe4000f8e0210 */
[----:B------:R-:W-:Y:S01]  /*2a80*/  UIMAD UR13, UR9, UR13, UR17 ;  /* 0x0000000d090d72a4 */ /* 0x000fe2000f8e0211 */
[----:B------:R-:W-:-:S11]  /*2a90*/  UMOV UR7, UR31 ;  /* 0x0000001f00077c82 */ /* 0x000fd60008000000 */
.L_x_36:
[----:B------:R-:W-:Y:S01]  /*2aa0*/  @!P3 MOV R3, 0x1800 ;  /* 0x000018000003b802 */ /* 0x000fe20000000f00 */
[----:B------:R-:W-:Y:S01]  /*2ab0*/  ULEA UR9, UR7, UR30, 0x3 ;  /* 0x0000001e07097291 */ /* 0x000fe2000f8e18ff */
[----:B--23--:R-:W-:Y:S11]  /*2ac0*/  @P0 BRA `(.L_x_31) ;  /* 0x0000000000100947 */ /* 0x00cff60003800000 */
[----:B------:R-:W-:Y:S04]  /*2ad0*/  MOV R4, UR27 ;  /* 0x0000001b00047c02 */ /* 0x000fe80008000f00 */
[----:B------:R-:W-:Y:S04]  /*2ae0*/  SHF.L.U32 R4, R4, 0x1f, RZ ;  /* 0x0000001f04047819 */ /* 0x000fe800000006ff */
[----:B------:R-:W1:Y:S02]  /*2af0*/  SYNCS.PHASECHK.TRANS64.TRYWAIT P0, [UR9+0x240], R4 ;  /* 0x00024004ff0075a7 */ /* 0x000e640008001109 */
[----:B-1----:R-:W-:Y:S05]  /*2b00*/  @!P0 BRA `(.L_x_32) ;  /* 0x0000007800388947 */ /* 0x002fea0003800000 */
.L_x_31:
[----:B------:R2:W-:Y:S01]  /*2b10*/  @!P3 SYNCS.ARRIVE.TRANS64 RZ, [UR9], R3 ;  /* 0x00000003ffffb9a7 */ /* 0x0005e20008000009 */
[----:B------:R-:W-:Y:S04]  /*2b20*/  ULOP3.LUT UR8, UR38, 0x2, URZ, 0xfc, !UPT ;  /* 0x0000000226087892 */ /* 0x000fe8000f8efcff */
[----:B------:R-:W-:Y:S09]  /*2b30*/  UISETP.NE.AND UP0, UPT, UR8, 0x2, UPT ;  /* 0x000000020800788c */ /* 0x000ff2000bf05270 */
[----:B------:R-:W-:Y:S05]  /*2b40*/  BRA.U UP0, `(.L_x_33) ;  /* 0x0000000100047547 */ /* 0x000fea000b800000 */
[----:B---34-:R-:W-:Y:S05]  /*2b50*/  BPT.TRAP 0x1 ;  /* 0x000000040000795c */ /* 0x018fea0000300000 */
.L_x_33:
[----:B------:R-:W-:Y:S04]  /*2b60*/  BSSY.RECONVERGENT B0, `(.L_x_34) ;  /* 0x0000003000007945 */ /* 0x000fe80003800200 */
[----:B------:R-:W-:Y:S05]  /*2b70*/  @P2 BRA `(.L_x_35) ;  /* 0x0000000000042947 */ /* 0x000fea0003800000 */
[----:B---34-:R-:W-:Y:S05]  /*2b80*/  BPT.TRAP 0x1 ;  /* 0x000000040000795c */ /* 0x018fea0000300000 */
.L_x_35:
[----:B---34-:R-:W-:Y:S05]  /*2b90*/  BSYNC.RECONVERGENT B0 ;  /* 0x0000000000007941 */ /* 0x018fea0003800200 */
.L_x_34:
        /* <DEDUP_REMOVED lines=8> */
[----:B------:R-:W-:Y:S02]  /*2c20*/  UIMAD UR10, UR21, UR24, UR5 ;  /* 0x00000018150a72a4 */ /* 0x000fe4000f8e0205 */
[----:B------:R-:W-:Y:S01]  /*2c30*/  UIADD3 UR34, UP0, UPT, UR46, 0x80, URZ ;  /* 0x000000802e227890 */ /* 0x000fe2000ff1e0ff */
[----:B-1----:R-:W-:Y:S01]  /*2c40*/  MOV R0, UR27 ;  /* 0x0000001b00007c02 */ /* 0x002fe20008000f00 */
[----:B------:R-:W-:Y:S02]  /*2c50*/  ULEA UR15, UR10, UR15, 0x5 ;  /* 0x0000000f0a0f7291 */ /* 0x000fe4000f8e28ff */
[----:B------:R-:W-:Y:S01]  /*2c60*/  USHF.L.U32 UR19, UR28, 0x5, URZ ;  /* 0x000000051c137899 */ /* 0x000fe200080006ff */
[----:B------:R-:W-:Y:S01]  /*2c70*/  SHF.L.U32 R0, R0, 0x1f, RZ ;  /* 0x0000001f00007819 */ /* 0x000fe200000006ff */
[----:B------:R-:W-:Y:S02]  /*2c80*/  ULOP3.LUT UR9, UR9, 0xfefffff8, URZ, 0xc0, !UPT ;  /* 0xfefffff809097892 */ /* 0x000fe4000f8ec0ff */
[----:B------:R-:W-:Y:S01]  /*2c90*/  UIADD3.X UR35, UPT, UPT, URZ, UR47, URZ, UP0, !UPT ;  /* 0x0000002fff237290 */ /* 0x000fe200087fe4ff */
[----:B------:R1:W3:Y:S01]  /*2ca0*/  SYNCS.PHASECHK.TRANS64.TRYWAIT P0, [UR8+0x240], R0 ;  /* 0x00024000ff0075a7 */ /* 0x0002e20008001108 */
[----:B------:R-:W-:Y:S02]  /*2cb0*/  ULEA UR8, UR7, UR30, 0xb ;  /* 0x0000001e07087291 */ /* 0x000fe4000f8e58ff */
[----:B------:R-:W-:Y:S02]  /*2cc0*/  UIMAD UR7, UR22, UR25, UR6 ;  /* 0x00000019160772a4 */ /* 0x000fe4000f8e0206 */
[----:B------:R-:W-:Y:S02]  /*2cd0*/  UIADD3 UR8, UPT, UPT, UR8, 0x2800, URZ ;  /* 0x0000280008087890 */ /* 0x000fe4000fffe0ff */
[----:B------:R-:W-:Y:S02]  /*2ce0*/  ULEA UR7, UR7, UR15, 0xa ;  /* 0x0000000f07077291 */ /* 0x000fe4000f8e50ff */
[----:B------:R-:W-:Y:S02]  /*2cf0*/  UIADD3 UR32, UP3, UPT, UR46, 0x200, URZ ;  /* 0x000002002e207890 */ /* 0x000fe4000ff7e0ff */
[----:B------:R-:W-:Y:S02]  /*2d00*/  UPRMT UR7, UR7, 0x5410, URZ ;  /* 0x0000541007077896 */ /* 0x000fe400080000ff */
[----:B------:R-:W-:Y:S02]  /*2d10*/  UIADD3.X UR33, UPT, UPT, URZ, UR47, URZ, UP3, !UPT ;  /* 0x0000002fff217290 */ /* 0x000fe40009ffe4ff */
[----:B------:R-:W-:Y:S02]  /*2d20*/  UIADD3 UR16, UPT, UPT, UR16, 0x26800, URZ ;  /* 0x0002680010107890 */ /* 0x000fe4000fffe0ff */
[----:B------:R-:W-:Y:S02]  /*2d30*/  UIADD3 UR36, UPT, UPT, UR20, 0x1, URZ ;  /* 0x0000000114247890 */ /* 0x000fe4000fffe0ff */
[----:B------:R-:W-:Y:S02]  /*2d40*/  UIADD3 UR29, UPT, UPT, UR21, 0x1, URZ ;  /* 0x00000001151d7890 */ /* 0x000fe4000fffe0ff */
[----:B------:R-:W-:Y:S02]  /*2d50*/  UISETP.NE.AND UP2, UPT, UR36, UR43, UPT ;  /* 0x0000002b2400728c */ /* 0x000fe4000bf45270 */
[----:B------:R-:W-:Y:S01]  /*2d60*/  UIADD3 UR26, UPT, UPT, UR22, 0x1, URZ ;  /* 0x00000001161a7890 */ /* 0x000fe2000fffe0ff */
[----:B------:R-:W-:Y:S01]  /*2d70*/  UMOV UR44, 0x0 ;  /* 0x00000000002c7882 */ /* 0x000fe20000000000 */
[----:B------:R-:W-:Y:S01]  /*2d80*/  UMOV UR45, 0x10000000 ;  /* 0x10000000002d7882 */ /* 0x000fe20000000000 */
[----:B------:R-:W-:Y:S01]  /*2d90*/  UMOV UR10, UR19 ;  /* 0x00000013000a7c82 */ /* 0x000fe20008000000 */
[----:B------:R-:W-:Y:S01]  /*2da0*/  UMOV UR17, UR9 ;  /* 0x0000000900117c82 */ /* 0x000fe20008000000 */
[----:B------:R4:W-:Y:S04]  /*2db0*/  UTMALDG.5D.IM2COL.2CTA [UR8], [UR34], UR7, desc[UR44] ;  /* 0x00002c08220073b4 */ /* 0x0009e80008261007 */
[----:B------:R-:W-:Y:S04]  /*2dc0*/  @UP2 UIADD3 UR29, UPT, UPT, UR21, URZ, URZ ;  /* 0x000000ff151d2290 */ /* 0x000fe8000fffe0ff */
[----:B------:R-:W-:Y:S01]  /*2dd0*/  UISETP.NE.AND UP1, UPT, UR29, UR40, UPT ;  /* 0x000000281d00728c */ /* 0x000fe2000bf25270 */
[----:B------:R2:W-:Y:S10]  /*2de0*/  UTMALDG.5D.2CTA [UR16], [UR32], desc[UR44] ;  /* 0x00002c10200075b4 */ /* 0x0005f40008221000 */
[----:B------:R-:W-:Y:S04]  /*2df0*/  @UP1 UIADD3 UR26, UPT, UPT, UR22, URZ, URZ ;  /* 0x000000ff161a1290 */ /* 0x000fe8000fffe0ff */
[----:B------:R-:W-:Y:S02]  /*2e00*/  UISETP.NE.AND UP0, UPT, UR26, UR41, UPT ;  /* 0x000000291a00728c */ /* 0x000fe4000bf05270 */
[----:B----4-:R-:W-:Y:S09]  /*2e10*/  UIADD3 UR8, UPT, UPT, UR28, 0x1, URZ ;  /* 0x000000011c087890 */ /* 0x010ff2000fffe0ff */
[----:B------:R-:W-:Y:S02]  /*2e20*/  @UP0 UIADD3 UR8, UPT, UPT, UR28, URZ, URZ ;  /* 0x000000ff1c080290 */ /* 0x000fe4000fffe0ff */
[----:B------:R-:W-:Y:S02]  /*2e30*/  UIADD3 UR7, UPT, UPT, UR37, -0x1, URZ ;  /* 0xffffffff25077890 */ /* 0x000fe4000fffe0ff */
[----:B--2---:R-:W-:Y:S02]  /*2e40*/  USEL UR22, UR26, URZ, UP0 ;  /* 0x000000ff1a167287 */ /* 0x004fe40008000000 */
[----:B------:R-:W-:Y:S02]  /*2e50*/  UISETP.GT.U32.AND UP0, UPT, UR37, 0x1, UPT ;  /* 0x000000012500788c */ /* 0x000fe4000bf04070 */
[----:B------:R-:W-:Y:S02]  /*2e60*/  USEL UR20, UR36, URZ, UP2 ;  /* 0x000000ff24147287 */ /* 0x000fe40009000000 */
[----:B------:R-:W-:Y:S01]  /*2e70*/  USEL UR21, UR29, URZ, UP1 ;  /* 0x000000ff1d157287 */ /* 0x000fe20008800000 */
[----:B------:R-:W-:Y:S01]  /*2e80*/  UMOV UR37, UR7 ;  /* 0x0000000700257c82 */ /* 0x000fe20008000000 */
[----:B------:R-:W-:Y:S01]  /*2e90*/  UMOV UR7, UR31 ;  /* 0x0000001f00077c82 */ /* 0x000fe20008000000 */
[----:B------:R-:W-:Y:S02]  /*2ea0*/  UMOV UR28, UR8 ;  /* 0x00000008001c7c82 */ /* 0x000fe40008000000 */
[----:B-1----:R-:W-:Y:S07]  /*2eb0*/  BRA.U UP0, `(.L_x_36) ;  /* 0xfffffff900f87547 */ /* 0x002fee000b83ffff */
.L_x_30:
[----:B------:R-:W-:Y:S01]  /*2ec0*/  SHF.L.U32 R3, R2, 0x1f, RZ ;  /* 0x0000001f02037819 */ /* 0x000fe200000006ff */
[----:B------:R-:W-:-:S03]  /*2ed0*/  NOP ;  /* 0x0000000000007918 */ /* 0x000fc60000000000 */
[----:B--23--:R-:W2:Y:S02]  /*2ee0*/  SYNCS.PHASECHK.TRANS64.TRYWAIT P0, [UR30+0x4a0], R3 ;  /* 0x0004a003ff0075a7 */ /* 0x00cea4000800111e */
[----:B--2---:R-:W-:Y:S05]  /*2ef0*/  @!P0 BRA `(.L_x_37) ;  /* 0x0000007400548947 */ /* 0x004fea0003800000 */
.L_x_178:
[----:B------:R-:W2:Y:S01]  /*2f00*/  LDS.128 R4, [UR30+0x4e0] ;  /* 0x0004e01eff047984 */ /* 0x000ea20008000c00 */
[----:B------:R-:W-:Y:S02]  /*2f10*/  UIADD3 UR4, UPT, UPT, UR30, 0x4a8, URZ ;  /* 0x000004a81e047890 */ /* 0x000fe4000fffe0ff */
[----:B------:R-:W-:Y:S01]  /*2f20*/  UISETP.GE.AND UP0, UPT, UR39, 0x1, UPT ;  /* 0x000000012700788c */ /* 0x000fe2000bf06270 */
[----:B------:R-:W-:Y:S01]  /*2f30*/  @!PT LDS RZ, [RZ] ;  /* 0x00000000fffff984 */ /* 0x000fe20000000800 */
[----:B------:R-:W-:Y:S01]  /*2f40*/  @!PT LDS RZ, [RZ] ;  /* 0x00000000fffff984 */ /* 0x000fe20000000800 */
[----:B------:R-:W-:Y:S01]  /*2f50*/  @!PT LDS RZ, [RZ] ;  /* 0x00000000fffff984 */ /* 0x000fe20000000800 */
[----:B------:R-:W-:Y:S01]  /*2f60*/  @!PT LDS RZ, [RZ] ;  /* 0x00000000fffff984 */ /* 0x000fe20000000800 */
[----:B------:R3:W-:Y:S06]  /*2f70*/  MEMBAR.ALL.CTA ;  /* 0x0000000000007992 */ /* 0x0007ec0000008000 */
[----:B---3--:R-:W3:Y:S01]  /*2f80*/  FENCE.VIEW.ASYNC.S ;  /* 0x00000000000073c6 */ /* 0x008ee20000000000 */
[----:B------:R-:W-:-:S09]  /*2f90*/  UPRMT UR4, URZ, 0x654, UR4 ;  /* 0x00000654ff047896 */ /* 0x000fd20008000004 */
[----:B---3--:R-:W-:Y:S01]  /*2fa0*/  SYNCS.ARRIVE.TRANS64.RED.A1T0 RZ, [UR4], RZ ;  /* 0x000000ffffff79a7 */ /* 0x008fe20008100404 */
[----:B--2---:R-:W-:-:S13]  /*2fb0*/  LOP3.LUT P0, RZ, R6, 0x1, RZ, 0xc0, !PT ;  /* 0x0000000106ff7812 */ /* 0x004fda000780c0ff */
[----:B------:R-:W-:Y:S01]  /*2fc0*/  VOTEU.ANY UP1, P0 ;  /* 0x0000000000ff7886 */ /* 0x000fe20000020100 */
[----:B------:R-:W-:-:S13]  /*2fd0*/  PLOP3.LUT P0, PT, PT, PT, UP1, 0x80, 0x8 ;  /* 0x000000000008781c */ /* 0x000fda0003f0f018 */
[----:B-1----:R-:W-:Y:S02]  /*2fe0*/  @P0 MOV R0, R4 ;  /* 0x0000000400000202 */ /* 0x002fe40000000f00 */
[----:B------:R-:W-:Y:S02]  /*2ff0*/  @P0 LOP3.LUT R4, R5, 0xffff, RZ, 0xc0, !PT ;  /* 0x0000ffff05040812 */ /* 0x000fe400078ec0ff */
[----:B------:R-:W-:Y:S02]  /*3000*/  @P0 R2UR UR6, R0 ;  /* 0x00000000000602ca */ /* 0x000fe400000e0000 */
[----:B------:R-:W-:-:S11]  /*3010*/  @P0 R2UR UR5, R4 ;  /* 0x00000000040502ca */ /* 0x000fd600000e0000 */
[----:B------:R-:W-:Y:S02]  /*3020*/  @UP1 UMOV UR50, UR6 ;  /* 0x0000000600321c82 */ /* 0x000fe40008000000 */
[----:B------:R-:W-:Y:S01]  /*3030*/  @UP1 UMOV UR48, UR5 ;  /* 0x0000000500301c82 */ /* 0x000fe20008000000 */
[----:B------:R-:W-:Y:S05]  /*3040*/  BRA.U !UP0, `(.L_x_38) ;  /* 0x0000000108d47547 */ /* 0x000fea000b800000 */
[----:B------:R-:W1:Y:S01]  /*3050*/  LDCU.128 UR16, c[0x0][0xc10] ;  /* 0x00018200ff1077ac */ /* 0x000e620008000c00 */
[----:B------:R-:W2:Y:S01]  /*3060*/  LDCU UR20, c[0x0][0xc20] ;  /* 0x00018400ff1477ac */ /* 0x000ea20008000800 */
[----:B------:R-:W3:Y:S01]  /*3070*/  LDCU UR13, c[0x0][0xc0c] ;  /* 0x00018180ff0d77ac */ /* 0x000ee20008000800 */
[----:B------:R-:W4:Y:S01]  /*3080*/  LDCU.64 UR14, c[0x0][0xc28] ;  /* 0x00018500ff0e77ac */ /* 0x000f220008000a00 */
[----:B------:R-:W-:Y:S02]  /*3090*/  UISETP.NE.AND UP3, UPT, UR39, 0x1, UPT ;  /* 0x000000012700788c */ /* 0x000fe4000bf65270 */
[----:B-1----:R-:W-:Y:S02]  /*30a0*/  UIMAD.WIDE.U32 UR4, UR53, UR19, URZ ;  /* 0x00000013350472a5 */ /* 0x002fe4000f8e00ff */
[----:B------:R-:W-:Y:S02]  /*30b0*/  UIMAD.WIDE.U32 UR6, UR54, UR16, URZ ;  /* 0x00000010360672a5 */ /* 0x000fe4000f8e00ff */
[----:B------:R-:W-:-:S02]  /*30c0*/  UISETP.NE.AND UP0, UPT, UR18, 0x1, UPT ;  /* 0x000000011200788c */ /* 0x000fc4000bf05270 */
[----:B------:R-:W-:Y:S01]  /*30d0*/  UIMAD.WIDE.U32 UR10, UR48, UR19, URZ ;  /* 0x00000013300a72a5 */ /* 0x000fe2000f8e00ff */
[----:B------:R-:W-:Y:S01]  /*30e0*/  UMOV UR4, UR5 ;  /* 0x0000000500047c82 */ /* 0x000fe20008000000 */
[----:B---3--:R-:W-:Y:S02]  /*30f0*/  UISETP.NE.AND UP2, UPT, UR13, 0x1, UPT ;  /* 0x000000010d00788c */ /* 0x008fe4000bf45270 */
[----:B--2---:R-:W-:Y:S02]  /*3100*/  USHF.R.U32.HI UR5, URZ, UR20, UR4 ;  /* 0x00000014ff057299 */ /* 0x004fe40008011604 */
[----:B------:R-:W-:Y:S01]  /*3110*/  UIMAD.WIDE.U32 UR8, UR50, UR16, URZ ;  /* 0x00000010320872a5 */ /* 0x000fe2000f8e00ff */
[----:B------:R-:W-:Y:S01]  /*3120*/  UMOV UR4, UR7 ;  /* 0x0000000700047c82 */ /* 0x000fe20008000000 */
[----:B------:R-:W-:Y:S02]  /*3130*/  USEL UR5, UR53, UR5, !UP0 ;  /* 0x0000000535057287 */ /* 0x000fe4000c000000 */
[----:B------:R-:W-:-:S02]  /*3140*/  USHF.R.U32.HI UR4, URZ, UR17, UR4 ;  /* 0x00000011ff047299 */ /* 0x000fc40008011604 */
[----:B----4-:R-:W-:Y:S02]  /*3150*/  UIMAD.WIDE.U32 UR6, UR5, UR14, URZ ;  /* 0x0000000e050672a5 */ /* 0x010fe4000f8e00ff */
[----:B------:R-:W-:Y:S01]  /*3160*/  USEL UR12, UR54, UR4, !UP2 ;  /* 0x00000004360c7287 */ /* 0x000fe2000d000000 */
[----:B------:R-:W-:Y:S02]  /*3170*/  UMOV UR8, UR9 ;  /* 0x0000000900087c82 */ /* 0x000fe40008000000 */
[----:B------:R-:W-:Y:S01]  /*3180*/  UMOV UR4, UR11 ;  /* 0x0000000b00047c82 */ /* 0x000fe20008000000 */
[----:B------:R-:W-:Y:S01]  /*3190*/  UIMAD.WIDE.U32 UR10, UR12, UR14, URZ ;  /* 0x0000000e0c0a72a5 */ /* 0x000fe2000f8e00ff */
[----:B------:R-:W-:Y:S01]  /*31a0*/  UMOV UR6, UR7 ;  /* 0x0000000700067c82 */ /* 0x000fe20008000000 */
[----:B------:R-:W-:Y:S02]  /*31b0*/  USHF.R.U32.HI UR4, URZ, UR20, UR4 ;  /* 0x00000014ff047299 */ /* 0x000fe40008011604 */
[----:B------:R-:W-:-:S02]  /*31c0*/  @UP3 USHF.R.U32.HI UR5, URZ, UR15, UR6 ;  /* 0x0000000fff053299 */ /* 0x000fc40008011606 */
[----:B------:R-:W-:Y:S01]  /*31d0*/  USHF.R.U32.HI UR17, URZ, UR17, UR8 ;  /* 0x00000011ff117299 */ /* 0x000fe20008011608 */
[----:B------:R-:W-:Y:S01]  /*31e0*/  UMOV UR6, UR11 ;  /* 0x0000000b00067c82 */ /* 0x000fe20008000000 */
[----:B------:R-:W-:Y:S02]  /*31f0*/  USEL UR4, UR48, UR4, !UP0 ;  /* 0x0000000430047287 */ /* 0x000fe4000c000000 */
[----:B------:R-:W-:Y:S02]  /*3200*/  @UP3 USHF.R.U32.HI UR12, URZ, UR15, UR6 ;  /* 0x0000000fff0c3299 */ /* 0x000fe40008011606 */
[----:B------:R-:W-:Y:S02]  /*3210*/  UIMAD UR6, UR39, UR5, URZ ;  /* 0x00000005270672a4 */ /* 0x000fe4000f8e02ff */
[----:B------:R-:W-:Y:S02]  /*3220*/  USEL UR5, UR50, UR17, !UP2 ;  /* 0x0000001132057287 */ /* 0x000fe4000d000000 */
[----:B------:R-:W-:-:S02]  /*3230*/  UIMAD UR8, UR39, UR12, URZ ;  /* 0x0000000c270872a4 */ /* 0x000fc4000f8e02ff */
[----:B------:R-:W-:Y:S02]  /*3240*/  UISETP.GE.AND UP0, UPT, UR4, UR6, UPT ;  /* 0x000000060400728c */ /* 0x000fe4000bf06270 */
[----:B------:R-:W-:Y:S02]  /*3250*/  UIMAD.WIDE.U32 UR6, UR4, UR14, URZ ;  /* 0x0000000e040672a5 */ /* 0x000fe4000f8e00ff */
[----:B------:R-:W-:Y:S02]  /*3260*/  UISETP.GE.OR UP0, UPT, UR5, UR8, UP0 ;  /* 0x000000080500728c */ /* 0x000fe40008706670 */
[----:B------:R-:W-:Y:S02]  /*3270*/  UIMAD.WIDE.U32 UR8, UR5, UR14, URZ ;  /* 0x0000000e050872a5 */ /* 0x000fe4000f8e00ff */
[----:B------:R-:W-:Y:S01]  /*3280*/  UIADD3 UR10, UPT, UPT, -UR4, URZ, URZ ;  /* 0x000000ff040a7290 */ /* 0x000fe2000fffe1ff */
[----:B------:R-:W-:Y:S02]  /*3290*/  UMOV UR6, UR7 ;  /* 0x0000000700067c82 */ /* 0x000fe40008000000 */
[----:B------:R-:W-:-:S02]  /*32a0*/  USHF.R.U32.HI UR6, URZ, UR15, UR6 ;  /* 0x0000000fff067299 */ /* 0x000fc40008011606 */
[----:B------:R-:W-:Y:S02]  /*32b0*/  UIMAD UR10, UR18, UR10, UR48 ;  /* 0x0000000a120a72a4 */ /* 0x000fe4000f8e0230 */
[----:B------:R-:W-:Y:S01]  /*32c0*/  USEL UR6, UR4, UR6, !UP3 ;  /* 0x0000000604067287 */ /* 0x000fe2000d800000 */
[----:B------:R-:W-:Y:S01]  /*32d0*/  @!UP0 UMOV UR7, UR9 ;  /* 0x0000000900078c82 */ /* 0x000fe20008000000 */
[----:B------:R-:W-:Y:S02]  /*32e0*/  UIADD3 UR9, UPT, UPT, -UR5, URZ, URZ ;  /* 0x000000ff05097290 */ /* 0x000fe4000fffe1ff */
[----:B------:R-:W-:Y:S02]  /*32f0*/  @!UP0 USHF.R.U32.HI UR7, URZ, UR15, UR7 ;  /* 0x0000000fff078299 */ /* 0x000fe40008011607 */
[----:B------:R-:W-:Y:S02]  /*3300*/  UIADD3 UR8, UPT, UPT, -UR6, URZ, URZ ;  /* 0x000000ff06087290 */ /* 0x000fe4000fffe1ff */
[----:B------:R-:W-:-:S02]  /*3310*/  @!UP0 USEL UR7, UR5, UR7, !UP3 ;  /* 0x0000000705078287 */ /* 0x000fc4000d800000 */
[----:B------:R-:W-:Y:S02]  /*3320*/  UIMAD UR8, UR39, UR8, UR4 ;  /* 0x00000008270872a4 */ /* 0x000fe4000f8e0204 */
[----:B------:R-:W-:Y:S02]  /*3330*/  @!UP0 UIADD3 UR6, UPT, UPT, UR6, -UR7, URZ ;  /* 0x8000000706068290 */ /* 0x000fe4000fffe0ff */
[----:B------:R-:W-:Y:S02]  /*3340*/  @!UP0 UIMAD UR7, UR8, UR12, UR7 ;  /* 0x0000000c080782a4 */ /* 0x000fe4000f8e0207 */
[----:B------:R-:W-:Y:S02]  /*3350*/  @!UP0 UIMAD UR4, UR39, UR6, UR5 ;  /* 0x00000006270482a4 */ /* 0x000fe4000f8e0205 */
[----:B------:R-:W-:Y:S02]  /*3360*/  UIMAD UR6, UR13, UR9, UR50 ;  /* 0x000000090d0672a4 */ /* 0x000fe4000f8e0232 */
[----:B------:R-:W-:Y:S01]  /*3370*/  UIMAD UR48, UR4, UR18, UR10 ;  /* 0x00000012043072a4 */ /* 0x000fe2000f8e020a */
[----:B------:R-:W-:-:S02]  /*3380*/  @!UP0 UMOV UR5, UR7 ;  /* 0x0000000700058c82 */ /* 0x000fc40008000000 */
[----:B------:R-:W-:-:S12]  /*3390*/  UIMAD UR50, UR5, UR13, UR6 ;  /* 0x0000000d053272a4 */ /* 0x000fd8000f8e0206 */
.L_x_38:
[----:B------:R-:W1:Y:S02]  /*33a0*/  LDCU UR4, c[0x0][0xc30] ;  /* 0x00018600ff0477ac */ /* 0x000e640008000800 */
[----:B-1----:R-:W-:-:S09]  /*33b0*/  UISETP.NE.AND UP0, UPT, UR4, 0x1, UPT ;  /* 0x000000010400788c */ /* 0x002fd2000bf05270 */
[----:B------:R-:W-:Y:S05]  /*33c0*/  BRA.U UP0, `(.L_x_39) ;  /* 0x0000000100447547 */ /* 0x000fea000b800000 */
[----:B------:R-:W1:Y:S01]  /*33d0*/  LDCU.128 UR8, c[0x0][0xc10] ;  /* 0x00018200ff0877ac */ /* 0x000e620008000c00 */
[----:B------:R-:W2:Y:S01]  /*33e0*/  LDCU UR12, c[0x0][0xc0c] ;  /* 0x00018180ff0c77ac */ /* 0x000ea20008000800 */
[----:B------:R-:W3:Y:S01]  /*33f0*/  LDCU UR13, c[0x0][0xc20] ;  /* 0x00018400ff0d77ac */ /* 0x000ee20008000800 */
[----:B-1----:R-:W-:Y:S02]  /*3400*/  UIMAD.WIDE.U32 UR6, UR50, UR8, URZ ;  /* 0x00000008320672a5 */ /* 0x002fe4000f8e00ff */
[----:B------:R-:W-:Y:S02]  /*3410*/  UIMAD.WIDE.U32 UR4, UR48, UR11, URZ ;  /* 0x0000000b300472a5 */ /* 0x000fe4000f8e00ff */
[----:B--2---:R-:W-:Y:S02]  /*3420*/  UISETP.NE.AND UP2, UPT, UR12, 0x1, UPT ;  /* 0x000000010c00788c */ /* 0x004fe4000bf45270 */
[----:B------:R-:W-:Y:S01]  /*3430*/  UISETP.NE.AND UP0, UPT, UR10, 0x1, UPT ;  /* 0x000000010a00788c */ /* 0x000fe2000bf05270 */
[----:B------:R-:W-:-:S02]  /*3440*/  UMOV UR6, UR7 ;  /* 0x0000000700067c82 */ /* 0x000fc40008000000 */
[----:B------:R-:W-:Y:S01]  /*3450*/  UMOV UR4, UR5 ;  /* 0x0000000500047c82 */ /* 0x000fe20008000000 */
[----:B------:R-:W-:Y:S02]  /*3460*/  USHF.R.U32.HI UR6, URZ, UR9, UR6 ;  /* 0x00000009ff067299 */ /* 0x000fe40008011606 */
[----:B---3--:R-:W-:Y:S02]  /*3470*/  USHF.R.U32.HI UR4, URZ, UR13, UR4 ;  /* 0x0000000dff047299 */ /* 0x008fe40008011604 */
[----:B------:R-:W-:Y:S02]  /*3480*/  USEL UR5, UR50, UR6, !UP2 ;  /* 0x0000000632057287 */ /* 0x000fe4000d000000 */
[----:B------:R-:W-:-:S04]  /*3490*/  USEL UR4, UR48, UR4, !UP0 ;  /* 0x0000000430047287 */ /* 0x000fc8000c000000 */
[----:B------:R-:W-:Y:S02]  /*34a0*/  UIADD3 UR6, UPT, UPT, UR5, -UR4, URZ ;  /* 0x8000000405067290 */ /* 0x000fe4000fffe0ff */
[----:B------:R-:W-:Y:S02]  /*34b0*/  UIADD3 UR4, UPT, UPT, -UR5, UR4, URZ ;  /* 0x0000000405047290 */ /* 0x000fe4000fffe1ff */
[----:B------:R-:W-:Y:S02]  /*34c0*/  UIMAD UR48, UR6, UR10, UR48 ;  /* 0x0000000a063072a4 */ /* 0x000fe4000f8e0230 */
[----:B------:R-:W-:-:S12]  /*34d0*/  UIMAD UR50, UR4, UR12, UR50 ;  /* 0x0000000c043272a4 */ /* 0x000fd8000f8e0232 */
.L_x_39:
[----:B------:R-:W-:Y:S01]  /*34e0*/  R2UR UR4, R81 ;  /* 0x00000000510472ca */ /* 0x000fe200000e0000 */
[----:B------:R-:W-:Y:S01]  /*34f0*/  UIADD3 UR49, UPT, UPT, UR50, UR63, URZ ;  /* 0x0000003f32317290 */ /* 0x000fe2000fffe0ff */
[----:B------:R-:W-:Y:S01]  /*3500*/  PLOP3.LUT P1, PT, PT, PT, PT, 0x80, 0x8 ;  /* 0x000000000008781c */ /* 0x000fe20003f2f070 */
[----:B------:R-:W-:Y:S01]  /*3510*/  UMOV UR36, UR42 ;  /* 0x0000002a00247c82 */ /* 0x000fe20008000000 */
[----:B------:R-:W-:-:S09]  /*3520*/  LOP3.LUT R2, R2, 0x1, RZ, 0x3c, !PT ;  /* 0x0000000102027812 */ /* 0x000fd200078e3cff */
[----:B------:R-:W-:Y:S01]  /*3530*/  UIADD3 UR51, UPT, UPT, UR48, UR4, URZ ;  /* 0x0000000430337290 */ /* 0x000fe2000fffe0ff */
[----:B------:R-:W-:Y:S11]  /*3540*/  BRA.U UP1, `(.L_x_40) ;  /* 0xffffffe901a87547 */ /* 0x000ff6000b83ffff */
[----:B------:R-:W-:Y:S01]  /*3550*/  UIADD3 UR30, UPT, UPT, UR30, 0x240, URZ ;  /* 0x000002401e1e7890 */ /* 0x000fe2000fffe0ff */
[----:B------:R-:W-:-:S03]  /*3560*/  MOV R2, UR27 ;  /* 0x0000001b00027c02 */ /* 0x000fc60008000f00 */
[----:B------:R-:W-:Y:S01]  /*3570*/  ULEA UR4, UR31, UR30, 0x3 ;  /* 0x0000001e1f047291 */ /* 0x000fe2000f8e18ff */
[----:B------:R-:W-:-:S08]  /*3580*/  SHF.L.U32 R2, R2, 0x1f, RZ ;  /* 0x0000001f02027819 */ /* 0x000fd000000006ff */
[----:B------:R-:W1:Y:S02]  /*3590*/  SYNCS.PHASECHK.TRANS64.TRYWAIT P0, [UR4], R2 ;  /* 0x00000002ff0075a7 */ /* 0x000e640008001104 */
[----:B-1----:R-:W-:Y:S05]  /*35a0*/  @!P0 BRA `(.L_x_41) ;  /* 0x0000006c00c08947 */ /* 0x002fea0003800000 */
.L_x_180:
[----:B------:R-:W-:-:S04]  /*35b0*/  UIADD3 UR4, UPT, UPT, UR31, 0x1, URZ ;  /* 0x000000011f047890 */ /* 0x000fc8000fffe0ff */
[----:B------:R-:W-:-:S04]  /*35c0*/  UISETP.NE.AND UP0, UPT, UR4, 0x48, UPT ;  /* 0x000000480400788c */ /* 0x000fc8000bf05270 */
[----:B------:R-:W-:Y:S02]  /*35d0*/  USEL UR5, URZ, 0x1, UP0 ;  /* 0x00000001ff057887 */ /* 0x000fe40008000000 */
[----:B------:R-:W-:Y:S02]  /*35e0*/  USEL UR4, UR4, URZ, UP0 ;  /* 0x000000ff04047287 */ /* 0x000fe40008000000 */
[----:B------:R-:W-:Y:S02]  /*35f0*/  ULOP3.LUT UR6, UR27, UR5, URZ, 0x3c, !UPT ;  /* 0x000000051b067292 */ /* 0x000fe4000f8e3cff */
[----:B------:R-:W-:-:S04]  /*3600*/  ULEA UR5, UR4, UR30, 0x3 ;  /* 0x0000001e04057291 */ /* 0x000fc8000f8e18ff */
[----:B-1----:R-:W-:-:S04]  /*3610*/  MOV R2, UR6 ;  /* 0x0000000600027c02 */ /* 0x002fc80008000f00 */
[----:B------:R-:W-:-:S04]  /*3620*/  SHF.L.U32 R2, R2, 0x1f, RZ ;  /* 0x0000001f02027819 */ /* 0x000fc800000006ff */
[----:B------:R-:W1:Y:S02]  /*3630*/  SYNCS.PHASECHK.TRANS64.TRYWAIT P0, [UR5], R2 ;  /* 0x00000002ff0075a7 */ /* 0x000e640008001105 */
[----:B-1----:R-:W-:Y:S05]  /*3640*/  @!P0 BRA `(.L_x_42) ;  /* 0x0000006c00b08947 */ /* 0x002fea0003800000 */
.L_x_182:
        /* <DEDUP_REMOVED lines=10> */
.L_x_184:
        /* <DEDUP_REMOVED lines=10> */
.L_x_186:
        /* <DEDUP_REMOVED lines=10> */
.L_x_188:
        /* <DEDUP_REMOVED lines=10> */
.L_x_190:
        /* <DEDUP_REMOVED lines=10> */
.L_x_192:
        /* <DEDUP_REMOVED lines=10> */
.L_x_194:
        /* <DEDUP_REMOVED lines=10> */
.L_x_196:
        /* <DEDUP_REMOVED lines=10> */
.L_x_198:
        /* <DEDUP_REMOVED lines=10> */
.L_x_200:
        /* <DEDUP_REMOVED lines=10> */
.L_x_202:
        /* <DEDUP_REMOVED lines=10> */
.L_x_204:
        /* <DEDUP_REMOVED lines=10> */
.L_x_206:
        /* <DEDUP_REMOVED lines=10> */
.L_x_208:
        /* <DEDUP_REMOVED lines=10> */
.L_x_210:
        /* <DEDUP_REMOVED lines=10> */
.L_x_212:
        /* <DEDUP_REMOVED lines=10> */
.L_x_214:
        /* <DEDUP_REMOVED lines=10> */
.L_x_216:
        /* <DEDUP_REMOVED lines=10> */
.L_x_218:
        /* <DEDUP_REMOVED lines=10> */
.L_x_220:
        /* <DEDUP_REMOVED lines=10> */
.L_x_222:
        /* <DEDUP_REMOVED lines=10> */
.L_x_224:
        /* <DEDUP_REMOVED lines=10> */
.L_x_226:
        /* <DEDUP_REMOVED lines=10> */
.L_x_228:
        /* <DEDUP_REMOVED lines=10> */
.L_x_230:
        /* <DEDUP_REMOVED lines=10> */
.L_x_232:
        /* <DEDUP_REMOVED lines=10> */
.L_x_234:
        /* <DEDUP_REMOVED lines=10> */
.L_x_236:
        /* <DEDUP_REMOVED lines=10> */
.L_x_238:
        /* <DEDUP_REMOVED lines=10> */
.L_x_240:
        /* <DEDUP_REMOVED lines=10> */
.L_x_242:
        /* <DEDUP_REMOVED lines=10> */
.L_x_244:
        /* <DEDUP_REMOVED lines=10> */
.L_x_246:
        /* <DEDUP_REMOVED lines=10> */
.L_x_248:
        /* <DEDUP_REMOVED lines=10> */
.L_x_250:
        /* <DEDUP_REMOVED lines=10> */
.L_x_252:
        /* <DEDUP_REMOVED lines=10> */
.L_x_254:
        /* <DEDUP_REMOVED lines=10> */
.L_x_256:
        /* <DEDUP_REMOVED lines=10> */
.L_x_258:
        /* <DEDUP_REMOVED lines=10> */
.L_x_260:
        /* <DEDUP_REMOVED lines=10> */
.L_x_262:
        /* <DEDUP_REMOVED lines=10> */
.L_x_264:
        /* <DEDUP_REMOVED lines=10> */
.L_x_266:
        /* <DEDUP_REMOVED lines=10> */
.L_x_268:
        /* <DEDUP_REMOVED lines=10> */
.L_x_270:
        /* <DEDUP_REMOVED lines=10> */
.L_x_272:
        /* <DEDUP_REMOVED lines=10> */
.L_x_274:
        /* <DEDUP_REMOVED lines=10> */
.L_x_276:
        /* <DEDUP_REMOVED lines=10> */
.L_x_278:
        /* <DEDUP_REMOVED lines=10> */
.L_x_280:
        /* <DEDUP_REMOVED lines=10> */
.L_x_282:
        /* <DEDUP_REMOVED lines=10> */
.L_x_284:
        /* <DEDUP_REMOVED lines=10> */
.L_x_286:
        /* <DEDUP_REMOVED lines=10> */
.L_x_288:
        /* <DEDUP_REMOVED lines=10> */
.L_x_290:
        /* <DEDUP_REMOVED lines=10> */
.L_x_292:
        /* <DEDUP_REMOVED lines=10> */
.L_x_294:
        /* <DEDUP_REMOVED lines=10> */
.L_x_296:
        /* <DEDUP_REMOVED lines=10> */
.L_x_298:
        /* <DEDUP_REMOVED lines=10> */
.L_x_300:
        /* <DEDUP_REMOVED lines=10> */
.L_x_302:
        /* <DEDUP_REMOVED lines=10> */
.L_x_304:
        /* <DEDUP_REMOVED lines=10> */
.L_x_306:
        /* <DEDUP_REMOVED lines=10> */
.L_x_308:
        /* <DEDUP_REMOVED lines=10> */
.L_x_310:
        /* <DEDUP_REMOVED lines=10> */
.L_x_312:
        /* <DEDUP_REMOVED lines=10> */
.L_x_314:
        /* <DEDUP_REMOVED lines=10> */
.L_x_316:
        /* <DEDUP_REMOVED lines=10> */
.L_x_318:
        /* <DEDUP_REMOVED lines=10> */
.L_x_320:
[----:B------:R-:W-:-:S04]  /*6170*/  UIADD3 UR4, UPT, UPT, UR4, 0x1, URZ ;  /* 0x0000000104047890 */ /* 0x000fc8000fffe0ff */
[----:B------:R-:W-:-:S04]  /*6180*/  UISETP.NE.AND UP0, UPT, UR4, 0x48, UPT ;  /* 0x000000480400788c */ /* 0x000fc8000bf05270 */
[----:B------:R-:W-:Y:S02]  /*6190*/  USEL UR5, URZ, 0x1, UP0 ;  /* 0x00000001ff057887 */ /* 0x000fe40008000000 */
[----:B------:R-:W-:Y:S02]  /*61a0*/  USEL UR4, UR4, URZ, UP0 ;  /* 0x000000ff04047287 */ /* 0x000fe40008000000 */
[----:B------:R-:W-:Y:S02]  /*61b0*/  ULOP3.LUT UR5, UR6, UR5, URZ, 0x3c, !UPT ;  /* 0x0000000506057292 */ /* 0x000fe4000f8e3cff */
[----:B------:R-:W-:-:S04]  /*61c0*/  ULEA UR4, UR4, UR30, 0x3 ;  /* 0x0000001e04047291 */ /* 0x000fc8000f8e18ff */
[----:B-1----:R-:W-:Y:S02]  /*61d0*/  IMAD.U32 R2, RZ, RZ, UR5 ;  /* 0x00000005ff027e24 */ /* 0x002fe4000f8e00ff */
[----:B------:R-:W-:-:S03]  /*61e0*/  MOV R0, UR4 ;  /* 0x0000000400007c02 */ /* 0x000fc60008000f00 */
[----:B------:R-:W-:-:S07]  /*61f0*/  SHF.L.U32 R2, R2, 0x1f, RZ ;  /* 0x0000001f02027819 */ /* 0x000fce00000006ff */
.L_x_112:
[----:B-1----:R1:W2:Y:S02]  /*6200*/  SYNCS.PHASECHK.TRANS64.TRYWAIT P0, [R0+URZ], R2 ;  /* 0x00000002000075a7 */ /* 0x0022a400080011ff */
[----:B--2---:R-:W-:Y:S05]  /*6210*/  @!P0 NANOSLEEP.SYNCS 0x989680 ;  /* 0x009896800000895d */ /* 0x004fea0003900000 */
[----:B------:R-:W2:Y:S02]  /*6220*/  @!P0 SYNCS.PHASECHK.TRANS64 P0, [R0+URZ], R2 ;  /* 0x00000002000085a7 */ /* 0x000ea400080010ff */
[----:B--2---:R-:W-:Y:S05]  /*6230*/  @P0 EXIT ;  /* 0x000000000000094d */ /* 0x004fea0003800000 */
[----:B------:R-:W-:Y:S05]  /*6240*/  BRA `(.L_x_112) ;  /* 0xfffffffc00ec7947 */ /* 0x000fea000383ffff */
.L_x_22:
[----:B------:R-:W2:Y:S02]  /*6250*/  S2UR UR4, SR_CgaCtaId ;  /* 0x00000000000479c3 */ /* 0x000ea40000008800 */
[----:B--2---:R-:W-:-:S04]  /*6260*/  UISETP.NE.AND UP0, UPT, UR4, URZ, UPT ;  /* 0x000000ff0400728c */ /* 0x004fc8000bf05270 */
[----:B------:R-:W-:-:S09]  /*6270*/  UISETP.NE.OR UP0, UPT, UR18, 0x1, UP0 ;  /* 0x000000011200788c */ /* 0x000fd20008705670 */
[----:B------:R-:W-:Y:S05]  /*6280*/  BRA.U UP0, `(.L_x_113) ;  /* 0x0000000100b47547 */ /* 0x000fea000b800000 */
[----:B------:R-:W2:Y:S01]  /*6290*/  S2UR UR5, SR_CgaCtaId ;  /* 0x00000000000579c3 */ /* 0x000ea20000008800 */
[----:B------:R-:W-:Y:S01]  /*62a0*/  UMOV UR4, 0x400 ;  /* 0x0000040000047882 */ /* 0x000fe20000000000 */
[----:B------:R-:W-:Y:S01]  /*62b0*/  HFMA2 R2, -RZ, RZ, 0, 5.9604644775390625e-08 ;  /* 0x00000001ff027431 */ /* 0x000fe200000001ff */
[----:B------:R-:W-:Y:S01]  /*62c0*/  ISETP.GE.U32.AND P0, PT, R3, 0x2, PT ;  /* 0x000000020300780c */ /* 0x000fe20003f06070 */
[----:B------:R-:W-:Y:S01]  /*62d0*/  IMAD.MOV.U32 R8, RZ, RZ, RZ ;  /* 0x000000ffff087224 */ /* 0x000fe200078e00ff */
[----:B--2---:R-:W-:-:S04]  /*62e0*/  ULEA UR4, UR5, UR4, 0x18 ;  /* 0x0000000405047291 */ /* 0x004fc8000f8ec0ff */
[----:B------:R-:W-:Y:S02]  /*62f0*/  UIADD3 UR5, UPT, UPT, UR4, 0x4a8, URZ ;  /* 0x000004a804057890 */ /* 0x000fe4000fffe0ff */
[----:B------:R-:W-:Y:S02]  /*6300*/  UIADD3 UR8, UPT, UPT, UR4, 0x4a0, URZ ;  /* 0x000004a004087890 */ /* 0x000fe4000fffe0ff */
[----:B------:R-:W-:-:S12]  /*6310*/  UPRMT UR5, URZ, 0x654, UR5 ;  /* 0x00000654ff057896 */ /* 0x000fd80008000005 */
.L_x_116:
[----:B------:R-:W-:Y:S01]  /*6320*/  SHF.L.U32 R6, R2, 0x1f, RZ ;  /* 0x0000001f02067819 */ /* 0x000fe200000006ff */
[----:B------:R-:W-:Y:S02]  /*6330*/  IMAD.U32 R4, RZ, RZ, UR8 ;  /* 0x00000008ff047e24 */ /* 0x000fe4000f8e00ff */
[----:B------:R-:W-:Y:S01]  /*6340*/  @!P0 IMAD.MOV.U32 R5, RZ, RZ, 0x10 ;  /* 0x00000010ff058424 */ /* 0x000fe200078e00ff */
[----:B------:R-:W2:Y:S02]  /*6350*/  SYNCS.PHASECHK.TRANS64.TRYWAIT P1, [UR4+0x4a8], R6 ;  /* 0x0004a806ff0075a7 */ /* 0x000ea40008021104 */
[----:B------:R-:W-:-:S04]  /*6360*/  PRMT R4, R3, 0x654, R4 ;  /* 0x0000065403047816 */ /* 0x000fc80000000004 */
[----:B------:R-:W-:Y:S01]  /*6370*/  SEL R0, R4, R0, !P0 ;  /* 0x0000000004007207 */ /* 0x000fe20004000000 */
[----:B--2---:R-:W-:Y:S06]  /*6380*/  @!P1 BRA `(.L_x_114) ;  /* 0x0000005800f09947 */ /* 0x004fec0003800000 */
.L_x_322:
[----:B------:R-:W-:Y:S01]  /*6390*/  UIADD3 UR6, UPT, UPT, UR4, 0x4e0, URZ ;  /* 0x000004e004067890 */ /* 0x000fe2000fffe0ff */
[----:B------:R3:W-:Y:S01]  /*63a0*/  @!P0 SYNCS.ARRIVE.TRANS64.RED RZ, [R0+URZ], R5 ;  /* 0x0000000500ff89a7 */ /* 0x0007e200080004ff */
[----:B------:R-:W-:Y:S01]  /*63b0*/  UIADD3 UR7, UPT, UPT, UR4, 0x4a0, URZ ;  /* 0x000004a004077890 */ /* 0x000fe2000fffe0ff */
[----:B------:R-:W-:-:S08]  /*63c0*/  LOP3.LUT R2, R2, 0x1, RZ, 0x3c, !PT ;  /* 0x0000000102027812 */ /* 0x000fd000078e3cff */
[----:B------:R-:W-:Y:S06]  /*63d0*/  UGETNEXTWORKID.BROADCAST [UR6], [UR7] ;  /* 0x00000000060073ca */ /* 0x000fec0008000100 */
[----:B---3--:R-:W-:-:S04]  /*63e0*/  SHF.L.U32 R5, R8, 0x1f, RZ ;  /* 0x0000001f08057819 */ /* 0x008fc800000006ff */
[----:B------:R-:W3:Y:S02]  /*63f0*/  SYNCS.PHASECHK.TRANS64.TRYWAIT P1, [UR4+0x4a0], R5 ;  /* 0x0004a005ff0075a7 */ /* 0x000ee40008021104 */
[----:B---3--:R-:W-:Y:S05]  /*6400*/  @!P1 BRA `(.L_x_115) ;  /* 0x0000005800e89947 */ /* 0x008fea0003800000 */
.L_x_324:
[----:B--2---:R-:W2:Y:S01]  /*6410*/  LDS.128 R4, [UR4+0x4e0] ;  /* 0x0004e004ff047984 */ /* 0x004ea20008000c00 */
[----:B------:R-:W-:Y:S01]  /*6420*/  LOP3.LUT R8, R8, 0x1, RZ, 0x3c, !PT ;  /* 0x0000000108087812 */ /* 0x000fe200078e3cff */
[----:B------:R-:W-:Y:S01]  /*6430*/  @!PT LDS RZ, [RZ] ;  /* 0x00000000fffff984 */ /* 0x000fe20000000800 */
[----:B------:R-:W-:Y:S01]  /*6440*/  @!PT LDS RZ, [RZ] ;  /* 0x00000000fffff984 */ /* 0x000fe20000000800 */
[----:B------:R-:W-:Y:S01]  /*6450*/  @!PT LDS RZ, [RZ] ;  /* 0x00000000fffff984 */ /* 0x000fe20000000800 */
[----:B------:R-:W-:Y:S01]  /*6460*/  @!PT LDS RZ, [RZ] ;  /* 0x00000000fffff984 */ /* 0x000fe20000000800 */
[----:B------:R3:W-:Y:S06]  /*6470*/  MEMBAR.ALL.CTA ;  /* 0x0000000000007992 */ /* 0x0007ec0000008000 */
[----:B---3--:R-:W3:Y:S02]  /*6480*/  FENCE.VIEW.ASYNC.S ;  /* 0x00000000000073c6 */ /* 0x008ee40000000000 */
[----:B---3--:R-:W-:Y:S01]  /*6490*/  SYNCS.ARRIVE.TRANS64.RED.A1T0 RZ, [UR5], RZ ;  /* 0x000000ffffff79a7 */ /* 0x008fe20008100405 */
[----:B--2---:R-:W-:-:S13]  /*64a0*/  LOP3.LUT P1, RZ, R6, 0x1, RZ, 0xc0, !PT ;  /* 0x0000000106ff7812 */ /* 0x004fda000782c0ff */
[----:B------:R-:W-:Y:S05]  /*64b0*/  @P1 BRA `(.L_x_116) ;  /* 0xfffffffc00981947 */ /* 0x000fea000383ffff */
[----:B------:R-:W-:-:S04]  /*64c0*/  SHF.L.U32 R0, R2, 0x1f, RZ ;  /* 0x0000001f02007819 */ /* 0x000fc800000006ff */
[----:B------:R-:W2:Y:S02]  /*64d0*/  SYNCS.PHASECHK.TRANS64 P0, [UR4+0x4a8], R0 ;  /* 0x0004a800ff0075a7 */ /* 0x000ea40008001004 */
[----:B-12---:R-:W-:Y:S05]  /*64e0*/  @P0 EXIT ;  /* 0x000000000000094d */ /* 0x006fea0003800000 */
[----:B------:R-:W-:-:S07]  /*64f0*/  MOV R0, UR4 ;  /* 0x0000000400007c02 */ /* 0x000fce0008000f00 */
.L_x_117:
[----:B-1----:R-:W-:-:S04]  /*6500*/  SHF.L.U32 R3, R2, 0x1f, RZ ;  /* 0x0000001f02037819 */ /* 0x002fc800000006ff */
[----:B------:R1:W2:Y:S03]  /*6510*/  SYNCS.PHASECHK.TRANS64.TRYWAIT P0, [R0+URZ+0x4a8], R3 ;  /* 0x0004a803000075a7 */ /* 0x0002a600080011ff */
[----:B--2---:R-:W-:Y:S05]  /*6520*/  @!P0 NANOSLEEP.SYNCS 0x989680 ;  /* 0x009896800000895d */ /* 0x004fea0003900000 */
[----:B------:R-:W2:Y:S02]  /*6530*/  @!P0 SYNCS.PHASECHK.TRANS64 P0, [R0+URZ+0x4a8], R3 ;  /* 0x0004a803000085a7 */ /* 0x000ea400080010ff */
[----:B--2---:R-:W-:Y:S05]  /*6540*/  @P0 EXIT ;  /* 0x000000000000094d */ /* 0x004fea0003800000 */
[----:B------:R-:W-:Y:S05]  /*6550*/  BRA `(.L_x_117) ;  /* 0xfffffffc00e87947 */ /* 0x000fea000383ffff */
.L_x_113:
[----:B------:R-:W-:Y:S05]  /*6560*/  BRA.U UP4, `(.L_x_118) ;  /* 0x0000001104387547 */ /* 0x000fea000b800000 */
[----:B------:R-:W2:Y:S01]  /*6570*/  S2UR UR4, SR_CgaCtaId ;  /* 0x00000000000479c3 */ /* 0x000ea20000008800 */
[----:B------:R-:W-:Y:S01]  /*6580*/  UMOV UR5, 0x40 ;  /* 0x0000004000057882 */ /* 0x000fe20000000000 */
[----:B------:R-:W-:Y:S01]  /*6590*/  NOP ;  /* 0x0000000000007918 */ /* 0x000fe20000000000 */
[----:B------:R-:W-:Y:S01]  /*65a0*/  UMOV UR6, 0x400 ;  /* 0x0000040000067882 */ /* 0x000fe20000000000 */
[----:B--2---:R-:W-:Y:S02]  /*65b0*/  ULEA UR5, UR4, UR5, 0x18 ;  /* 0x0000000504057291 */ /* 0x004fe4000f8ec0ff */
[----:B------:R-:W-:-:S07]  /*65c0*/  ULEA UR6, UR4, UR6, 0x18 ;  /* 0x0000000604067291 */ /* 0x000fce000f8ec0ff */
[----:B------:R-:W2:Y:S02]  /*65d0*/  LDS.U8 R3, [UR5+0x1c] ;  /* 0x00001c05ff037984 */ /* 0x000ea40008000000 */
[----:B--2---:R-:W-:-:S13]  /*65e0*/  ISETP.NE.AND P0, PT, R3, RZ, PT ;  /* 0x000000ff0300720c */ /* 0x004fda0003f05270 */
[----:B------:R-:W-:Y:S05]  /*65f0*/  @P0 BRA `(.L_x_119) ;  /* 0x0000000400080947 */ /* 0x000fea0003800000 */
[----:B------:R-:W-:Y:S02]  /*6600*/  UISETP.NE.U32.AND UP1, UPT, UR26, 0x1, UPT ;  /* 0x000000011a00788c */ /* 0x000fe4000bf25070 */
[----:B------:R-:W-:-:S07]  /*6610*/  UIADD3 UR7, UPT, UPT, UR5, 0x8, URZ ;  /* 0x0000000805077890 */ /* 0x000fce000fffe0ff */
[----:B------:R-:W-:Y:S05]  /*6620*/  BRA.U !UP1, `(.L_x_120) ;  /* 0x00000001099c7547 */ /* 0x000fea000b800000 */
[----:B------:R-:W-:Y:S01]  /*6630*/  ELECT P0, URZ, PT ;  /* 0x0000000000ff782f */ /* 0x000fe20003800000 */
[----:B------:R-:W-:-:S12]  /*6640*/  BSSY B0, `(.L_x_120) ;  /* 0x0000025000007945 */ /* 0x000fd80003800000 */
[----:B------:R-:W-:Y:S05]  /*6650*/  @!P0 BRA `(.L_x_121) ;  /* 0x00000000008c8947 */ /* 0x000fea0003800000 */
[----:B------:R-:W-:-:S05]  /*6660*/  UMOV UR4, 0x10 ;  /* 0x0000001000047882 */ /* 0x000fca0000000000 */
[----:B------:R-:W-:Y:S04]  /*6670*/  DEPBAR.LE SB2, 0x36 ;  /* 0x0000ad800000791a */ /* 0x000fe80000000000 */
[----:B------:R-:W2:Y:S02]  /*6680*/  UTCATOMSWS.2CTA.FIND_AND_SET.ALIGN UP0, UR4, UR4 ;  /* 0x00000004000475e3 */ /* 0x000ea40008200800 */
[----:B--2---:R-:W-:Y:S01]  /*6690*/  MOV R10, UR4 ;  /* 0x00000004000a7c02 */ /* 0x004fe20008000f00 */
[----:B------:R-:W-:Y:S06]  /*66a0*/  BRA.U UP0, `(.L_x_122) ;  /* 0x0000000100187547 */ /* 0x000fec000b800000 */
.L_x_123:
[----:B------:R-:W-:Y:S05]  /*66b0*/  NANOSLEEP 0x64 ;  /* 0x000000640000795d */ /* 0x000fea0003800000 */
[----:B------:R-:W-:-:S05]  /*66c0*/  UMOV UR4, 0x10 ;  /* 0x0000001000047882 */ /* 0x000fca0000000000 */
[----:B------:R-:W-:Y:S04]  /*66d0*/  DEPBAR.LE SB2, 0x36 ;  /* 0x0000ad800000791a */ /* 0x000fe80000000000 */
[----:B------:R-:W2:Y:S02]  /*66e0*/  UTCATOMSWS.2CTA.FIND_AND_SET.ALIGN UP0, UR4, UR4 ;  /* 0x00000004000475e3 */ /* 0x000ea40008200800 */
[----:B--2---:R-:W-:Y:S01]  /*66f0*/  MOV R10, UR4 ;  /* 0x00000004000a7c02 */ /* 0x004fe20008000f00 */
[----:B------:R-:W-:Y:S05]  /*6700*/  BRA.U !UP0, `(.L_x_123) ;  /* 0xfffffffd08e87547 */ /* 0x000fea000b83ffff */
.L_x_122:
[----:B------:R-:W2:Y:S01]  /*6710*/  LDS R6, [UR5+0x10] ;  /* 0x00001005ff067984 */ /* 0x000ea20008000800 */
[----:B------:R-:W-:Y:S01]  /*6720*/  IMAD.U32 R3, RZ, RZ, UR6 ;  /* 0x00000006ff037e24 */ /* 0x000fe2000f8e00ff */
[----:B------:R-:W-:-:S03]  /*6730*/  MOV R4, UR25 ;  /* 0x0000001900047c02 */ /* 0x000fc60008000f00 */
[----:B------:R-:W-:Y:S01]  /*6740*/  VIADD R3, R3, 0x4f0 ;  /* 0x000004f003037836 */ /* 0x000fe20000000000 */
[----:B--2---:R-:W-:-:S04]  /*6750*/  SHF.L.U32 R6, R6, 0x1f, RZ ;  /* 0x0000001f06067819 */ /* 0x004fc800000006ff */
[----:B------:R-:W2:Y:S02]  /*6760*/  SYNCS.PHASECHK.TRANS64.TRYWAIT P0, [UR5+0x8], R6 ;  /* 0x00000806ff0075a7 */ /* 0x000ea40008001105 */
[----:B--2---:R-:W-:Y:S05]  /*6770*/  @P0 BRA `(.L_x_124) ;  /* 0x0000000000080947 */ /* 0x004fea0003800000 */
[----:B------:R-:W2:Y:S02]  /*6780*/  SYNCS.PHASECHK.TRANS64.TRYWAIT P0, [UR5+0x8], R6 ;  /* 0x00000806ff0075a7 */ /* 0x000ea40008001105 */
[----:B--2---:R-:W-:Y:S05]  /*6790*/  @!P0 BRA `(.L_x_125) ;  /* 0x00000058001c8947 */ /* 0x004fea0003800000 */
.L_x_124:
[----:B------:R-:W-:Y:S01]  /*67a0*/  PRMT R4, R4, 0x654, R3 ;  /* 0x0000065404047816 */ /* 0x000fe20000000003 */
[----:B------:R-:W-:Y:S01]  /*67b0*/  HFMA2 R3, -RZ, RZ, 0, 5.9604644775390625e-08 ;  /* 0x00000001ff037431 */ /* 0x000fe200000001ff */
[----:B------:R-:W-:Y:S01]  /*67c0*/  UPRMT UR4, UR25, 0x654, UR7 ;  /* 0x0000065419047896 */ /* 0x000fe20008000007 */
[----:B------:R-:W-:Y:S02]  /*67d0*/  IMAD.MOV.U32 R8, RZ, RZ, 0xffff ;  /* 0x0000ffffff087424 */ /* 0x000fe400078e00ff */
[----:B--2---:R-:W-:Y:S02]  /*67e0*/  IMAD.MOV.U32 R6, RZ, RZ, 0x4 ;  /* 0x00000004ff067424 */ /* 0x004fe400078e00ff */
[----:B------:R-:W-:Y:S01]  /*67f0*/  IMAD.SHL.U32 R9, R10, 0x20, RZ ;  /* 0x000000200a097824 */ /* 0x000fe200078e00ff */
[----:B------:R-:W-:Y:S02]  /*6800*/  MOV R5, UR4 ;  /* 0x0000000400057c02 */ /* 0x000fe40008000f00 */
[-C--:B------:R-:W-:Y:S01]  /*6810*/  SHF.L.U32 R8, R8, R10.reuse, RZ ;  /* 0x0000000a08087219 */ /* 0x080fe200000006ff */
[----:B------:R2:W-:Y:S01]  /*6820*/  SYNCS.ARRIVE.TRANS64.RED RZ, [UR4], R6 ;  /* 0x00000006ffff79a7 */ /* 0x0005e20008000404 */
[----:B------:R-:W-:Y:S01]  /*6830*/  SHF.L.U32 R7, R3, R10, RZ ;  /* 0x0000000a03077219 */ /* 0x000fe200000006ff */
[----:B------:R2:W-:Y:S04]  /*6840*/  STS [UR6+0x4f0], R9 ;  /* 0x0004f009ff007988 */ /* 0x0005e80008000806 */
[----:B------:R2:W-:Y:S04]  /*6850*/  STAS [R4.64], R10 ;  /* 0x0000000a04007dbd */ /* 0x0005e8000c0008ff */
[----:B------:R2:W-:Y:S04]  /*6860*/  ATOMS.OR RZ, [UR5+0x14], R8 ;  /* 0x00001408ffff798c */ /* 0x0005e8000b000005 */
[----:B------:R2:W-:Y:S04]  /*6870*/  ATOMS.OR RZ, [UR5+0x18], R7 ;  /* 0x00001807ffff798c */ /* 0x0005e8000b000005 */
[----:B------:R2:W-:Y:S02]  /*6880*/  ATOMS.XOR RZ, [UR5+0x10], R3 ;  /* 0x00001003ffff798c */ /* 0x0005e4000b800005 */
.L_x_121:
[----:B-1----:R-:W-:Y:S05]  /*6890*/  BSYNC B0 ;  /* 0x0000000000007941 */ /* 0x002fea0003800000 */
.L_x_120:
[----:B------:R-:W-:Y:S05]  /*68a0*/  BRA.U UP1, `(.L_x_126) ;  /* 0x00000001016c7547 */ /* 0x000fea000b800000 */
[----:B------:R-:W-:-:S03]  /*68b0*/  UMOV UR4, 0xffffffff ;  /* 0xffffffff00047882 */ /* 0x000fc60000000000 */
[----:B------:R-:W-:Y:S05]  /*68c0*/  BRA.DIV UR4, `(.L_x_127) ;  /* 0x0000005604e87947 */ /* 0x000fea000b800000 */
[----:B------:R-:W-:-:S13]  /*68d0*/  ELECT P0, URZ, PT ;  /* 0x0000000000ff782f */ /* 0x000fda0003800000 */
.L_x_327:
[----:B------:R-:W-:Y:S05]  /*68e0*/  @!P0 BRA `(.L_x_126) ;  /* 0x00000000005c8947 */ /* 0x000fea0003800000 */
[----:B--2---:R-:W2:Y:S02]  /*68f0*/  LDS R4, [UR5+0x10] ;  /* 0x00001005ff047984 */ /* 0x004ea40008000800 */
[----:B--2---:R-:W-:-:S04]  /*6900*/  SHF.L.U32 R4, R4, 0x1f, RZ ;  /* 0x0000001f04047819 */ /* 0x004fc800000006ff */
[----:B------:R-:W2:Y:S02]  /*6910*/  SYNCS.PHASECHK.TRANS64.TRYWAIT P0, [UR5+0x8], R4 ;  /* 0x00000804ff0075a7 */ /* 0x000ea40008001105 */
[----:B--2---:R-:W-:Y:S05]  /*6920*/  @P0 BRA `(.L_x_128) ;  /* 0x0000000000080947 */ /* 0x004fea0003800000 */
[----:B------:R-:W2:Y:S02]  /*6930*/  SYNCS.PHASECHK.TRANS64.TRYWAIT P0, [UR5+0x8], R4 ;  /* 0x00000804ff0075a7 */ /* 0x000ea40008001105 */
[----:B--2---:R-:W-:Y:S05]  /*6940*/  @!P0 BRA `(.L_x_129) ;  /* 0x0000005400ec8947 */ /* 0x004fea0003800000 */
.L_x_128:
[----:B------:R-:W3:Y:S01]  /*6950*/  LDS R6, [UR6+0x4f0] ;  /* 0x0004f006ff067984 */ /* 0x000ee20008000800 */
[----:B--2---:R-:W-:Y:S02]  /*6960*/  HFMA2 R3, -RZ, RZ, 0, 5.9604644775390625e-08 ;  /* 0x00000001ff037431 */ /* 0x004fe400000001ff */
[----:B------:R-:W-:Y:S01]  /*6970*/  IMAD.MOV.U32 R4, RZ, RZ, 0xffff ;  /* 0x0000ffffff047424 */ /* 0x000fe200078e00ff */
[----:B------:R-:W-:Y:S01]  /*6980*/  UPRMT UR4, UR25, 0x654, UR7 ;  /* 0x0000065419047896 */ /* 0x000fe20008000007 */
[----:B---3--:R-:W-:-:S03]  /*6990*/  IMAD.SHL.U32 R5, R6, 0x20, RZ ;  /* 0x0000002006057824 */ /* 0x008fc600078e00ff */
[-C--:B------:R-:W-:Y:S02]  /*69a0*/  SHF.L.U32 R4, R4, R6.reuse, RZ ;  /* 0x0000000604047219 */ /* 0x080fe400000006ff */
[----:B------:R-:W-:Y:S01]  /*69b0*/  SHF.L.U32 R6, R3, R6, RZ ;  /* 0x0000000603067219 */ /* 0x000fe200000006ff */
[----:B------:R3:W-:Y:S04]  /*69c0*/  STS [UR6+0x4f0], R5 ;  /* 0x0004f005ff007988 */ /* 0x0007e80008000806 */
[----:B------:R3:W-:Y:S04]  /*69d0*/  ATOMS.OR RZ, [UR5+0x14], R4 ;  /* 0x00001404ffff798c */ /* 0x0007e8000b000005 */
[----:B------:R3:W-:Y:S01]  /*69e0*/  ATOMS.OR RZ, [UR5+0x18], R6 ;  /* 0x00001806ffff798c */ /* 0x0007e2000b000005 */
[----:B------:R-:W-:Y:S03]  /*69f0*/  SYNCS.ARRIVE.TRANS64.RED.A1T0 RZ, [UR4], RZ ;  /* 0x000000ffffff79a7 */ /* 0x000fe60008100404 */
[----:B------:R3:W-:Y:S01]  /*6a00*/  ATOMS.XOR RZ, [UR5+0x10], R3 ;  /* 0x00001003ffff798c */ /* 0x0007e2000b800005 */
[----:B------:R-:W-:Y:S05]  /*6a10*/  BRA `(.L_x_126) ;  /* 0x0000000000107947 */ /* 0x000fea0003800000 */
.L_x_119:
[----:B------:R-:W-:Y:S02]  /*6a20*/  MOV R3, 0xffffffff ;  /* 0xffffffff00037802 */ /* 0x000fe40000000f00 */
[----:B------:R-:W-:-:S03]  /*6a30*/  MOV R4, 0x6a60 ;  /* 0x00006a6000047802 */ /* 0x000fc60000000f00 */
[----:B------:R2:W-:Y:S04]  /*6a40*/  STS [UR6+0x4f0], R3 ;  /* 0x0004f003ff007988 */ /* 0x0005e80008000806 */
[----:B-12--5:R-:W-:Y:S05]  /*6a50*/  CALL.REL.NOINC `($__internal_1_$__cuda_sm10x_tcgen05_guardrail_trap_phase_invalid_during_alloc) ;  /* 0x0000005800d07944 */ /* 0x026fea0003c00000 */
.L_x_126:
[----:B------:R-:W-:Y:S05]  /*6a60*/  WARPSYNC.ALL ;  /* 0x0000000000007948 */ /* 0x000fea0003800000 */
[----:B------:R-:W4:Y:S01]  /*6a70*/  S2UR UR14, SR_CgaCtaId ;  /* 0x00000000000e79c3 */ /* 0x000f220000008800 */
[----:B------:R-:W-:Y:S01]  /*6a80*/  UMOV UR4, 0x400 ;  /* 0x0000040000047882 */ /* 0x000fe20000000000 */
[----:B------:R-:W-:-:S06]  /*6a90*/  NOP ;  /* 0x0000000000007918 */ /* 0x000fcc0000000000 */
[----:B------:R-:W-:Y:S06]  /*6aa0*/  BAR.ARV 0x6, 0xa0 ;  /* 0x0182800000007b1d */ /* 0x000fec0000002000 */
[----:B------:R-:W1:Y:S01]  /*6ab0*/  LDCU.64 UR6, c[0x0][0x388] ;  /* 0x00007100ff0677ac */ /* 0x000e620008000a00 */
[----:B------:R-:W-:Y:S01]  /*6ac0*/  LOP3.LUT R2, R2, 0xffff, RZ, 0xc0, !PT ;  /* 0x0000ffff02027812 */ /* 0x000fe200078ec0ff */
[----:B--2---:R-:W-:Y:S01]  /*6ad0*/  IMAD.MOV.U32 R8, RZ, RZ, 0x1 ;  /* 0x00000001ff087424 */ /* 0x004fe200078e00ff */
[----:B------:R-:W-:Y:S01]  /*6ae0*/  LOP3.LUT R0, R0, 0xffff, RZ, 0xc0, !PT ;  /* 0x0000ffff00007812 */ /* 0x000fe200078ec0ff */
[----:B------:R-:W2:Y:S01]  /*6af0*/  LDCU.64 UR8, c[0x0][0x390] ;  /* 0x00007200ff0877ac */ /* 0x000ea20008000a00 */
[----:B------:R-:W-:Y:S01]  /*6b00*/  R2UR UR15, R2 ;  /* 0x00000000020f72ca */ /* 0x000fe200000e0000 */
[----:B------:R-:W-:Y:S01]  /*6b10*/  IMAD.MOV.U32 R2, RZ, RZ, RZ ;  /* 0x000000ffff027224 */ /* 0x000fe200078e00ff */
[----:B------:R-:W-:Y:S01]  /*6b20*/  R2UR UR23, R0 ;  /* 0x00000000001772ca */ /* 0x000fe200000e0000 */
[----:B------:R-:W-:Y:S01]  /*6b30*/  IMAD.MOV.U32 R0, RZ, RZ, RZ ;  /* 0x000000ffff007224 */ /* 0x000fe200078e00ff */
[----:B------:R-:W-:-:S02]  /*6b40*/  UISETP.NE.AND UP3, UPT, UR26, URZ, UPT ;  /* 0x000000ff1a00728c */ /* 0x000fc4000bf65270 */
[----:B----4-:R-:W-:Y:S01]  /*6b50*/  ULEA UR14, UR14, UR4, 0x18 ;  /* 0x000000040e0e7291 */ /* 0x010fe2000f8ec0ff */
[----:B------:R-:W-:Y:S01]  /*6b60*/  UMOV UR18, URZ ;  /* 0x000000ff00127c82 */ /* 0x000fe20008000000 */
[----:B------:R-:W-:Y:S02]  /*6b70*/  UMOV UR13, URZ ;  /* 0x000000ff000d7c82 */ /* 0x000fe40008000000 */
[----:B------:R-:W-:Y:S01]  /*6b80*/  UIADD3 UR22, UPT, UPT, UR14, 0x4a8, URZ ;  /* 0x000004a80e167890 */ /* 0x000fe2000fffe0ff */
[----:B------:R-:W-:Y:S01]  /*6b90*/  UMOV UR20, 0x0 ;  /* 0x0000000000147882 */ /* 0x000fe20000000000 */
[----:B-1----:R-:W-:-:S03]  /*6ba0*/  UIADD3 UR4, UPT, UPT, UR6, 0x1f, URZ ;  /* 0x0000001f06047890 */ /* 0x002fc6000fffe0ff */
[----:B---3--:R-:W1:Y:S01]  /*6bb0*/  LDS R3, [UR14+0x4f0] ;  /* 0x0004f00eff037984 */ /* 0x008e620008000800 */
[----:B------:R-:W-:Y:S02]  /*6bc0*/  UPRMT UR22, URZ, 0x654, UR22 ;  /* 0x00000654ff167896 */ /* 0x000fe40008000016 */
[----:B------:R-:W-:Y:S01]  /*6bd0*/  USHF.R.S32.HI UR5, URZ, 0x1f, UR4 ;  /* 0x0000001fff057899 */ /* 0x000fe20008011404 */
[----:B------:R-:W-:-:S03]  /*6be0*/  UMOV UR21, 0x8110010 ;  /* 0x0811001000157882 */ /* 0x000fc60000000000 */
[----:B------:R-:W-:Y:S02]  /*6bf0*/  ULEA.HI UR4, UR5, UR4, URZ, 0x5 ;  /* 0x0000000405047291 */ /* 0x000fe4000f8f28ff */
[----:B------:R-:W-:Y:S02]  /*6c00*/  UIADD3 UR5, UPT, UPT, UR14, 0x26800, URZ ;  /* 0x000268000e057890 */ /* 0x000fe4000fffe0ff */
[----:B------:R-:W-:Y:S02]  /*6c10*/  USHF.R.S32.HI UR4, URZ, 0x5, UR4 ;  /* 0x00000005ff047899 */ /* 0x000fe40008011404 */
[----:B------:R-:W-:Y:S02]  /*6c20*/  USHF.R.U32.HI UR5, URZ, 0x4, UR5 ;  /* 0x00000004ff057899 */ /* 0x000fe40008011605 */
[----:B------:R-:W-:Y:S02]  /*6c30*/  UIMAD UR4, UR4, UR7, URZ ;  /* 0x00000007040472a4 */ /* 0x000fe4000f8e02ff */
[----:B------:R-:W-:-:S02]  /*6c40*/  ULOP3.LUT UR17, UR5, 0x3fff, URZ, 0xc0, !UPT ;  /* 0x00003fff05117892 */ /* 0x000fc4000f8ec0ff */
[----:B--2---:R-:W-:-:S04]  /*6c50*/  UIMAD UR4, UR4, UR8, URZ ;  /* 0x00000008040472a4 */ /* 0x004fc8000f8e02ff */
[----:B------:R-:W-:Y:S02]  /*6c60*/  UIMAD UR6, UR4, UR9, URZ ;  /* 0x00000009040672a4 */ /* 0x000fe4000f8e02ff */
[----:B------:R-:W-:Y:S02]  /*6c70*/  UIADD3 UR4, UPT, UPT, UR14, 0x2800, URZ ;  /* 0x000028000e047890 */ /* 0x000fe4000fffe0ff */
[----:B------:R-:W-:Y:S02]  /*6c80*/  UIADD3 UR24, UPT, UPT, UR6, -0x1, URZ ;  /* 0xffffffff06187890 */ /* 0x000fe4000fffe0ff */
[----:B------:R-:W-:Y:S02]  /*6c90*/  USHF.R.U32.HI UR4, URZ, 0x4, UR4 ;  /* 0x00000004ff047899 */ /* 0x000fe40008011604 */
[----:B------:R-:W-:Y:S02]  /*6ca0*/  UISETP.GE.AND UP4, UPT, UR6, 0x1, UPT ;  /* 0x000000010600788c */ /* 0x000fe4000bf86270 */
[----:B------:R-:W-:-:S04]  /*6cb0*/  ULOP3.LUT UR4, UR4, 0x3fff, URZ, 0xc0, !UPT ;  /* 0x00003fff04047892 */ /* 0x000fc8000f8ec0ff */
[----:B------:R-:W-:Y:S01]  /*6cc0*/  ULOP3.LUT UR16, UR4, 0x10000, URZ, 0xfc, !UPT ;  /* 0x0001000004107892 */ /* 0x000fe2000f8efcff */
[C---:B-1----:R-:W-:Y:S01]  /*6cd0*/  VIADD R5, R3.reuse, 0x20 ;  /* 0x0000002003057836 */ /* 0x042fe20000000000 */
[----:B------:R-:W-:-:S04]  /*6ce0*/  LOP3.LUT R4, R3, 0xffff, RZ, 0xc0, !PT ;  /* 0x0000ffff03047812 */ /* 0x000fc800078ec0ff */
[----:B------:R-:W-:-:S05]  /*6cf0*/  LOP3.LUT R5, R5, 0xffff, RZ, 0xc0, !PT ;  /* 0x0000ffff05057812 */ /* 0x000fca00078ec0ff */
[----:B------:R1:W-:Y:S02]  /*6d00*/  STL.64 [R1], R4 ;  /* 0x0000000401007387 */ /* 0x0003e40000100a00 */
.L_x_138:
[----:B-1----:R-:W-:-:S04]  /*6d10*/  SHF.L.U32 R5, R2, 0x1f, RZ ;  /* 0x0000001f02057819 */ /* 0x002fc800000006ff */
[----:B------:R-:W1:Y:S02]  /*6d20*/  SYNCS.PHASECHK.TRANS64.TRYWAIT P0, [UR14+0x4a0], R5 ;  /* 0x0004a005ff0075a7 */ /* 0x000e64000800110e */
[----:B-1--4-:R-:W-:Y:S05]  /*6d30*/  @!P0 BRA `(.L_x_130) ;  /* 0x0000005400088947 */ /* 0x012fea0003800000 */
.L_x_329:
[----:B-1----:R-:W1:Y:S01]  /*6d40*/  LDS.128 R4, [UR14+0x4e0] ;  /* 0x0004e00eff047984 */ /* 0x002e620008000c00 */
[----:B------:R-:W-:Y:S01]  /*6d50*/  ULEA UR19, UR18, UR14, 0x3 ;  /* 0x0000000e12137291 */ /* 0x000fe2000f8e18ff */
[----:B------:R-:W-:Y:S01]  /*6d60*/  @!PT LDS RZ, [RZ] ;  /* 0x00000000fffff984 */ /* 0x000fe20000000800 */
[----:B------:R-:W-:Y:S01]  /*6d70*/  @!PT LDS RZ, [RZ] ;  /* 0x00000000fffff984 */ /* 0x000fe20000000800 */
[----:B------:R-:W-:Y:S01]  /*6d80*/  @!PT LDS RZ, [RZ] ;  /* 0x00000000fffff984 */ /* 0x000fe20000000800 */
[----:B------:R-:W-:Y:S01]  /*6d90*/  @!PT LDS RZ, [RZ] ;  /* 0x00000000fffff984 */ /* 0x000fe20000000800 */
[----:B------:R2:W-:Y:S06]  /*6da0*/  MEMBAR.ALL.CTA ;  /* 0x0000000000007992 */ /* 0x0005ec0000008000 */
[----:B--2---:R-:W2:Y:S02]  /*6db0*/  FENCE.VIEW.ASYNC.S ;  /* 0x00000000000073c6 */ /* 0x004ea40000000000 */
[----:B--2---:R-:W-:Y:S01]  /*6dc0*/  SYNCS.ARRIVE.TRANS64.RED.A1T0 RZ, [UR22], RZ ;  /* 0x000000ffffff79a7 */ /* 0x004fe20008100416 */
[----:B-1----:R-:W-:Y:S01]  /*6dd0*/  LOP3.LUT P2, RZ, R6, 0x1, RZ, 0xc0, !PT ;  /* 0x0000000106ff7812 */ /* 0x002fe2000784c0ff */
[----:B------:R-:W-:-:S12]  /*6de0*/  BRA.U UP3, `(.L_x_131) ;  /* 0x00000001030c7547 */ /* 0x000fd8000b800000 */
[----:B------:R-:W-:-:S04]  /*6df0*/  SHF.L.U32 R5, R8, 0x1f, RZ ;  /* 0x0000001f08057819 */ /* 0x000fc800000006ff */
[----:B------:R-:W1:Y:S02]  /*6e00*/  SYNCS.PHASECHK.TRANS64.TRYWAIT P0, [UR19+0x4c0], R5 ;  /* 0x0004c005ff0075a7 */ /* 0x000e640008001113 */
[----:B-1----:R-:W-:Y:S05]  /*6e10*/  @!P0 BRA `(.L_x_132) ;  /* 0x0000005000e88947 */ /* 0x002fea0003800000 */
.L_x_131:
[----:B------:R-:W-:Y:S05]  /*6e20*/  BRA.U UP3, `(.L_x_133) ;  /* 0x0000000103b07547 */ /* 0x000fea000b800000 */
[----:B------:R-:W-:Y:S05]  /*6e30*/  BRA.U !UP4, `(.L_x_134) ;  /* 0x000000010ca07547 */ /* 0x000fea000b800000 */
[----:B------:R-:W-:Y:S01]  /*6e40*/  ULEA UR4, UR18, UR43, 0x2 ;  /* 0x0000002b12047291 */ /* 0x000fe2000f8e10ff */
[----:B-1----:R-:W-:-:S08]  /*6e50*/  SHF.L.U32 R4, R0, 0x1f, RZ ;  /* 0x0000001f00047819 */ /* 0x002fd000000006ff */
[----:B------:R-:W5:Y:S01]  /*6e60*/  LDL R5, [UR4] ;  /* 0x00000004ff057983 */ /* 0x000f620008100800 */
[----:B------:R-:W-:Y:S02]  /*6e70*/  ULEA UR4, UR13, UR14, 0x3 ;  /* 0x0000000e0d047291 */ /* 0x000fe4000f8e18ff */
[----:B------:R-:W-:Y:S01]  /*6e80*/  UPLOP3.LUT UP2, UPT, UPT, UPT, UPT, 0x40, 0x4 ;  /* 0x000000000004789c */ /* 0x000fe20003f4e870 */
[----:B------:R-:W-:-:S06]  /*6e90*/  UMOV UR10, UR24 ;  /* 0x00000018000a7c82 */ /* 0x000fcc0008000000 */
[----:B------:R1:W2:Y:S01]  /*6ea0*/  SYNCS.PHASECHK.TRANS64.TRYWAIT P1, [UR4], R4 ;  /* 0x00000004ff0075a7 */ /* 0x0002a20008021104 */
[----:B------:R-:W-:-:S05]  /*6eb0*/  UMOV UR4, UR13 ;  /* 0x0000000d00047c82 */ /* 0x000fca0008000000 */
.L_x_137:
[----:B------:R-:W-:Y:S01]  /*6ec0*/  ULEA UR11, UR4, UR14, 0x3 ;  /* 0x0000000e040b7291 */ /* 0x000fe2000f8e18ff */
[----:B--234-:R-:W-:Y:S11]  /*6ed0*/  @P1 BRA `(.L_x_135) ;  /* 0x00000000000c1947 */ /* 0x01cff60003800000 */
[----:B------:R-:W-:Y:S04]  /*6ee0*/  SHF.L.U32 R6, R0, 0x1f, RZ ;  /* 0x0000001f00067819 */ /* 0x000fe800000006ff */
[----:B------:R-:W2:Y:S02]  /*6ef0*/  SYNCS.PHASECHK.TRANS64.TRYWAIT P0, [UR11], R6 ;  /* 0x00000006ff0075a7 */ /* 0x000ea4000800110b */
[----:B--2---:R-:W-:Y:S05]  /*6f00*/  @!P0 BRA `(.L_x_136) ;  /* 0x0000005000c48947 */ /* 0x004fea0003800000 */
.L_x_135:
[----:B------:R-:W-:Y:S01]  /*6f10*/  UISETP.NE.AND UP0, UPT, UR10, URZ, UPT ;  /* 0x000000ff0a00728c */ /* 0x000fe2000bf05270 */
[----:B------:R-:W-:Y:S01]  /*6f20*/  PLOP3.LUT P1, PT, PT, PT, PT, 0x80, 0x8 ;  /* 0x000000000008781c */ /* 0x000fe20003f2f070 */
[----:B------:R-:W-:Y:S02]  /*6f30*/  UIADD3 UR5, UPT, UPT, UR4, 0x1, URZ ;  /* 0x0000000104057890 */ /* 0x000fe4000fffe0ff */
[----:B------:R-:W-:Y:S02]  /*6f40*/  ULEA UR8, UR4, UR17, 0x6 ;  /* 0x0000001104087291 */ /* 0x000fe4000f8e30ff */
[----:B------:R-:W-:Y:S01]  /*6f50*/  UISETP.NE.AND UP1, UPT, UR5, 0x48, UPT ;  /* 0x000000480500788c */ /* 0x000fe2000bf25270 */
[----:B------:R-:W-:Y:S01]  /*6f60*/  PLOP3.LUT P0, PT, PT, PT, UP0, 0x80, 0x8 ;  /* 0x000000000008781c */ /* 0x000fe20003f0f008 */
[----:B------:R-:W-:Y:S01]  /*6f70*/  UMOV UR9, 0xc0004010 ;  /* 0xc000401000097882 */ /* 0x000fe20000000000 */
[----:B------:R-:W-:Y:S01]  /*6f80*/  UMOV UR7, 0xc0004010 ;  /* 0xc000401000077882 */ /* 0x000fe20000000000 */
[----:B------:R-:W-:Y:S02]  /*6f90*/  USEL UR6, URZ, 0x1, UP1 ;  /* 0x00000001ff067887 */ /* 0x000fe40008800000 */
[----:B------:R-:W-:Y:S04]  /*6fa0*/  USEL UR13, UR5, URZ, UP1 ;  /* 0x000000ff050d7287 */ /* 0x000fe80008800000 */
[----:B------:R-:W-:Y:S01]  /*6fb0*/  @UP0 ULEA UR5, UR13, UR14, 0x3 ;  /* 0x0000000e0d050291 */ /* 0x000fe2000f8e18ff */
[----:B------:R-:W-:Y:S01]  /*6fc0*/  LOP3.LUT R0, R0, UR6, RZ, 0x3c, !PT ;  /* 0x0000000600007c12 */ /* 0x000fe2000f8e3cff */
[----:B------:R-:W-:Y:S02]  /*6fd0*/  ULEA UR6, UR4, UR16, 0x7 ;  /* 0x0000001004067291 */ /* 0x000fe4000f8e38ff */
[----:B------:R-:W-:Y:S01]  /*6fe0*/  UIADD3 UR4, UPT, UPT, UR10, 0x1, URZ ;  /* 0x000000010a047890 */ /* 0x000fe2000fffe0ff */
[----:B-1----:R-:W-:Y:S01]  /*6ff0*/  @P0 SHF.L.U32 R4, R0, 0x1f, RZ ;  /* 0x0000001f00040819 */ /* 0x002fe200000006ff */
[----:B------:R-:W-:Y:S02]  /*7000*/  UIADD3 UR10, UPT, UPT, UR10, -0x1, URZ ;  /* 0xffffffff0a0a7890 */ /* 0x000fe4000fffe0ff */
[----:B------:R-:W-:Y:S01]  /*7010*/  UISETP.GT.U32.AND UP0, UPT, UR4, 0x1, UPT ;  /* 0x000000010400788c */ /* 0x000fe2000bf04070 */
[----:B------:R3:W4:Y:S01]  /*7020*/  @P0 SYNCS.PHASECHK.TRANS64.TRYWAIT P1, [UR5], R4 ;  /* 0x00000004ff0005a7 */ /* 0x0007220008021105 */
[----:B------:R-:W-:Y:S11]  /*7030*/  ELECT P0, URZ, PT ;  /* 0x0000000000ff782f */ /* 0x000ff60003800000 */
[----:B------:R-:W-:Y:S02]  /*7040*/  @!UPT UIADD3 URZ, UPT, UPT, URZ, URZ, URZ ;  /* 0x000000fffffff290 */ /* 0x000fe4000fffe0ff */
[----:B-----5:R-:W-:Y:S01]  /*7050*/  @P0 R2UR.BROADCAST UR12, R5 ;  /* 0x00000000050c02ca */ /* 0x020fe200008e0000 */
[----:B------:R-:W-:Y:S01]  /*7060*/  UIADD3 UR5, UPT, UPT, UR11, 0x240, URZ ;  /* 0x000002400b057890 */ /* 0x000fe2000fffe0ff */
[----:B------:R-:W-:Y:S11]  /*7070*/  UMOV UR4, UR13 ;  /* 0x0000000d00047c82 */ /* 0x000ff60008000000 */
[----:B------:R3:W-:Y:S01]  /*7080*/  UTCQMMA.2CTA gdesc[UR6], gdesc[UR8], tmem[UR12], tmem[UR20], idesc[UR21], UP2 ;  /* 0x00ff1408060075ea */ /* 0x0007e2000920030c */
[----:B------:R-:W-:Y:S01]  /*7090*/  UPLOP3.LUT UP2, UPT, UPT, UPT, UPT, 0x80, 0x8 ;  /* 0x000000000008789c */ /* 0x000fe20003f4f070 */
[----:B------:R3:W-:Y:S01]  /*70a0*/  UTCBAR.2CTA.MULTICAST [UR5], URZ, UR15 ;  /* 0x000000ff050073e9 */ /* 0x0007e2000820080f */
[----:B------:R-:W-:Y:S09]  /*70b0*/  BRA.U UP0, `(.L_x_137) ;  /* 0xfffffffd00807547 */ /* 0x000ff2000b83ffff */
.L_x_134:
[----:B------:R-:W-:-:S09]  /*70c0*/  UIADD3 UR4, UPT, UPT, UR19, 0x4b0, URZ ;  /* 0x000004b013047890 */ /* 0x000fd2000fffe0ff */
[----:B------:R2:W-:Y:S01]  /*70d0*/  UTCBAR.2CTA.MULTICAST [UR4], URZ, UR23 ;  /* 0x000000ff040073e9 */ /* 0x0005e20008200817 */
[----:B------:R-:W-:Y:S02]  /*70e0*/  NOP ;  /* 0x0000000000007918 */ /* 0x000fe40000000000 */
.L_x_133:
[----:B--2---:R-:W-:Y:S01]  /*70f0*/  UIADD3 UR4, UPT, UPT, UR18, 0x1, URZ ;  /* 0x0000000112047890 */ /* 0x004fe2000fffe0ff */
[----:B------:R-:W-:-:S03]  /*7100*/  LOP3.LUT R2, R2, 0x1, RZ, 0x3c, !PT ;  /* 0x0000000102027812 */ /* 0x000fc600078e3cff */
[----:B------:R-:W-:-:S04]  /*7110*/  UISETP.NE.AND UP0, UPT, UR4, 0x2, UPT ;  /* 0x000000020400788c */ /* 0x000fc8000bf05270 */
[----:B---3--:R-:W-:Y:S02]  /*7120*/  USEL UR5, URZ, 0x1, UP0 ;  /* 0x00000001ff057887 */ /* 0x008fe40008000000 */
[----:B------:R-:W-:-:S04]  /*7130*/  USEL UR18, UR4, URZ, UP0 ;  /* 0x000000ff04127287 */ /* 0x000fc80008000000 */
[----:B------:R-:W-:Y:S01]  /*7140*/  LOP3.LUT R8, R8, UR5, RZ, 0x3c, !PT ;  /* 0x0000000508087c12 */ /* 0x000fe2000f8e3cff */
[----:B------:R-:W-:Y:S07]  /*7150*/  @P2 BRA `(.L_x_138) ;  /* 0xfffffff800ec2947 */ /* 0x000fee000383ffff */
[----:B------:R-:W2:Y:S01]  /*7160*/  S2UR UR8, SR_CgaCtaId ;  /* 0x00000000000879c3 */ /* 0x000ea20000008800 */
[----:B------:R-:W-:Y:S01]  /*7170*/  ELECT P0, URZ, PT ;  /* 0x0000000000ff782f */ /* 0x000fe20003800000 */
[----:B------:R-:W-:Y:S01]  /*7180*/  HFMA2 R0, -RZ, RZ, 0, 5.9604644775390625e-08 ;  /* 0x00000001ff007431 */ /* 0x000fe200000001ff */
[----:B------:R-:W-:-:S05]  /*7190*/  UMOV UR4, 0x40 ;  /* 0x0000004000047882 */ /* 0x000fca0000000000 */
[----:B------:R-:W-:Y:S01]  /*71a0*/  UVIRTCOUNT.DEALLOC.SMPOOL 0x80 ;  /* 0x000000800000784c */ /* 0x000fe20000000000 */
[----:B------:R-:W-:Y:S02]  /*71b0*/  UISETP.NE.AND UP0, UPT, UR26, URZ, UPT ;  /* 0x000000ff1a00728c */ /* 0x000fe4000bf05270 */
[----:B--2---:R-:W-:-:S09]  /*71c0*/  ULEA UR8, UR8, UR4, 0x18 ;  /* 0x0000000408087291 */ /* 0x004fd2000f8ec0ff */
[----:B------:R2:W-:Y:S01]  /*71d0*/  @P0 STS.U8 [UR8+0x1c], R0 ;  /* 0x00001c00ff000988 */ /* 0x0005e20008000008 */
[----:B------:R-:W-:Y:S05]  /*71e0*/  BRA.U UP0, `(.L_x_139) ;  /* 0x0000000100587547 */ /* 0x000fea000b800000 */
[----:B------:R-:W-:Y:S01]  /*71f0*/  UIADD3 UR5, UPT, UPT, UR14, 0x4c0, URZ ;  /* 0x000004c00e057890 */ /* 0x000fe2000fffe0ff */
[----:B------:R-:W-:-:S03]  /*7200*/  SHF.L.U32 R2, R8, 0x1f, RZ ;  /* 0x0000001f08027819 */ /* 0x000fc600000006ff */
[----:B------:R-:W-:-:S09]  /*7210*/  ULEA UR4, UR18, UR5, 0x3 ;  /* 0x0000000512047291 */ /* 0x000fd2000f8e18ff */
[----:B------:R-:W3:Y:S02]  /*7220*/  SYNCS.PHASECHK.TRANS64.TRYWAIT P0, [UR4], R2 ;  /* 0x00000002ff0075a7 */ /* 0x000ee40008001104 */
[----:B---3--:R-:W-:Y:S05]  /*7230*/  @!P0 BRA `(.L_x_140) ;  /* 0x0000005000108947 */ /* 0x008fea0003800000 */
.L_x_333:
[----:B------:R-:W-:-:S04]  /*7240*/  UIADD3 UR18, UPT, UPT, UR18, 0x1, URZ ;  /* 0x0000000112127890 */ /* 0x000fc8000fffe0ff */
[----:B------:R-:W-:-:S04]  /*7250*/  UISETP.NE.AND UP1, UPT, UR18, 0x2, UPT ;  /* 0x000000021200788c */ /* 0x000fc8000bf25270 */
[----:B------:R-:W-:Y:S02]  /*7260*/  USEL UR6, URZ, 0x1, UP1 ;  /* 0x00000001ff067887 */ /* 0x000fe40008800000 */
[----:B------:R-:W-:-:S04]  /*7270*/  USEL UR4, UR18, URZ, UP1 ;  /* 0x000000ff12047287 */ /* 0x000fc80008800000 */
[----:B------:R-:W-:Y:S01]  /*7280*/  ULEA UR4, UR4, UR5, 0x3 ;  /* 0x0000000504047291 */ /* 0x000fe2000f8e18ff */
[----:B--2---:R-:W-:-:S04]  /*7290*/  LOP3.LUT R2, R8, UR6, RZ, 0x3c, !PT ;  /* 0x0000000608027c12 */ /* 0x004fc8000f8e3cff */
[----:B------:R-:W-:Y:S01]  /*72a0*/  SHF.L.U32 R2, R2, 0x1f, RZ ;  /* 0x0000001f02027819 */ /* 0x000fe200000006ff */
[----:B------:R-:W-:-:S04]  /*72b0*/  IMAD.U32 R0, RZ, RZ, UR4 ;  /* 0x00000004ff007e24 */ /* 0x000fc8000f8e00ff */
[----:B------:R2:W3:Y:S03]  /*72c0*/  SYNCS.PHASECHK.TRANS64.TRYWAIT P0, [R0+URZ], R2 ;  /* 0x00000002000075a7 */ /* 0x0004e600080011ff */
[----:B---3--:R-:W-:Y:S05]  /*72d0*/  @!P0 NANOSLEEP.SYNCS 0x989680 ;  /* 0x009896800000895d */ /* 0x008fea0003900000 */
[----:B------:R-:W3:Y:S02]  /*72e0*/  @!P0 SYNCS.PHASECHK.TRANS64 P0, [R0+URZ], R2 ;  /* 0x00000002000085a7 */ /* 0x000ee400080010ff */
[----:B---3--:R-:W-:Y:S05]  /*72f0*/  @P0 BRA `(.L_x_141) ;  /* 0x0000000000200947 */ /* 0x008fea0003800000 */
.L_x_142:
[----:B---3--:R3:W1:Y:S02]  /*7300*/  SYNCS.PHASECHK.TRANS64.TRYWAIT P0, [R0+URZ], R2 ;  /* 0x00000002000075a7 */ /* 0x00866400080011ff */
[----:B-1----:R-:W-:Y:S05]  /*7310*/  @!P0 NANOSLEEP.SYNCS 0x989680 ;  /* 0x009896800000895d */ /* 0x002fea0003900000 */
[----:B------:R-:W1:Y:S02]  /*7320*/  @!P0 SYNCS.PHASECHK.TRANS64 P0, [R0+URZ], R2 ;  /* 0x00000002000085a7 */ /* 0x000e6400080010ff */
[----:B-1----:R-:W-:Y:S05]  /*7330*/  @!P0 BRA `(.L_x_142) ;  /* 0xfffffffc00f08947 */ /* 0x002fea000383ffff */
[----:B------:R-:W-:Y:S05]  /*7340*/  BRA `(.L_x_141) ;  /* 0x00000000000c7947 */ /* 0x000fea0003800000 */
.L_x_139:
[----:B------:R-:W-:-:S04]  /*7350*/  UIADD3 UR4, UPT, UPT, UR14, 0x4d0, URZ ;  /* 0x000004d00e047890 */ /* 0x000fc8000fffe0ff */
[----:B------:R-:W-:-:S09]  /*7360*/  UPRMT UR4, UR25, 0x654, UR4 ;  /* 0x0000065419047896 */ /* 0x000fd20008000004 */
[----:B------:R-:W-:Y:S03]  /*7370*/  SYNCS.ARRIVE.TRANS64.RED.A1T0 RZ, [UR4], RZ ;  /* 0x000000ffffff79a7 */ /* 0x000fe60008100404 */
.L_x_141:
[----:B--23--:R-:W-:Y:S01]  /*7380*/  SHF.L.U32 R2, RZ, 0x1f, RZ ;  /* 0x0000001fff027819 */ /* 0x00cfe200000006ff */
[----:B------:R-:W-:Y:S01]  /*7390*/  UIADD3 UR4, UPT, UPT, UR14, 0x4d0, URZ ;  /* 0x000004d00e047890 */ /* 0x000fe2000fffe0ff */
[----:B------:R-:W-:Y:S02]  /*73a0*/  PLOP3.LUT P0, PT, PT, PT, UP0, 0x80, 0x8 ;  /* 0x000000000008781c */ /* 0x000fe40003f0f008 */
[----:B----4-:R-:W2:Y:S02]  /*73b0*/  SYNCS.PHASECHK.TRANS64.TRYWAIT P1, [UR14+0x4d0], R2 ;  /* 0x0004d002ff0075a7 */ /* 0x010ea4000802110e */
[----:B--2---:R-:W-:Y:S09]  /*73c0*/  @!P1 BRA `(.L_x_143) ;  /* 0x0000004c00c49947 */ /* 0x004ff20003800000 */
.L_x_335:
[----:B------:R-:W-:Y:S01]  /*73d0*/  @!UP0 UPRMT UR4, UR25, 0x654, UR4 ;  /* 0x0000065419048896 */ /* 0x000fe20008000004 */
[----:B------:R-:W-:Y:S01]  /*73e0*/  LOP3.LUT R3, R3, 0xffff, RZ, 0xc0, !PT ;  /* 0x0000ffff03037812 */ /* 0x000fe200078ec0ff */
[----:B--2---:R-:W-:-:S03]  /*73f0*/  IMAD.MOV.U32 R2, RZ, RZ, 0xffff ;  /* 0x0000ffffff027424 */ /* 0x004fc600078e00ff */
[----:B------:R-:W-:-:S04]  /*7400*/  SHF.R.U32.HI R3, RZ, 0x5, R3 ;  /* 0x00000005ff037819 */ /* 0x000fc80000011603 */
[----:B------:R-:W-:Y:S01]  /*7410*/  @!P0 SYNCS.ARRIVE.TRANS64.RED.A1T0 RZ, [UR4], RZ ;  /* 0x000000ffffff89a7 */ /* 0x000fe20008100404 */
[----:B------:R-:W-:Y:S01]  /*7420*/  NOP ;  /* 0x0000000000007918 */ /* 0x000fe20000000000 */
[----:B------:R-:W2:Y:S01]  /*7430*/  LDS R0, [UR8+0x14] ;  /* 0x00001408ff007984 */ /* 0x000ea20008000800 */
[----:B------:R-:W-:-:S04]  /*7440*/  SHF.L.U32 R2, R2, R3, RZ ;  /* 0x0000000302027219 */ /* 0x000fc800000006ff */
[----:B--2---:R-:W-:-:S04]  /*7450*/  LOP3.LUT R0, R0, R2, RZ, 0xc0, !PT ;  /* 0x0000000200007212 */ /* 0x004fc800078ec0ff */
[----:B------:R-:W-:Y:S01]  /*7460*/  ISETP.NE.AND P0, PT, R0, R2, PT ;  /* 0x000000020000720c */ /* 0x000fe20003f05270 */
[----:B------:R-:W-:-:S05]  /*7470*/  IMAD.MOV.U32 R0, RZ, RZ, 0x1 ;  /* 0x00000001ff007424 */ /* 0x000fca00078e00ff */
[----:B------:R-:W-:-:S07]  /*7480*/  SHF.L.U32 R0, R0, R3, RZ ;  /* 0x0000000300007219 */ /* 0x000fce00000006ff */
[----:B------:R-:W-:Y:S05]  /*7490*/  @P0 BRA `(.L_x_144) ;  /* 0x00000000005c0947 */ /* 0x000fea0003800000 */
[----:B------:R-:W2:Y:S02]  /*74a0*/  LDS R3, [UR8+0x18] ;  /* 0x00001808ff037984 */ /* 0x000ea40008000800 */
[----:B--2---:R-:W-:-:S04]  /*74b0*/  LOP3.LUT R3, R3, R0, RZ, 0xc0, !PT ;  /* 0x0000000003037212 */ /* 0x004fc800078ec0ff */
[----:B------:R-:W-:-:S13]  /*74c0*/  ISETP.NE.AND P0, PT, R3, R0, PT ;  /* 0x000000000300720c */ /* 0x000fda0003f05270 */
[----:B------:R-:W-:Y:S05]  /*74d0*/  @P0 BRA `(.L_x_145) ;  /* 0x0000000000400947 */ /* 0x000fea0003800000 */
[----:B------:R-:W-:Y:S01]  /*74e0*/  R2UR UR4, R2 ;  /* 0x00000000020472ca */ /* 0x000fe200000e0000 */
[----:B------:R-:W2:Y:S01]  /*74f0*/  S2R R3, SR_LANEID ;  /* 0x0000000000037919 */ /* 0x000ea20000000000 */
[----:B------:R-:W-:-:S04]  /*7500*/  LOP3.LUT R0, RZ, R0, RZ, 0x33, !PT ;  /* 0x00000000ff007212 */ /* 0x000fc800078e33ff */
[----:B------:R-:W3:Y:S07]  /*7510*/  REDUX UR6, R0 ;  /* 0x00000000000673c4 */ /* 0x000eee0000000000 */
[----:B------:R-:W-:-:S03]  /*7520*/  ULOP3.LUT UR5, URZ, UR4, URZ, 0x33, !UPT ;  /* 0x00000004ff057292 */ /* 0x000fc6000f8e33ff */
[----:B------:R-:W-:Y:S02]  /*7530*/  VOTEU.ANY UR4, UPT, PT ;  /* 0x0000000000047886 */ /* 0x000fe400038e0100 */
[----:B------:R-:W-:Y:S01]  /*7540*/  UFLO.U32 UR4, UR4 ;  /* 0x00000004000472bd */ /* 0x000fe200080e0000 */
[----:B------:R-:W-:-:S04]  /*7550*/  IMAD.U32 R2, RZ, RZ, UR5 ;  /* 0x00000005ff027e24 */ /* 0x000fc8000f8e00ff */
[----:B------:R-:W4:Y:S02]  /*7560*/  REDUX UR7, R2 ;  /* 0x00000000020773c4 */ /* 0x000f240000000000 */
[----:B------:R1:W-:Y:S01]  /*7570*/  UTCATOMSWS.AND URZ, UR5 ;  /* 0x0000000500ff79e3 */ /* 0x0003e20008000000 */
[----:B---3--:R-:W-:Y:S01]  /*7580*/  IMAD.U32 R0, RZ, RZ, UR6 ;  /* 0x00000006ff007e24 */ /* 0x008fe2000f8e00ff */
[----:B--2---:R-:W-:Y:S01]  /*7590*/  ISETP.EQ.U32.AND P0, PT, R3, UR4, PT ;  /* 0x0000000403007c0c */ /* 0x004fe2000bf02070 */
[----:B----4-:R-:W-:-:S12]  /*75a0*/  IMAD.U32 R2, RZ, RZ, UR7 ;  /* 0x00000007ff027e24 */ /* 0x010fd8000f8e00ff */
[----:B------:R1:W-:Y:S04]  /*75b0*/  @P0 ATOMS.AND RZ, [UR8+0x14], R2 ;  /* 0x00001402ffff098c */ /* 0x0003e8000a800008 */
[----:B------:R1:W-:Y:S01]  /*75c0*/  @P0 ATOMS.AND RZ, [UR8+0x18], R0 ;  /* 0x00001800ffff098c */ /* 0x0003e2000a800008 */
[----:B------:R-:W-:Y:S05]  /*75d0*/  BRA `(.L_x_146) ;  /* 0x0000000000147947 */ /* 0x000fea0003800000 */
.L_x_145:
[----:B------:R-:W-:Y:S02]  /*75e0*/  MOV R2, 0x7600 ;  /* 0x0000760000027802 */ /* 0x000fe40000000f00 */
[----:B-1---5:R-:W-:Y:S05]  /*75f0*/  CALL.REL.NOINC `($__internal_0_$__cuda_sm10x_tcgen05_guardrail_trap_col_being_dealloced_not_returned_by_alloc) ;  /* 0x0000004c00dc7944 */ /* 0x022fea0003c00000 */
[----:B------:R-:W-:Y:S05]  /*7600*/  BRA `(.L_x_146) ;  /* 0x0000000000087947 */ /* 0x000fea0003800000 */
.L_x_144:
[----:B------:R-:W-:Y:S02]  /*7610*/  MOV R2, 0x7630 ;  /* 0x0000763000027802 */ /* 0x000fe40000000f00 */
[----:B-1---5:R-:W-:Y:S05]  /*7620*/  CALL.REL.NOINC `($__internal_2_$__cuda_sm10x_tcgen05_guardrail_trap_unallocated_columns_being_dealloced) ;  /* 0x0000004c00e87944 */ /* 0x022fea0003c00000 */
.L_x_146:
[----:B------:R-:W-:Y:S01]  /*7630*/  NOP ;  /* 0x0000000000007918 */ /* 0x000fe20000000000 */
[----:B-1----:R-:W-:Y:S05]  /*7640*/  EXIT ;  /* 0x000000000000794d */ /* 0x002fea0003800000 */
.L_x_118:
[----:B------:R-:W-:-:S09]  /*7650*/  UISETP.NE.OR UP0, UPT, UR18, 0x3, !UP3 ;  /* 0x000000031200788c */ /* 0x000fd2000df05670 */
[----:B------:R-:W-:Y:S05]  /*7660*/  BRA.U UP0, `(.L_x_147) ;  /* 0x0000000d007c7547 */ /* 0x000fea000b800000 */
[----:B------:R-:W2:Y:S01]  /*7670*/  LDCU.64 UR4, c[0x0][0x988] ;  /* 0x00013100ff0477ac */ /* 0x000ea20008000a00 */
[----:B------:R-:W3:Y:S01]  /*7680*/  S2UR UR10, SR_CgaCtaId ;  /* 0x00000000000a79c3 */ /* 0x000ee20000008800 */
[----:B------:R-:W-:Y:S01]  /*7690*/  HFMA2 R10, -RZ, RZ, 0, 5.9604644775390625e-08 ;  /* 0x00000001ff0a7431 */ /* 0x000fe200000001ff */
[----:B------:R-:W-:Y:S01]  /*76a0*/  MOV R9, RZ ;  /* 0x000000ff00097202 */ /* 0x000fe20000000f00 */
[----:B------:R-:W4:Y:S01]  /*76b0*/  LDCU UR36, c[0x0][0x370] ;  /* 0x00006e00ff2477ac */ /* 0x000f220008000800 */
[----:B------:R-:W-:Y:S01]  /*76c0*/  HFMA2 R2, -RZ, RZ, 0, 0.00048828125 ;  /* 0x00001000ff027431 */ /* 0x000fe200000001ff */
[----:B------:R-:W4:Y:S03]  /*76d0*/  LDCU.128 UR32, c[0x0][0xc10] ;  /* 0x00018200ff2077ac */ /* 0x000f260008000c00 */
[----:B------:R-:W1:Y:S01]  /*76e0*/  LDC.64 R12, c[0x0][0x348] ;  /* 0x0000d200ff0c7b82 */ /* 0x000e620000000a00 */
[----:B------:R-:W3:Y:S01]  /*76f0*/  LDCU UR29, c[0x0][0x374] ;  /* 0x00006e80ff1d77ac */ /* 0x000ee20008000800 */
[----:B------:R-:W3:Y:S01]  /*7700*/  LDCU.64 UR30, c[0x0][0x990] ;  /* 0x00013200ff1e77ac */ /* 0x000ee20008000a00 */
[----:B------:R-:W3:Y:S01]  /*7710*/  LDCU UR17, c[0x0][0xc0c] ;  /* 0x00018180ff1177ac */ /* 0x000ee20008000800 */
[----:B--2---:R-:W-:Y:S01]  /*7720*/  UISETP.NE.U32.AND UP0, UPT, UR4, URZ, UPT ;  /* 0x000000ff0400728c */ /* 0x004fe2000bf05070 */
[----:B------:R-:W2:Y:S01]  /*7730*/  LDCU UR43, c[0x0][0xc20] ;  /* 0x00018400ff2b77ac */ /* 0x000ea20008000800 */
[----:B------:R-:W2:Y:S01]  /*7740*/  LDCU UR4, c[0x0][0xc30] ;  /* 0x00018600ff0477ac */ /* 0x000ea20008000800 */
[----:B------:R-:W-:Y:S01]  /*7750*/  UMOV UR28, 0x400 ;  /* 0x00000400001c7882 */ /* 0x000fe20000000000 */
[----:B----4-:R-:W-:-:S02]  /*7760*/  UIMAD.WIDE.U32 UR6, UR36, UR32, URZ ;  /* 0x00000020240672a5 */ /* 0x010fc4000f8e00ff */
[----:B---3--:R-:W-:Y:S02]  /*7770*/  UIMAD.WIDE.U32 UR8, UR29, UR35, URZ ;  /* 0x000000231d0872a5 */ /* 0x008fe4000f8e00ff */
[----:B------:R-:W-:Y:S02]  /*7780*/  ULEA UR28, UR10, UR28, 0x18 ;  /* 0x0000001c0a1c7291 */ /* 0x000fe4000f8ec0ff */
[----:B------:R-:W-:Y:S02]  /*7790*/  UISETP.NE.U32.AND UP6, UPT, UR30, URZ, UPT ;  /* 0x000000ff1e00728c */ /* 0x000fe4000bfc5070 */
[----:B------:R-:W-:Y:S02]  /*77a0*/  UIADD3 UR38, UPT, UPT, UR28, 0x480, URZ ;  /* 0x000004801c267890 */ /* 0x000fe4000fffe0ff */
[----:B------:R-:W-:Y:S02]  /*77b0*/  UIADD3 UR37, UPT, UPT, UR28, 0x4a8, URZ ;  /* 0x000004a81c257890 */ /* 0x000fe4000fffe0ff */
[----:B------:R-:W-:-:S02]  /*77c0*/  UISETP.NE.AND.EX UP5, UPT, UR5, URZ, UPT, UP0 ;  /* 0x000000ff0500728c */ /* 0x000fc4000bfa5300 */
[----:B------:R-:W-:Y:S01]  /*77d0*/  UISETP.NE.AND UP0, UPT, UR39, 0x1, UPT ;  /* 0x000000012700788c */ /* 0x000fe2000bf05270 */
[----:B------:R-:W-:Y:S01]  /*77e0*/  UMOV UR41, UR7 ;  /* 0x0000000700297c82 */ /* 0x000fe20008000000 */
[----:B------:R-:W-:Y:S01]  /*77f0*/  UMOV UR40, UR9 ;  /* 0x0000000900287c82 */ /* 0x000fe20008000000 */
[----:B------:R-:W-:Y:S02]  /*7800*/  UISETP.NE.AND UP0, UPT, UR17, 0x1, UPT ;  /* 0x000000011100788c */ /* 0x000fe4000bf05270 */
[----:B------:R-:W-:Y:S02]  /*7810*/  UPLOP3.LUT UP1, UPT, UPT, UPT, UPT, 0x40, 0x4 ;  /* 0x000000000004789c */ /* 0x000fe40003f2e870 */
[----:B------:R-:W-:Y:S01]  /*7820*/  UISETP.GE.AND UP3, UPT, UR39, 0x1, UPT ;  /* 0x000000012700788c */ /* 0x000fe2000bf66270 */
[----:B------:R-:W3:Y:S01]  /*7830*/  LDCU.64 UR18, c[0x0][0xc28] ;  /* 0x00018500ff1277ac */ /* 0x000ee20008000a00 */
[----:B------:R-:W-:Y:S02]  /*7840*/  UISETP.NE.AND.EX UP6, UPT, UR31, URZ, UPT, UP6 ;  /* 0x000000ff1f00728c */ /* 0x000fe4000bfc5360 */
[----:B------:R-:W-:-:S02]  /*7850*/  UPRMT UR38, UR10, 0x654, UR38 ;  /* 0x000006540a267896 */ /* 0x000fc40008000026 */
[----:B------:R-:W-:Y:S02]  /*7860*/  UPRMT UR37, URZ, 0x654, UR37 ;  /* 0x00000654ff257896 */ /* 0x000fe40008000025 */
[----:B------:R-:W-:Y:S02]  /*7870*/  USHF.R.U32.HI UR41, URZ, UR33, UR41 ;  /* 0x00000021ff297299 */ /* 0x000fe40008011629 */
[----:B--2---:R-:W-:Y:S02]  /*7880*/  USHF.R.U32.HI UR40, URZ, UR43, UR40 ;  /* 0x0000002bff287299 */ /* 0x004fe40008011628 */
[----:B------:R-:W-:Y:S02]  /*7890*/  UISETP.NE.AND UP0, UPT, UR34, 0x1, UPT ;  /* 0x000000012200788c */ /* 0x000fe4000bf05270 */
[----:B-1----:R-:W-:-:S11]  /*78a0*/  UISETP.NE.AND UP4, UPT, UR4, 0x1, UPT ;  /* 0x000000010400788c */ /* 0x002fd6000bf85270 */
.L_x_155:
[----:B------:R-:W-:Y:S04]  /*78b0*/  SHF.L.U32 R3, R9, 0x1f, RZ ;  /* 0x0000001f09037819 */ /* 0x000fe800000006ff */
[----:B-1----:R-:W1:Y:S02]  /*78c0*/  SYNCS.PHASECHK.TRANS64.TRYWAIT P0, [UR28+0x4a0], R3 ;  /* 0x0004a003ff0075a7 */ /* 0x002e64000800111c */
[----:B-1----:R-:W-:Y:S05]  /*78d0*/  @!P0 BRA `(.L_x_148) ;  /* 0x0000004800988947 */ /* 0x002fea0003800000 */
.L_x_337:
[----:B------:R-:W2:Y:S01]  /*78e0*/  LDS.128 R4, [UR28+0x4e0] ;  /* 0x0004e01cff047984 */ /* 0x000ea20008000c00 */
[----:B------:R-:W-:Y:S01]  /*78f0*/  UISETP.GE.AND UP0, UPT, UR39, 0x1, UPT ;  /* 0x000000012700788c */ /* 0x000fe2000bf06270 */
[----:B------:R-:W-:Y:S01]  /*7900*/  @!PT LDS RZ, [RZ] ;  /* 0x00000000fffff984 */ /* 0x000fe20000000800 */
[----:B------:R-:W-:Y:S01]  /*7910*/  @!PT LDS RZ, [RZ] ;  /* 0x00000000fffff984 */ /* 0x000fe20000000800 */
[----:B------:R-:W-:Y:S01]  /*7920*/  @!PT LDS RZ, [RZ] ;  /* 0x00000000fffff984 */ /* 0x000fe20000000800 */
[----:B------:R-:W-:Y:S01]  /*7930*/  @!PT LDS RZ, [RZ] ;  /* 0x00000000fffff984 */ /* 0x000fe20000000800 */
[----:B------:R4:W-:Y:S06]  /*7940*/  MEMBAR.ALL.CTA ;  /* 0x0000000000007992 */ /* 0x0009ec0000008000 */
[----:B----4-:R-:W4:Y:S02]  /*7950*/  FENCE.VIEW.ASYNC.S ;  /* 0x00000000000073c6 */ /* 0x010f240000000000 */
[----:B----4-:R-:W-:Y:S01]  /*7960*/  SYNCS.ARRIVE.TRANS64.RED.A1T0 RZ, [UR37], RZ ;  /* 0x000000ffffff79a7 */ /* 0x010fe20008100425 */
[----:B--2---:R-:W-:Y:S11]  /*7970*/  LOP3.LUT P0, RZ, R6, 0x1, RZ, 0xc0, !PT ;  /* 0x0000000106ff7812 */ /* 0x004ff6000780c0ff */
[----:B------:R-:W-:Y:S02]  /*7980*/  @!UPT UIADD3 URZ, UPT, UPT, URZ, URZ, URZ ;  /* 0x000000fffffff290 */ /* 0x000fe4000fffe0ff */
[----:B------:R-:W-:Y:S01]  /*7990*/  VOTEU.ANY UP3, P0 ;  /* 0x0000000000ff7886 */ /* 0x000fe20000060100 */
[----:B------:R-:W-:Y:S11]  /*79a0*/  PLOP3.LUT P1, PT, PT, PT, UP3, 0x80, 0x8 ;  /* 0x000000000008781c */ /* 0x000ff60003f2f038 */
[----:B------:R-:W-:Y:S02]  /*79b0*/  @!UPT UIADD3 URZ, UPT, UPT, URZ, URZ, URZ ;  /* 0x000000fffffff290 */ /* 0x000fe4000fffe0ff */
[----:B-1----:R-:W-:Y:S02]  /*79c0*/  @P1 MOV R3, R4 ;  /* 0x0000000400031202 */ /* 0x002fe40000000f00 */
[----:B------:R-:W-:Y:S02]  /*79d0*/  @P1 LOP3.LUT R0, R5, 0xffff, RZ, 0xc0, !PT ;  /* 0x0000ffff05001812 */ /* 0x000fe400078ec0ff */
[----:B------:R-:W-:Y:S02]  /*79e0*/  @P1 R2UR UR5, R3 ;  /* 0x00000000030512ca */ /* 0x000fe400000e0000 */
[----:B------:R-:W-:Y:S11]  /*79f0*/  @P1 R2UR UR4, R0 ;  /* 0x00000000000412ca */ /* 0x000ff600000e0000 */
[----:B------:R-:W-:Y:S02]  /*7a00*/  @UP3 UMOV UR16, UR5 ;  /* 0x0000000500103c82 */ /* 0x000fe40008000000 */
[----:B------:R-:W-:Y:S01]  /*7a10*/  @UP3 UMOV UR15, UR4 ;  /* 0x00000004000f3c82 */ /* 0x000fe20008000000 */
[----:B------:R-:W-:Y:S05]  /*7a20*/  BRA.U !UP0, `(.L_x_149) ;  /* 0x0000000108c07547 */ /* 0x000fea000b800000 */
[----:B------:R-:W-:Y:S02]  /*7a30*/  UIMAD.WIDE.U32 UR8, UR15, UR35, URZ ;  /* 0x000000230f0872a5 */ /* 0x000fe4000f8e00ff */
[----:B------:R-:W-:Y:S02]  /*7a40*/  UP2UR UR14, UPR, URZ, 0x4 ;  /* 0x00000004ff0e7883 */ /* 0x000fe40008000000 */
[----:B------:R-:W-:Y:S02]  /*7a50*/  UISETP.NE.AND UP2, UPT, UR34, 0x1, UPT ;  /* 0x000000012200788c */ /* 0x000fe4000bf45270 */
[----:B------:R-:W-:Y:S02]  /*7a60*/  UIMAD.WIDE.U32 UR10, UR16, UR32, URZ ;  /* 0x00000020100a72a5 */ /* 0x000fe4000f8e00ff */
[----:B------:R-:W-:Y:S02]  /*7a70*/  USEL UR4, UR29, UR40, !UP2 ;  /* 0x000000281d047287 */ /* 0x000fe4000d000000 */
[----:B------:R-:W-:Y:S02]  /*7a80*/  UISETP.NE.AND UP0, UPT, UR17, 0x1, UPT ;  /* 0x000000011100788c */ /* 0x000fe4000bf05270 */
[----:B------:R-:W-:Y:S02]  /*7a90*/  UP2UR UR22, UPR, URZ, 0x2 ;  /* 0x00000002ff167883 */ /* 0x000fe40008000000 */
[----:B------:R-:W-:Y:S02]  /*7aa0*/  UISETP.NE.AND UP1, UPT, UR39, 0x1, UPT ;  /* 0x000000012700788c */ /* 0x000fe4000bf25270 */
[----:B---3--:R-:W-:Y:S02]  /*7ab0*/  UIMAD.WIDE.U32 UR12, UR4, UR18, URZ ;  /* 0x00000012040c72a5 */ /* 0x008fe4000f8e00ff */
[----:B------:R-:W-:Y:S01]  /*7ac0*/  USEL UR7, UR36, UR41, !UP0 ;  /* 0x0000002924077287 */ /* 0x000fe2000c000000 */
[----:B------:R-:W-:Y:S02]  /*7ad0*/  UMOV UR5, UR9 ;  /* 0x0000000900057c82 */ /* 0x000fe40008000000 */
[----:B------:R-:W-:Y:S02]  /*7ae0*/  USHF.R.U32.HI UR6, URZ, UR43, UR5 ;  /* 0x0000002bff067299 */ /* 0x000fe40008011605 */
[----:B------:R-:W-:Y:S02]  /*7af0*/  UIMAD.WIDE.U32 UR20, UR7, UR18, URZ ;  /* 0x00000012071472a5 */ /* 0x000fe4000f8e00ff */
[----:B------:R-:W-:Y:S02]  /*7b00*/  USEL UR6, UR15, UR6, !UP2 ;  /* 0x000000060f067287 */ /* 0x000fe4000d000000 */
[----:B------:R-:W-:Y:S01]  /*7b10*/  UISETP.NE.AND UP2, UPT, UR14, URZ, UPT ;  /* 0x000000ff0e00728c */ /* 0x000fe2000bf45270 */
[----:B------:R-:W-:Y:S01]  /*7b20*/  UMOV UR5, UR11 ;  /* 0x0000000b00057c82 */ /* 0x000fe20008000000 */
[----:B------:R-:W-:Y:S02]  /*7b30*/  UIMAD.WIDE.U32 UR10, UR6, UR18, URZ ;  /* 0x00000012060a72a5 */ /* 0x000fe4000f8e00ff */
[----:B------:R-:W-:Y:S03]  /*7b40*/  USHF.R.U32.HI UR8, URZ, UR33, UR5 ;  /* 0x00000021ff087299 */ /* 0x000fe60008011605 */
[----:B------:R-:W-:Y:S02]  /*7b50*/  UMOV UR5, UR13 ;  /* 0x0000000d00057c82 */ /* 0x000fe40008000000 */
[----:B------:R-:W-:Y:S03]  /*7b60*/  @UP1 USHF.R.U32.HI UR4, URZ, UR19, UR5 ;  /* 0x00000013ff041299 */ /* 0x000fe60008011605 */
[----:B------:R-:W-:Y:S01]  /*7b70*/  UMOV UR5, UR21 ;  /* 0x0000001500057c82 */ /* 0x000fe20008000000 */
[----:B------:R-:W-:Y:S02]  /*7b80*/  UIMAD UR4, UR39, UR4, URZ ;  /* 0x00000004270472a4 */ /* 0x000fe4000f8e02ff */
[----:B------:R-:W-:Y:S02]  /*7b90*/  @UP1 USHF.R.U32.HI UR7, URZ, UR19, UR5 ;  /* 0x00000013ff071299 */ /* 0x000fe40008011605 */
[----:B------:R-:W-:Y:S02]  /*7ba0*/  USEL UR5, UR16, UR8, !UP0 ;  /* 0x0000000810057287 */ /* 0x000fe4000c000000 */
[----:B------:R-:W-:Y:S02]  /*7bb0*/  UIMAD UR8, UR39, UR7, URZ ;  /* 0x00000007270872a4 */ /* 0x000fe4000f8e02ff */
[----:B------:R-:W-:Y:S03]  /*7bc0*/  UISETP.GE.AND UP0, UPT, UR6, UR4, UPT ;  /* 0x000000040600728c */ /* 0x000fe6000bf06270 */
[----:B------:R-:W-:Y:S01]  /*7bd0*/  UMOV UR4, UR11 ;  /* 0x0000000b00047c82 */ /* 0x000fe20008000000 */
[----:B------:R-:W-:Y:S02]  /*7be0*/  UISETP.GE.OR UP0, UPT, UR5, UR8, UP0 ;  /* 0x000000080500728c */ /* 0x000fe40008706670 */
[----:B------:R-:W-:Y:S02]  /*7bf0*/  USHF.R.U32.HI UR4, URZ, UR19, UR4 ;  /* 0x00000013ff047299 */ /* 0x000fe40008011604 */
[----:B------:R-:W-:Y:S02]  /*7c00*/  UIMAD.WIDE.U32 UR8, UR5, UR18, URZ ;  /* 0x00000012050872a5 */ /* 0x000fe4000f8e00ff */
[----:B------:R-:W-:Y:S04]  /*7c10*/  USEL UR10, UR6, UR4, !UP1 ;  /* 0x00000004060a7287 */ /* 0x000fe8000c800000 */
[----:B------:R-:W-:Y:S01]  /*7c20*/  UIADD3 UR11, UPT, UPT, -UR10, URZ, URZ ;  /* 0x000000ff0a0b7290 */ /* 0x000fe2000fffe1ff */
[----:B------:R-:W-:Y:S02]  /*7c30*/  @!UP0 UMOV UR4, UR9 ;  /* 0x0000000900048c82 */ /* 0x000fe40008000000 */
[----:B------:R-:W-:Y:S02]  /*7c40*/  @!UP0 USHF.R.U32.HI UR4, URZ, UR19, UR4 ;  /* 0x00000013ff048299 */ /* 0x000fe40008011604 */
[----:B------:R-:W-:Y:S02]  /*7c50*/  UIMAD UR8, UR39, UR11, UR6 ;  /* 0x0000000b270872a4 */ /* 0x000fe4000f8e0206 */
[----:B------:R-:W-:Y:S02]  /*7c60*/  @!UP0 USEL UR4, UR5, UR4, !UP1 ;  /* 0x0000000405048287 */ /* 0x000fe4000c800000 */
[----:B------:R-:W-:Y:S02]  /*7c70*/  UISETP.NE.AND UP1, UPT, UR22, URZ, UPT ;  /* 0x000000ff1600728c */ /* 0x000fe4000bf25270 */
[----:B------:R-:W-:Y:S02]  /*7c80*/  @!UP0 UIMAD UR8, UR7, UR8, UR4 ;  /* 0x00000008070882a4 */ /* 0x000fe4000f8e0204 */
[----:B------:R-:W-:Y:S02]  /*7c90*/  @!UP0 UIADD3 UR9, UPT, UPT, UR10, -UR4, URZ ;  /* 0x800000040a098290 */ /* 0x000fe4000fffe0ff */
[----:B------:R-:W-:Y:S02]  /*7ca0*/  UIADD3 UR4, UPT, UPT, -UR5, URZ, URZ ;  /* 0x000000ff05047290 */ /* 0x000fe4000fffe1ff */
[----:B------:R-:W-:Y:S02]  /*7cb0*/  UIADD3 UR7, UPT, UPT, -UR6, URZ, URZ ;  /* 0x000000ff06077290 */ /* 0x000fe4000fffe1ff */
[----:B------:R-:W-:Y:S02]  /*7cc0*/  @!UP0 UIMAD UR6, UR9, UR39, UR5 ;  /* 0x00000027090682a4 */ /* 0x000fe4000f8e0205 */
[----:B------:R-:W-:Y:S02]  /*7cd0*/  UIMAD UR16, UR17, UR4, UR16 ;  /* 0x00000004111072a4 */ /* 0x000fe4000f8e0210 */
[----:B------:R-:W-:Y:S01]  /*7ce0*/  UIMAD UR15, UR34, UR7, UR15 ;  /* 0x00000007220f72a4 */ /* 0x000fe2000f8e020f */
[----:B------:R-:W-:Y:S02]  /*7cf0*/  @!UP0 UMOV UR5, UR8 ;  /* 0x0000000800058c82 */ /* 0x000fe40008000000 */
[----:B------:R-:W-:Y:S02]  /*7d00*/  UIMAD UR16, UR5, UR17, UR16 ;  /* 0x00000011051072a4 */ /* 0x000fe4000f8e0210 */
[----:B------:R-:W-:Y:S11]  /*7d10*/  UIMAD UR15, UR6, UR34, UR15 ;  /* 0x00000022060f72a4 */ /* 0x000ff6000f8e020f */
[----:B------:R-:W-:Y:S01]  /*7d20*/  @!UPT UIADD3 URZ, UPT, UPT, URZ, URZ, URZ ;  /* 0x000000fffffff290 */ /* 0x000fe2000fffe0ff */
.L_x_149:
[----:B------:R-:W1:Y:S01]  /*7d30*/  @!UP4 LDCU.128 UR8, c[0x0][0xc10] ;  /* 0x00018200ff08c7ac */ /* 0x000e620008000c00 */
[----:B------:R-:W-:Y:S02]  /*7d40*/  ISETP.NE.U32.AND P2, PT, RZ, UR30, PT ;  /* 0x0000001eff007c0c */ /* 0x000fe4000bf45070 */
[----:B------:R-:W-:Y:S02]  /*7d50*/  SHF.L.U32 R3, R10, 0x1f, RZ ;  /* 0x0000001f0a037819 */ /* 0x000fe400000006ff */
[----:B------:R-:W-:Y:S01]  /*7d60*/  ISETP.NE.AND.EX P2, PT, RZ, UR31, PT, P2 ;  /* 0x0000001fff007c0c */ /* 0x000fe2000bf45320 */
[----:B------:R-:W2:Y:S01]  /*7d70*/  @!UP4 LDCU UR5, c[0x0][0xc0c] ;  /* 0x00018180ff05c7ac */ /* 0x000ea20008000800 */
[----:B-1----:R-:W-:Y:S07]  /*7d80*/  UIMAD.WIDE.U32 UR6, UR16, UR8, URZ ;  /* 0x00000008100672a5 */ /* 0x002fee000f8e00ff */
[----:B------:R-:W-:Y:S01]  /*7d90*/  @!UP4 UMOV UR4, UR7 ;  /* 0x000000070004cc82 */ /* 0x000fe20008000000 */
[----:B--2---:R-:W-:Y:S02]  /*7da0*/  @!UP4 UISETP.NE.AND UP0, UPT, UR5, 0x1, UPT ;  /* 0x000000010500c88c */ /* 0x004fe4000bf05270 */
[----:B------:R-:W-:Y:S02]  /*7db0*/  @!UP4 USHF.R.U32.HI UR4, URZ, UR9, UR4 ;  /* 0x00000009ff04c299 */ /* 0x000fe40008011604 */
[----:B------:R-:W-:Y:S02]  /*7dc0*/  UIMAD.WIDE.U32 UR6, UR15, UR11, URZ ;  /* 0x0000000b0f0672a5 */ /* 0x000fe4000f8e00ff */
[----:B------:R-:W-:Y:S02]  /*7dd0*/  @!UP4 USEL UR8, UR16, UR4, !UP0 ;  /* 0x000000041008c287 */ /* 0x000fe4000c000000 */
[----:B------:R-:W-:Y:S03]  /*7de0*/  @!UP4 UISETP.NE.AND UP0, UPT, UR10, 0x1, UPT ;  /* 0x000000010a00c88c */ /* 0x000fe6000bf05270 */
[----:B------:R-:W-:Y:S02]  /*7df0*/  @!UP4 UMOV UR6, UR7 ;  /* 0x000000070006cc82 */ /* 0x000fe40008000000 */
[----:B------:R-:W1:Y:S02]  /*7e00*/  @!UP4 LDCU UR4, c[0x0][0xc20] ;  /* 0x00018400ff04c7ac */ /* 0x000e640008000800 */
[----:B-1----:R-:W-:Y:S04]  /*7e10*/  @!UP4 USHF.R.U32.HI UR6, URZ, UR4, UR6 ;  /* 0x00000004ff06c299 */ /* 0x002fe80008011606 */
[----:B------:R-:W-:Y:S04]  /*7e20*/  @!UP4 USEL UR6, UR15, UR6, !UP0 ;  /* 0x000000060f06c287 */ /* 0x000fe8000c000000 */
[----:B------:R-:W-:Y:S02]  /*7e30*/  @!UP4 UIADD3 UR4, UPT, UPT, -UR8, UR6, URZ ;  /* 0x000000060804c290 */ /* 0x000fe4000fffe1ff */
[----:B------:R-:W-:Y:S02]  /*7e40*/  @!UP4 UIADD3 UR6, UPT, UPT, UR8, -UR6, URZ ;  /* 0x800000060806c290 */ /* 0x000fe4000fffe0ff */
[----:B------:R-:W-:Y:S02]  /*7e50*/  @!UP4 UIMAD UR16, UR4, UR5, UR16 ;  /* 0x000000050410c2a4 */ /* 0x000fe4000f8e0210 */
[----:B------:R-:W-:Y:S01]  /*7e60*/  @!UP4 UIMAD UR15, UR6, UR10, UR15 ;  /* 0x0000000a060fc2a4 */ /* 0x000fe2000f8e020f */
[----:B------:R-:W-:Y:S11]  /*7e70*/  BRA.U UP1, `(.L_x_150) ;  /* 0x0000000101107547 */ /* 0x000ff6000b800000 */
[----:B------:R-:W-:Y:S04]  /*7e80*/  MOV R8, UR42 ;  /* 0x0000002a00087c02 */ /* 0x000fe80008000f00 */
[----:B------:R-:W-:Y:S04]  /*7e90*/  SHF.L.U32 R8, R8, 0x1f, RZ ;  /* 0x0000001f08087819 */ /* 0x000fe800000006ff */
[----:B------:R-:W1:Y:S02]  /*7ea0*/  SYNCS.PHASECHK.TRANS64.TRYWAIT P0, [UR28+0x498], R8 ;  /* 0x00049808ff0075a7 */ /* 0x000e64000800111c */
[----:B-1----:R-:W-:Y:S05]  /*7eb0*/  @!P0 BRA `(.L_x_151) ;  /* 0x0000004400388947 */ /* 0x002fea0003800000 */
.L_x_150:
[----:B------:R-:W-:Y:S05]  /*7ec0*/  BRA.U !UP6, `(.L_x_152) ;  /* 0x000000010e387547 */ /* 0x000fea000b800000 */
[----:B------:R-:W-:Y:S01]  /*7ed0*/  UPLOP3.LUT UP2, UPT, UPT, UPT, UP5, 0x80, 0x8 ;  /* 0x000000000008789c */ /* 0x000fe20003f4f050 */
[----:B-1----:R-:W-:Y:S01]  /*7ee0*/  HFMA2 R0, -RZ, RZ, 0, 5.9604644775390625e-08 ;  /* 0x00000001ff007431 */ /* 0x002fe200000001ff */
[----:B------:R-:W1:Y:S01]  /*7ef0*/  LDCU.64 UR8, c[0x0][0x358] ;  /* 0x00006b00ff0877ac */ /* 0x000e620008000a00 */
[----:B------:R-:W-:Y:S03]  /*7f00*/  IMAD.MOV.U32 R79, RZ, RZ, 0x1 ;  /* 0x00000001ff4f7424 */ /* 0x000fe600078e00ff */
[----:B------:R-:W-:Y:S05]  /*7f10*/  PLOP3.LUT P0, PT, PT, PT, UP2, 0x80, 0x8 ;  /* 0x000000000008781c */ /* 0x000fea0003f0f028 */
[----:B------:R-:W2:Y:S01]  /*7f20*/  @UP2 LDCU.64 UR4, c[0x0][0x988] ;  /* 0x00013100ff0427ac */ /* 0x000ea20008000a00 */
[----:B------:R-:W-:Y:S07]  /*7f30*/  @UP2 UIMAD UR6, UR45, UR30, URZ ;  /* 0x0000001e2d0622a4 */ /* 0x000fee000f8e02ff */
[----:B------:R-:W-:Y:S01]  /*7f40*/  @!P0 PRMT R79, R0, 0x7610, R79 ;  /* 0x00007610004f8816 */ /* 0x000fe2000000004f */
[----:B--2---:R-:W-:Y:S06]  /*7f50*/  @UP2 UIMAD.WIDE UR4, UR6, 0x4, UR4 ;  /* 0x00000004060428a5 */ /* 0x004fec000f8e0204 */
[----:B------:R-:W-:Y:S01]  /*7f60*/  IMAD.U32 R14, RZ, RZ, UR4 ;  /* 0x00000004ff0e7e24 */ /* 0x000fe2000f8e00ff */
[----:B------:R-:W-:Y:S04]  /*7f70*/  MOV R15, UR5 ;  /* 0x00000005000f7c02 */ /* 0x000fe80008000f00 */
[----:B------:R-:W2:Y:S01]  /*7f80*/  @!UP2 LDCU UR4, c[0x0][0x980] ;  /* 0x00013000ff04a7ac */ /* 0x000ea20008000800 */
[----:B-1---5:R4:W5:Y:S02]  /*7f90*/  @P0 LDG.E R39, desc[UR8][R14.64] ;  /* 0x000000080e270981 */ /* 0x022964000c1e1900 */
[----:B--2-4-:R-:W-:Y:S07]  /*7fa0*/  @!P0 IMAD.U32 R39, RZ, RZ, UR4 ;  /* 0x00000004ff278e24 */ /* 0x014fee000f8e00ff */
.L_x_152:
[----:B-----5:R-:W-:Y:S01]  /*7fb0*/  @!P2 FSETP.EQ.AND P0, PT, R39, RZ, PT ;  /* 0x000000ff2700a20b */ /* 0x020fe20003f02000 */
[----:B------:R-:W-:Y:S01]  /*7fc0*/  @!UPT UIADD3 URZ, UPT, UPT, URZ, URZ, URZ ;  /* 0x000000fffffff290 */ /* 0x000fe2000fffe0ff */
[----:B------:R-:W-:Y:S11]  /*7fd0*/  @!P2 BRA `(.L_x_153) ;  /* 0x000000000014a947 */ /* 0x000ff60003800000 */
[----:B------:R-:W-:Y:S02]  /*7fe0*/  LOP3.LUT P2, RZ, R79, 0xff, RZ, 0xc0, !PT ;  /* 0x000000ff4fff7812 */ /* 0x000fe4000784c0ff */
[----:B------:R-:W-:Y:S04]  /*7ff0*/  PLOP3.LUT P0, PT, PT, PT, UP2, 0x80, 0x8 ;  /* 0x000000000008781c */ /* 0x000fe80003f0f028 */
[----:B------:R-:W-:Y:S07]  /*8000*/  PLOP3.LUT P0, PT, P0, PT, PT, 0x8, 0x80 ;  /* 0x000000000080781c */ /* 0x000fee000070e170 */
[----:B------:R-:W-:Y:S11]  /*8010*/  @P2 FSETP.EQ.AND P0, PT, R39, RZ, PT ;  /* 0x000000ff2700220b */ /* 0x000ff60003f02000 */
[----:B------:R-:W-:Y:S02]  /*8020*/  @!UPT UIADD3 URZ, UPT, UPT, URZ, URZ, URZ ;  /* 0x000000fffffff290 */ /* 0x000fe4000fffe0ff */
.L_x_153:
[----:B------:R-:W2:Y:S01]  /*8030*/  SYNCS.PHASECHK.TRANS64.TRYWAIT P2, [UR28+0x488], R3 ;  /* 0x00048803ff0075a7 */ /* 0x000ea2000804111c */
[----:B------:R-:W-:Y:S04]  /*8040*/  @P1 SHF.R.U32.HI R4, RZ, 0x10, R5 ;  /* 0x00000010ff041819 */ /* 0x000fe80000011605 */
[----:B------:R-:W-:Y:S02]  /*8050*/  @P1 R2UR UR45, R4 ;  /* 0x00000000042d12ca */ /* 0x000fe400000e0000 */
[----:B------:R-:W-:Y:S01]  /*8060*/  ELECT P1, URZ, PT ;  /* 0x0000000000ff782f */ /* 0x000fe20003820000 */
[----:B------:R-:W-:Y:S01]  /*8070*/  @!UPT UIADD3 URZ, UPT, UPT, URZ, URZ, URZ ;  /* 0x000000fffffff290 */ /* 0x000fe2000fffe0ff */
[----:B--2---:R-:W-:Y:S11]  /*8080*/  @!P2 BRA `(.L_x_154) ;  /* 0x0000004000dca947 */ /* 0x004ff60003800000 */
.L_x_340:
[----:B------:R-:W-:Y:S02]  /*8090*/  PLOP3.LUT P1, PT, P0, P1, PT, 0xf2, 0x2f ;  /* 0x00000000002f781c */ /* 0x000fe40000723e72 */
[----:B------:R-:W-:Y:S02]  /*80a0*/  R2UR UR7, R81 ;  /* 0x00000000510772ca */ /* 0x000fe400000e0000 */
[----:B------:R-:W-:Y:S02]  /*80b0*/  LOP3.LUT R10, R10, 0x1, RZ, 0x3c, !PT ;  /* 0x000000010a0a7812 */ /* 0x000fe400078e3cff */
[----:B------:R-:W-:Y:S07]  /*80c0*/  LOP3.LUT R9, R9, 0x1, RZ, 0x3c, !PT ;  /* 0x0000000109097812 */ /* 0x000fee00078e3cff */
[----:B------:R-:W-:Y:S01]  /*80d0*/  VOTEU.ALL UP0, P1 ;  /* 0x0000000000ff7886 */ /* 0x000fe20000800000 */
[----:B-1----:R-:W-:Y:S01]  /*80e0*/  @!P1 IADD3 R3, P0, PT, R12, 0x680, RZ ;  /* 0x000006800c039810 */ /* 0x002fe20007f1e0ff */
[----:B------:R-:W-:Y:S03]  /*80f0*/  @!P1 IMAD.MOV.U32 R0, RZ, 0x20, RZ ;  /* 0x00000020ff009824 */ /* 0x000fe600078e00ff */
[----:B------:R-:W1:Y:S01]  /*8100*/  @!UP0 LDCU.128 UR24, c[0x0][0xa80] ;  /* 0x00015000ff1887ac */ /* 0x000e620008000c00 */
[----:B------:R-:W-:Y:S01]  /*8110*/  @!P1 IMAD.MOV.U32 R0, RZ, 0x400, R0 ;  /* 0x00000400ff009824 */ /* 0x000fe200078e0000 */
[----:B------:R-:W2:Y:S01]  /*8120*/  @!UP0 LDCU.128 UR20, c[0x0][0xa90] ;  /* 0x00015200ff1487ac */ /* 0x000ea20008000c00 */
[----:B------:R-:W4:Y:S01]  /*8130*/  @!UP0 LDCU UR6, c[0x0][0xaa0] ;  /* 0x00015400ff0687ac */ /* 0x000f220008000800 */
[----:B------:R-:W-:Y:S02]  /*8140*/  @!UP0 USHF.L.U32 UR11, UR49, 0x6, URZ ;  /* 0x00000006310b8899 */ /* 0x000fe400080006ff */
[----:B-1----:R-:W-:Y:S02]  /*8150*/  @!UP0 UISETP.NE.AND UP1, UPT, UR24, 0x1, UPT ;  /* 0x000000011800888c */ /* 0x002fe4000bf25270 */
[----:B------:R-:W-:Y:S02]  /*8160*/  UIMAD.WIDE.U32 UR4, UR11, UR25, URZ ;  /* 0x000000190b0472a5 */ /* 0x000fe4000f8e00ff */
[----:B------:R-:W-:Y:S02]  /*8170*/  @!UP0 USHF.L.U32 UR10, UR51, 0x6, URZ ;  /* 0x00000006330a8899 */ /* 0x000fe400080006ff */
[----:B------:R-:W-:Y:S02]  /*8180*/  @!UP0 UIADD3 UR8, UPT, UPT, UR28, 0x600, URZ ;  /* 0x000006001c088890 */ /* 0x000fe4000fffe0ff */
[----:B------:R-:W-:Y:S02]  /*8190*/  @!UP0 UIADD3 UR9, UPT, UPT, UR28, 0x480, URZ ;  /* 0x000004801c098890 */ /* 0x000fe4000fffe0ff */
[----:B------:R-:W-:Y:S02]  /*81a0*/  UIADD3 UR51, UPT, UPT, UR15, UR7, URZ ;  /* 0x000000070f337290 */ /* 0x000fe4000fffe0ff */
[----:B------:R-:W-:Y:S01]  /*81b0*/  UIADD3 UR49, UPT, UPT, UR16, UR63, URZ ;  /* 0x0000003f10317290 */ /* 0x000fe2000fffe0ff */
[----:B------:R-:W-:Y:S02]  /*81c0*/  @!UP0 UMOV UR4, UR5 ;  /* 0x0000000500048c82 */ /* 0x000fe40008000000 */
[----:B------:R-:W-:Y:S04]  /*81d0*/  @!UP0 USHF.R.U32.HI UR4, URZ, UR26, UR4 ;  /* 0x0000001aff048299 */ /* 0x000fe80008011604 */
[----:B------:R-:W-:Y:S02]  /*81e0*/  @!UP0 USEL UR12, UR11, UR4, !UP1 ;  /* 0x000000040b0c8287 */ /* 0x000fe4000c800000 */
[----:B------:R-:W-:Y:S02]  /*81f0*/  @!UP0 UISETP.NE.AND UP1, UPT, UR27, 0x1, UPT ;  /* 0x000000011b00888c */ /* 0x000fe4000bf25270 */
[----:B--2---:R-:W-:Y:S07]  /*8200*/  UIMAD.WIDE.U32 UR4, UR12, UR20, URZ ;  /* 0x000000140c0472a5 */ /* 0x004fee000f8e00ff */
[----:B------:R-:W-:Y:S02]  /*8210*/  @!UP0 UMOV UR4, UR5 ;  /* 0x0000000500048c82 */ /* 0x000fe40008000000 */
[----:B------:R-:W-:Y:S04]  /*8220*/  @!UP0 USHF.R.U32.HI UR4, URZ, UR21, UR4 ;  /* 0x00000015ff048299 */ /* 0x000fe80008011604 */
[----:B------:R-:W-:Y:S02]  /*8230*/  @!UP0 USEL UR13, UR12, UR4, !UP1 ;  /* 0x000000040c0d8287 */ /* 0x000fe4000c800000 */
[----:B------:R-:W-:Y:S02]  /*8240*/  @!UP0 UISETP.NE.AND UP1, UPT, UR22, 0x1, UPT ;  /* 0x000000011600888c */ /* 0x000fe4000bf25270 */
[----:B------:R-:W-:Y:S07]  /*8250*/  UIMAD.WIDE.U32 UR4, UR13, UR23, URZ ;  /* 0x000000170d0472a5 */ /* 0x000fee000f8e00ff */
[----:B------:R-:W-:Y:S02]  /*8260*/  @!UP0 UMOV UR4, UR5 ;  /* 0x0000000500048c82 */ /* 0x000fe40008000000 */
[----:B----4-:R-:W-:Y:S01]  /*8270*/  @!UP0 USHF.R.U32.HI UR4, URZ, UR6, UR4 ;  /* 0x00000006ff048299 */ /* 0x010fe20008011604 */
[----:B------:R-:W-:Y:S01]  /*8280*/  @!P1 R2UR UR6, R0 ;  /* 0x00000000000692ca */ /* 0x000fe200000e0000 */
[----:B------:R-:W-:Y:S02]  /*8290*/  @!P1 IMAD.X R0, RZ, RZ, R13, P0 ;  /* 0x000000ffff009224 */ /* 0x000fe400000e060d */
[----:B------:R-:W-:Y:S02]  /*82a0*/  @!UP0 USEL UR14, UR13, UR4, !UP1 ;  /* 0x000000040d0e8287 */ /* 0x000fe4000c800000 */
[----:B------:R-:W-:Y:S02]  /*82b0*/  @!UP0 UIADD3 UR4, UPT, UPT, -UR12, URZ, URZ ;  /* 0x000000ff0c048290 */ /* 0x000fe4000fffe1ff */
[----:B------:R-:W-:Y:S02]  /*82c0*/  @!UP0 UIADD3 UR5, UPT, UPT, -UR14, URZ, URZ ;  /* 0x000000ff0e058290 */ /* 0x000fe4000fffe1ff */
[----:B------:R-:W-:Y:S02]  /*82d0*/  @!UP0 UIMAD UR11, UR24, UR4, UR11 ;  /* 0x00000004180b82a4 */ /* 0x000fe4000f8e020b */
[----:B------:R-:W-:Y:S02]  /*82e0*/  @!UP0 UIADD3 UR4, UPT, UPT, -UR13, URZ, URZ ;  /* 0x000000ff0d048290 */ /* 0x000fe4000fffe1ff */
[----:B------:R-:W-:Y:S01]  /*82f0*/  @!UP0 UIMAD UR13, UR22, UR5, UR13 ;  /* 0x00000005160d82a4 */ /* 0x000fe2000f8e020d */
[----:B------:R-:W-:Y:S01]  /*8300*/  @!P1 R2UR UR5, R3 ;  /* 0x00000000030592ca */ /* 0x000fe200000e0000 */
[----:B------:R-:W-:Y:S02]  /*8310*/  @!UP0 UIMAD UR12, UR27, UR4, UR12 ;  /* 0x000000041b0c82a4 */ /* 0x000fe4000f8e020c */
[----:B------:R-:W-:Y:S01]  /*8320*/  @!UP0 UPRMT UR6, UR6, 0x5410, URZ ;  /* 0x0000541006068896 */ /* 0x000fe200080000ff */
[----:B------:R-:W-:Y:S01]  /*8330*/  @!P1 R2UR UR4, R0 ;  /* 0x00000000000492ca */ /* 0x000fe200000e0000 */
[----:B------:R-:W-:Y:S01]  /*8340*/  VOTEU.ALL UP0, P1 ;  /* 0x0000000000ff7886 */ /* 0x000fe20000800000 */
[----:B------:R-:W-:Y:S07]  /*8350*/  UPLOP3.LUT UP1, UPT, UPT, UPT, UPT, 0x80, 0x8 ;  /* 0x000000000008789c */ /* 0x000fee0003f2f070 */
[----:B------:R-:W-:Y:S04]  /*8360*/  IMAD.U32 R4, RZ, RZ, UR5 ;  /* 0x00000005ff047e24 */ /* 0x000fe8000f8e00ff */
[----:B------:R-:W-:Y:S01]  /*8370*/  IMAD.U32 R5, RZ, RZ, UR4 ;  /* 0x00000004ff057e24 */ /* 0x000fe2000f8e00ff */
[----:B------:R-:W-:Y:S04]  /*8380*/  @!P1 R2UR UR4, R4 ;  /* 0x00000000040492ca */ /* 0x000fe800000e0000 */
[----:B------:R-:W-:Y:S11]  /*8390*/  @!P1 R2UR UR5, R5 ;  /* 0x00000000050592ca */ /* 0x000ff600000e0000 */
[----:B------:R-:W-:Y:S02]  /*83a0*/  @!UPT UIADD3 URZ, UPT, UPT, URZ, URZ, URZ ;  /* 0x000000fffffff290 */ /* 0x000fe4000fffe0ff */
[----:B------:R1:W-:Y:S01]  /*83b0*/  @!UP0 UTMALDG.5D.IM2COL [UR8], [UR4], UR6 ;  /* 0x00000008040083b4 */ /* 0x0003e20008060006 */
[----:B------:R1:W-:Y:S01]  /*83c0*/  @!P1 SYNCS.ARRIVE.TRANS64.RED.A0TR RZ, [UR28+0x480], R2 ;  /* 0x00048002ffff99a7 */ /* 0x0003e2000830041c */
[----:B------:R-:W-:Y:S01]  /*83d0*/  SYNCS.ARRIVE.TRANS64.RED.A1T0 RZ, [UR38], RZ ;  /* 0x000000ffffff79a7 */ /* 0x000fe20008100426 */
[----:B------:R-:W-:Y:S05]  /*83e0*/  BRA.U UP3, `(.L_x_155) ;  /* 0xfffffff503307547 */ /* 0x000fea000b83ffff */
[----:B------:R-:W-:Y:S07]  /*83f0*/  MOV R0, UR28 ;  /* 0x0000001c00007c02 */ /* 0x000fee0008000f00 */
.L_x_156:
[----:B-1----:R-:W-:-:S04]  /*8400*/  SHF.L.U32 R2, R10, 0x1f, RZ ;  /* 0x0000001f0a027819 */ /* 0x002fc800000006ff */
[----:B------:R1:W2:Y:S03]  /*8410*/  SYNCS.PHASECHK.TRANS64.TRYWAIT P0, [R0+URZ+0x488], R2 ;  /* 0x00048802000075a7 */ /* 0x0002a600080011ff */
[----:B--2---:R-:W-:Y:S05]  /*8420*/  @!P0 NANOSLEEP.SYNCS 0x989680 ;  /* 0x009896800000895d */ /* 0x004fea0003900000 */
[----:B------:R-:W2:Y:S02]  /*8430*/  @!P0 SYNCS.PHASECHK.TRANS64 P0, [R0+URZ+0x488], R2 ;  /* 0x00048802000085a7 */ /* 0x000ea400080010ff */
[----:B--23--:R-:W-:Y:S05]  /*8440*/  @P0 EXIT ;  /* 0x000000000000094d */ /* 0x00cfea0003800000 */
[----:B------:R-:W-:Y:S05]  /*8450*/  BRA `(.L_x_156) ;  /* 0xfffffffc00e87947 */ /* 0x000fea000383ffff */
.L_x_147:
[----:B------:R-:W-:-:S06]  /*8460*/  UISETP.GE.AND UP0, UPT, UR18, 0x4, UPT ;  /* 0x000000041200788c */ /* 0x000fcc000bf06270 */
[----:B------:R-:W-:-:S13]  /*8470*/  PLOP3.LUT P0, PT, PT, PT, UP0, 0x80, 0x8 ;  /* 0x000000000008781c */ /* 0x000fda0003f0f008 */
[----:B-1----:R-:W-:Y:S05]  /*8480*/  @!P0 EXIT ;  /* 0x000000000000894d */ /* 0x002fea0003800000 */
[----:B------:R-:W1:Y:S08]  /*8490*/  S2UR UR4, SR_CgaCtaId ;  /* 0x00000000000479c3 */ /* 0x000e700000008800 */
[----:B------:R-:W-:Y:S01]  /*84a0*/  BAR.SYNC.DEFER_BLOCKING 0x6, 0xa0 ;  /* 0x0182800000007b1d */ /* 0x000fe20000010000 */
[C---:B------:R-:W-:Y:S01]  /*84b0*/  IMAD.SHL.U32 R3, R69.reuse, 0x40, RZ ;  /* 0x0000004045037824 */ /* 0x040fe200078e00ff */
[----:B------:R-:W-:Y:S01]  /*84c0*/  SHF.R.U32.HI R6, RZ, 0x1, R69 ;  /* 0x00000001ff067819 */ /* 0x000fe20000011645 */
[----:B------:R-:W-:Y:S01]  /*84d0*/  IMAD.SHL.U32 R0, R80, 0x800, RZ ;  /* 0x0000080050007824 */ /* 0x000fe200078e00ff */
[----:B------:R-:W-:Y:S01]  /*84e0*/  CS2R R84, SRZ ;  /* 0x0000000000547805 */ /* 0x000fe2000001ff00 */
[----:B------:R-:W-:Y:S01]  /*84f0*/  IMAD.SHL.U32 R78, R69, 0x8, RZ ;  /* 0x00000008454e7824 */ /* 0x000fe200078e00ff */
[----:B------:R-:W-:Y:S01]  /*8500*/  UMOV UR44, 0x400 ;  /* 0x00000400002c7882 */ /* 0x000fe20000000000 */
[C---:B------:R-:W-:Y:S01]  /*8510*/  LOP3.LUT R7, R3.reuse, 0x180, RZ, 0xc0, !PT ;  /* 0x0000018003077812 */ /* 0x040fe200078ec0ff */
[----:B------:R-:W2:Y:S01]  /*8520*/  LDC.64 R74, c[0x0][0x988] ;  /* 0x00026200ff4a7b82 */ /* 0x000ea20000000a00 */
[----:B------:R-:W-:Y:S01]  /*8530*/  LOP3.LUT R3, R3, 0x640, RZ, 0xc0, !PT ;  /* 0x0000064003037812 */ /* 0x000fe200078ec0ff */
[----:B------:R-:W-:Y:S01]  /*8540*/  IMAD.U32 R37, R69, 0x10000, RZ ;  /* 0x0001000045257824 */ /* 0x000fe200078e00ff */
[----:B------:R-:W-:Y:S01]  /*8550*/  LOP3.LUT R6, R7, 0x20, R6, 0xf8, !PT ;  /* 0x0000002007067812 */ /* 0x000fe200078ef806 */
[----:B------:R-:W-:Y:S01]  /*8560*/  IMAD.MOV.U32 R36, RZ, RZ, RZ ;  /* 0x000000ffff247224 */ /* 0x000fe200078e00ff */
[----:B------:R-:W-:Y:S01]  /*8570*/  LOP3.LUT R0, R3, 0x800, R0, 0xf8, !PT ;  /* 0x0000080003007812 */ /* 0x000fe200078ef800 */
[----:B------:R-:W-:Y:S01]  /*8580*/  IMAD.MOV.U32 R83, RZ, RZ, RZ ;  /* 0x000000ffff537224 */ /* 0x000fe200078e00ff */
[----:B------:R-:W-:Y:S01]  /*8590*/  LOP3.LUT R78, R6, 0x30, R78, 0x78, !PT ;  /* 0x00000030064e7812 */ /* 0x000fe200078e784e */
[----:B------:R-:W3:Y:S01]  /*85a0*/  LDC.64 R76, c[0x0][0x990] ;  /* 0x00026400ff4c7b82 */ /* 0x000ee20000000a00 */
[----:B------:R-:W4:Y:S02]  /*85b0*/  LDCU UR48, c[0x0][0x370] ;  /* 0x00006e00ff3077ac */ /* 0x000f240008000800 */
[----:B------:R-:W-:Y:S01]  /*85c0*/  LOP3.LUT R78, R0, R78, RZ, 0xfc, !PT ;  /* 0x0000004e004e7212 */ /* 0x000fe200078efcff */
[----:B------:R-:W-:Y:S01]  /*85d0*/  IMAD.SHL.U32 R0, R80, 0x200000, RZ ;  /* 0x0020000050007824 */ /* 0x000fe200078e00ff */
[----:B------:R-:W2:Y:S03]  /*85e0*/  LDCU UR42, c[0x0][0xc0c] ;  /* 0x00018180ff2a77ac */ /* 0x000ea60008000800 */
[----:B------:R-:W2:Y:S01]  /*85f0*/  LDC.64 R72, c[0x0][0x9b0] ;  /* 0x00026c00ff487b82 */ /* 0x000ea20000000a00 */
[----:B-1----:R-:W-:Y:S01]  /*8600*/  ULEA UR44, UR4, UR44, 0x18 ;  /* 0x0000002c042c7291 */ /* 0x002fe2000f8ec0ff */
[----:B------:R-:W-:Y:S01]  /*8610*/  LOP3.LUT R0, R0, 0x200000, RZ, 0xc0, !PT ;  /* 0x0020000000007812 */ /* 0x000fe200078ec0ff */
[----:B------:R-:W1:Y:S03]  /*8620*/  LDCU UR38, c[0x0][0xc30] ;  /* 0x00018600ff2677ac */ /* 0x000e660008000800 */
[----:B------:R-:W-:Y:S01]  /*8630*/  LOP3.LUT R37, R0, 0x400000, R37, 0xf8, !PT ;  /* 0x0040000000257812 */ /* 0x000fe200078ef825 */
[----:B------:R-:W-:Y:S01]  /*8640*/  UIADD3 UR4, UPT, UPT, UR44, 0x1600, URZ ;  /* 0x000016002c047890 */ /* 0x000fe2000fffe0ff */
[----:B------:R-:W1:Y:S01]  /*8650*/  LDC.64 R70, c[0x0][0x9a8] ;  /* 0x00026a00ff467b82 */ /* 0x000e620000000a00 */
[----:B------:R-:W-:Y:S01]  /*8660*/  VIADD R86, R78, UR44 ;  /* 0x0000002c4e567c36 */ /* 0x000fe20008000000 */
[----:B------:R-:W4:Y:S01]  /*8670*/  LDS R2, [UR44+0x4f0] ;  /* 0x0004f02cff027984 */ /* 0x000f220008000800 */
[----:B------:R-:W1:Y:S02]  /*8680*/  LDCU.64 UR60, c[0x0][0x988] ;  /* 0x00013100ff3c77ac */ /* 0x000e640008000a00 */
[----:B------:R-:W-:Y:S01]  /*8690*/  IMAD.U32 R87, RZ, RZ, UR4 ;  /* 0x00000004ff577e24 */ /* 0x000fe2000f8e00ff */
[----:B------:R-:W1:Y:S01]  /*86a0*/  LDCU.64 UR40, c[0x0][0xc28] ;  /* 0x00018500ff2877ac */ /* 0x000e620008000a00 */
[----:B------:R-:W1:Y:S01]  /*86b0*/  LDCU.128 UR52, c[0x0][0xc10] ;  /* 0x00018200ff3477ac */ /* 0x000e620008000c00 */
[----:B------:R-:W1:Y:S01]  /*86c0*/  LDCU.128 UR56, c[0x0][0xb80] ;  /* 0x00017000ff3877ac */ /* 0x000e620008000c00 */
[----:B------:R-:W1:Y:S01]  /*86d0*/  LDCU UR47, c[0x0][0x374] ;  /* 0x00006e80ff2f77ac */ /* 0x000e620008000800 */
[----:B------:R-:W-:Y:S01]  /*86e0*/  UIADD3 UR62, UPT, UPT, UR44, 0x600, URZ ;  /* 0x000006002c3e7890 */ /* 0x000fe2000fffe0ff */
[C---:B----4-:R-:W-:Y:S01]  /*86f0*/  VIADD R3, R2.reuse, 0x20 ;  /* 0x0000002002037836 */ /* 0x050fe20000000000 */
[----:B------:R-:W-:-:S04]  /*8700*/  LOP3.LUT R2, R2, 0xffff, RZ, 0xc0, !PT ;  /* 0x0000ffff02027812 */ /* 0x000fc800078ec0ff */
[----:B------:R-:W-:-:S05]  /*8710*/  LOP3.LUT R3, R3, 0xffff, RZ, 0xc0, !PT ;  /* 0x0000ffff03037812 */ /* 0x000fca00078ec0ff */
[----:B------:R4:W-:Y:S02]  /*8720*/  STL.64 [R1], R2 ;  /* 0x0000000201007387 */ /* 0x0009e40000100a00 */
[----:B----4-:R-:W-:-:S05]  /*8730*/  IMAD.SHL.U32 R2, R69, 0x10, RZ ;  /* 0x0000001045027824 */ /* 0x010fca00078e00ff */
[----:B------:R-:W-:-:S04]  /*8740*/  LOP3.LUT R2, R2, 0x20, RZ, 0xc0, !PT ;  /* 0x0000002002027812 */ /* 0x000fc800078ec0ff */
[----:B-123--:R-:W-:-:S07]  /*8750*/  IADD3 R86, PT, PT, -R2, 0x600, R86 ;  /* 0x0000060002567810 */ /* 0x00efce0007ffe156 */
.L_x_174:
[----:B------:R-:W-:Y:S04]  /*8760*/  SHF.L.U32 R2, R84, 0x1f, RZ ;  /* 0x0000001f54027819 */ /* 0x000fe800000006ff */
[----:B-1----:R-:W1:Y:S02]  /*8770*/  SYNCS.PHASECHK.TRANS64.TRYWAIT P0, [UR44+0x4a0], R2 ;  /* 0x0004a002ff0075a7 */ /* 0x002e64000800112c */
[----:B-1----:R-:W-:Y:S05]  /*8780*/  @!P0 BRA `(.L_x_157) ;  /* 0x0000003c00348947 */ /* 0x002fea0003800000 */
.L_x_342:
[----:B-1----:R-:W-:Y:S01]  /*8790*/  LEA R2, R36, UR43, 0x2 ;  /* 0x0000002b24027c11 */ /* 0x002fe2000f8e10ff */
[----:B------:R-:W1:Y:S01]  /*87a0*/  LDS.128 R4, [UR44+0x4e0] ;  /* 0x0004e02cff047984 */ /* 0x000e620008000c00 */
[----:B------:R-:W-:Y:S02]  /*87b0*/  UIADD3 UR4, UPT, UPT, UR44, 0x4a8, URZ ;  /* 0x000004a82c047890 */ /* 0x000fe4000fffe0ff */
[----:B------:R-:W-:Y:S01]  /*87c0*/  UISETP.GE.AND UP0, UPT, UR39, 0x1, UPT ;  /* 0x000000012700788c */ /* 0x000fe2000bf06270 */
[----:B------:R-:W-:Y:S01]  /*87d0*/  @!PT LDS RZ, [RZ] ;  /* 0x00000000fffff984 */ /* 0x000fe20000000800 */
[----:B------:R-:W-:Y:S01]  /*87e0*/  @!PT LDS RZ, [RZ] ;  /* 0x00000000fffff984 */ /* 0x000fe20000000800 */
[----:B------:R-:W-:Y:S01]  /*87f0*/  @!PT LDS RZ, [RZ] ;  /* 0x00000000fffff984 */ /* 0x000fe20000000800 */
[----:B------:R-:W-:Y:S01]  /*8800*/  @!PT LDS RZ, [RZ] ;  /* 0x00000000fffff984 */ /* 0x000fe20000000800 */
[----:B------:R2:W-:Y:S06]  /*8810*/  MEMBAR.ALL.CTA ;  /* 0x0000000000007992 */ /* 0x0005ec0000008000 */
[----:B--2---:R-:W2:Y:S01]  /*8820*/  FENCE.VIEW.ASYNC.S ;  /* 0x00000000000073c6 */ /* 0x004ea20000000000 */
[----:B------:R-:W-:Y:S09]  /*8830*/  UPRMT UR4, URZ, 0x654, UR4 ;  /* 0x00000654ff047896 */ /* 0x000ff20008000004 */
[----:B--2---:R-:W-:Y:S01]  /*8840*/  SYNCS.ARRIVE.TRANS64.RED.A1T0 RZ, [UR4], RZ ;  /* 0x000000ffffff79a7 */ /* 0x004fe20008100404 */
[----:B------:R-:W5:Y:S01]  /*8850*/  LDL R2, [R2] ;  /* 0x0000000002027983 */ /* 0x000f620000100800 */
[----:B-1----:R-:W-:Y:S11]  /*8860*/  LOP3.LUT P0, RZ, R6, 0x1, RZ, 0xc0, !PT ;  /* 0x0000000106ff7812 */ /* 0x002ff6000780c0ff */
[----:B------:R-:W-:Y:S02]  /*8870*/  @!UPT UIADD3 URZ, UPT, UPT, URZ, URZ, URZ ;  /* 0x000000fffffff290 */ /* 0x000fe4000fffe0ff */
[----:B------:R-:W-:Y:S01]  /*8880*/  VOTEU.ANY UP1, P0 ;  /* 0x0000000000ff7886 */ /* 0x000fe20000020100 */
[----:B------:R-:W-:Y:S01]  /*8890*/  PLOP3.LUT P0, PT, PT, PT, UP1, 0x80, 0x8 ;  /* 0x000000000008781c */ /* 0x000fe20003f0f018 */
[----:B------:R-:W-:Y:S11]  /*88a0*/  UP2UR UR46, UPR, URZ, 0x2 ;  /* 0x00000002ff2e7883 */ /* 0x000ff60008000000 */
[----:B------:R-:W-:Y:S01]  /*88b0*/  @!UPT UIADD3 URZ, UPT, UPT, URZ, URZ, URZ ;  /* 0x000000fffffff290 */ /* 0x000fe2000fffe0ff */
[----:B------:R-:W-:Y:S02]  /*88c0*/  @P0 MOV R3, R4 ;  /* 0x0000000400030202 */ /* 0x000fe40000000f00 */
[----:B------:R-:W-:Y:S02]  /*88d0*/  @P0 LOP3.LUT R0, R5, 0xffff, RZ, 0xc0, !PT ;  /* 0x0000ffff05000812 */ /* 0x000fe400078ec0ff */
[----:B------:R-:W-:Y:S02]  /*88e0*/  @P0 R2UR UR5, R3 ;  /* 0x00000000030502ca */ /* 0x000fe400000e0000 */
[----:B------:R-:W-:Y:S11]  /*88f0*/  @P0 R2UR UR4, R0 ;  /* 0x00000000000402ca */ /* 0x000ff600000e0000 */
[----:B------:R-:W-:Y:S02]  /*8900*/  @UP1 UMOV UR37, UR5 ;  /* 0x0000000500251c82 */ /* 0x000fe40008000000 */
[----:B------:R-:W-:Y:S01]  /*8910*/  @UP1 UMOV UR36, UR4 ;  /* 0x0000000400241c82 */ /* 0x000fe20008000000 */
[----:B------:R-:W-:Y:S05]  /*8920*/  BRA.U !UP0, `(.L_x_158) ;  /* 0x0000000108cc7547 */ /* 0x000fea000b800000 */
[----:B------:R-:W1:Y:S01]  /*8930*/  LDCU UR9, c[0x0][0xc20] ;  /* 0x00018400ff0977ac */ /* 0x000e620008000800 */
[----:B------:R-:W-:Y:S02]  /*8940*/  UIMAD.WIDE.U32 UR4, UR47, UR55, URZ ;  /* 0x000000372f0472a5 */ /* 0x000fe4000f8e00ff */
[----:B------:R-:W-:Y:S02]  /*8950*/  UIMAD.WIDE.U32 UR6, UR48, UR52, URZ ;  /* 0x00000034300672a5 */ /* 0x000fe4000f8e00ff */
[----:B------:R-:W-:Y:S02]  /*8960*/  UIMAD.WIDE.U32 UR10, UR36, UR55, URZ ;  /* 0x00000037240a72a5 */ /* 0x000fe4000f8e00ff */
[----:B------:R-:W-:Y:S02]  /*8970*/  UISETP.NE.AND UP0, UPT, UR54, 0x1, UPT ;  /* 0x000000013600788c */ /* 0x000fe4000bf05270 */
[----:B------:R-:W-:Y:S02]  /*8980*/  UISETP.NE.AND UP1, UPT, UR42, 0x1, UPT ;  /* 0x000000012a00788c */ /* 0x000fe4000bf25270 */
[----:B------:R-:W-:Y:S02]  /*8990*/  UISETP.NE.AND UP2, UPT, UR39, 0x1, UPT ;  /* 0x000000012700788c */ /* 0x000fe4000bf45270 */
[----:B------:R-:W-:Y:S01]  /*89a0*/  UIMAD.WIDE.U32 UR12, UR37, UR52, URZ ;  /* 0x00000034250c72a5 */ /* 0x000fe2000f8e00ff */
[----:B------:R-:W-:Y:S01]  /*89b0*/  UMOV UR4, UR5 ;  /* 0x0000000500047c82 */ /* 0x000fe20008000000 */
[----:B------:R-:W-:Y:S01]  /*89c0*/  UMOV UR6, UR11 ;  /* 0x0000000b00067c82 */ /* 0x000fe20008000000 */
[----:B-1----:R-:W-:Y:S03]  /*89d0*/  USHF.R.U32.HI UR8, URZ, UR9, UR4 ;  /* 0x00000009ff087299 */ /* 0x002fe60008011604 */
[----:B------:R-:W-:Y:S02]  /*89e0*/  UMOV UR4, UR7 ;  /* 0x0000000700047c82 */ /* 0x000fe40008000000 */
[----:B------:R-:W-:Y:S02]  /*89f0*/  USHF.R.U32.HI UR5, URZ, UR53, UR4 ;  /* 0x00000035ff057299 */ /* 0x000fe40008011604 */
[----:B------:R-:W-:Y:S02]  /*8a00*/  USEL UR4, UR47, UR8, !UP0 ;  /* 0x000000082f047287 */ /* 0x000fe4000c000000 */
[----:B------:R-:W-:Y:S02]  /*8a10*/  USHF.R.U32.HI UR8, URZ, UR9, UR6 ;  /* 0x00000009ff087299 */ /* 0x000fe40008011606 */
[----:B------:R-:W-:Y:S02]  /*8a20*/  UIMAD.WIDE.U32 UR6, UR4, UR40, URZ ;  /* 0x00000028040672a5 */ /* 0x000fe4000f8e00ff */
[----:B------:R-:W-:Y:S02]  /*8a30*/  USEL UR9, UR48, UR5, !UP1 ;  /* 0x0000000530097287 */ /* 0x000fe4000c800000 */
[----:B------:R-:W-:Y:S02]  /*8a40*/  USEL UR8, UR36, UR8, !UP0 ;  /* 0x0000000824087287 */ /* 0x000fe4000c000000 */
[----:B------:R-:W-:Y:S01]  /*8a50*/  UIMAD.WIDE.U32 UR10, UR9, UR40, URZ ;  /* 0x00000028090a72a5 */ /* 0x000fe2000f8e00ff */
[----:B------:R-:W-:Y:S01]  /*8a60*/  UMOV UR6, UR7 ;  /* 0x0000000700067c82 */ /* 0x000fe20008000000 */
[----:B------:R-:W-:Y:S01]  /*8a70*/  UMOV UR5, UR13 ;  /* 0x0000000d00057c82 */ /* 0x000fe20008000000 */
[----:B------:R-:W-:Y:S02]  /*8a80*/  @UP2 USHF.R.U32.HI UR4, URZ, UR41, UR6 ;  /* 0x00000029ff042299 */ /* 0x000fe40008011606 */
[----:B------:R-:W-:Y:S02]  /*8a90*/  USHF.R.U32.HI UR5, URZ, UR53, UR5 ;  /* 0x00000035ff057299 */ /* 0x000fe40008011605 */
[----:B------:R-:W-:Y:S02]  /*8aa0*/  UIMAD UR4, UR39, UR4, URZ ;  /* 0x00000004270472a4 */ /* 0x000fe4000f8e02ff */
[----:B------:R-:W-:Y:S02]  /*8ab0*/  USEL UR5, UR37, UR5, !UP1 ;  /* 0x0000000525057287 */ /* 0x000fe4000c800000 */
[----:B------:R-:W-:Y:S01]  /*8ac0*/  UISETP.GE.AND UP0, UPT, UR8, UR4, UPT ;  /* 0x000000040800728c */ /* 0x000fe2000bf06270 */
[----:B------:R-:W-:Y:S01]  /*8ad0*/  UMOV UR6, UR11 ;  /* 0x0000000b00067c82 */ /* 0x000fe20008000000 */
[----:B------:R-:W-:Y:S02]  /*8ae0*/  UIMAD.WIDE.U32 UR10, UR8, UR40, URZ ;  /* 0x00000028080a72a5 */ /* 0x000fe4000f8e00ff */
[----:B------:R-:W-:Y:S04]  /*8af0*/  @UP2 USHF.R.U32.HI UR9, URZ, UR41, UR6 ;  /* 0x00000029ff092299 */ /* 0x000fe80008011606 */
[----:B------:R-:W-:Y:S01]  /*8b00*/  UIMAD UR6, UR39, UR9, URZ ;  /* 0x00000009270672a4 */ /* 0x000fe2000f8e02ff */
[----:B------:R-:W-:Y:S03]  /*8b10*/  UMOV UR4, UR11 ;  /* 0x0000000b00047c82 */ /* 0x000fe60008000000 */
[----:B------:R-:W-:Y:S02]  /*8b20*/  UISETP.GE.OR UP0, UPT, UR5, UR6, UP0 ;  /* 0x000000060500728c */ /* 0x000fe40008706670 */
[----:B------:R-:W-:Y:S02]  /*8b30*/  USHF.R.U32.HI UR4, URZ, UR41, UR4 ;  /* 0x00000029ff047299 */ /* 0x000fe40008011604 */
[----:B------:R-:W-:Y:S02]  /*8b40*/  UIMAD.WIDE.U32 UR6, UR5, UR40, URZ ;  /* 0x00000028050672a5 */ /* 0x000fe4000f8e00ff */
[----:B------:R-:W-:Y:S02]  /*8b50*/  USEL UR11, UR8, UR4, !UP2 ;  /* 0x00000004080b7287 */ /* 0x000fe4000d000000 */
[----:B------:R-:W-:Y:S02]  /*8b60*/  UIADD3 UR6, UPT, UPT, -UR5, URZ, URZ ;  /* 0x000000ff05067290 */ /* 0x000fe4000fffe1ff */
[----:B------:R-:W-:Y:S02]  /*8b70*/  UIADD3 UR10, UPT, UPT, -UR11, URZ, URZ ;  /* 0x000000ff0b0a7290 */ /* 0x000fe4000fffe1ff */
[----:B------:R-:W-:Y:S02]  /*8b80*/  UIMAD UR6, UR42, UR6, UR37 ;  /* 0x000000062a0672a4 */ /* 0x000fe4000f8e0225 */
[----:B------:R-:W-:Y:S01]  /*8b90*/  UIMAD UR10, UR39, UR10, UR8 ;  /* 0x0000000a270a72a4 */ /* 0x000fe2000f8e0208 */
[----:B------:R-:W-:Y:S01]  /*8ba0*/  @!UP0 UMOV UR4, UR7 ;  /* 0x0000000700048c82 */ /* 0x000fe20008000000 */
[----:B------:R-:W-:Y:S02]  /*8bb0*/  UIADD3 UR7, UPT, UPT, -UR8, URZ, URZ ;  /* 0x000000ff08077290 */ /* 0x000fe4000fffe1ff */
[----:B------:R-:W-:Y:S04]  /*8bc0*/  @!UP0 USHF.R.U32.HI UR4, URZ, UR41, UR4 ;  /* 0x00000029ff048299 */ /* 0x000fe80008011604 */
[----:B------:R-:W-:Y:S04]  /*8bd0*/  @!UP0 USEL UR4, UR5, UR4, !UP2 ;  /* 0x0000000405048287 */ /* 0x000fe8000d000000 */
[----:B------:R-:W-:Y:S02]  /*8be0*/  @!UP0 UIMAD UR9, UR9, UR10, UR4 ;  /* 0x0000000a090982a4 */ /* 0x000fe4000f8e0204 */
[----:B------:R-:W-:Y:S02]  /*8bf0*/  @!UP0 UIADD3 UR10, UPT, UPT, UR11, -UR4, URZ ;  /* 0x800000040b0a8290 */ /* 0x000fe4000fffe0ff */
[----:B------:R-:W-:Y:S02]  /*8c00*/  UIMAD UR4, UR54, UR7, UR36 ;  /* 0x00000007360472a4 */ /* 0x000fe4000f8e0224 */
[----:B------:R-:W-:Y:S03]  /*8c10*/  @!UP0 UIMAD UR8, UR10, UR39, UR5 ;  /* 0x000000270a0882a4 */ /* 0x000fe6000f8e0205 */
[----:B------:R-:W-:Y:S02]  /*8c20*/  @!UP0 UMOV UR5, UR9 ;  /* 0x0000000900058c82 */ /* 0x000fe40008000000 */
[----:B------:R-:W-:Y:S02]  /*8c30*/  UIMAD UR37, UR5, UR42, UR6 ;  /* 0x0000002a052572a4 */ /* 0x000fe4000f8e0206 */
[----:B------:R-:W-:Y:S11]  /*8c40*/  UIMAD UR36, UR8, UR54, UR4 ;  /* 0x00000036082472a4 */ /* 0x000ff6000f8e0204 */
[----:B------:R-:W-:Y:S01]  /*8c50*/  @!UPT UIADD3 URZ, UPT, UPT, URZ, URZ, URZ ;  /* 0x000000fffffff290 */ /* 0x000fe2000fffe0ff */
.L_x_158:
[----:B------:R-:W-:Y:S01]  /*8c60*/  UISETP.NE.AND UP0, UPT, UR38, 0x1, UPT ;  /* 0x000000012600788c */ /* 0x000fe2000bf05270 */
[----:B------:R-:W-:Y:S04]  /*8c70*/  @P0 SHF.R.U32.HI R4, RZ, 0x10, R5 ;  /* 0x00000010ff040819 */ /* 0x000fe80000011605 */
[----:B------:R-:W-:Y:S06]  /*8c80*/  @P0 R2UR UR50, R4 ;  /* 0x00000000043202ca */ /* 0x000fec00000e0000 */
[----:B------:R-:W1:Y:S01]  /*8c90*/  @!UP0 LDCU.128 UR12, c[0x0][0xc10] ;  /* 0x00018200ff0c87ac */ /* 0x000e620008000c00 */
[----:B------:R-:W2:Y:S01]  /*8ca0*/  @!UP0 LDCU UR5, c[0x0][0xc0c] ;  /* 0x00018180ff0587ac */ /* 0x000ea20008000800 */
[----:B------:R-:W3:Y:S01]  /*8cb0*/  @!UP0 LDCU UR10, c[0x0][0xc20] ;  /* 0x00018400ff0a87ac */ /* 0x000ee20008000800 */
[----:B-1----:R-:W-:Y:S02]  /*8cc0*/  UIMAD.WIDE.U32 UR8, UR37, UR12, URZ ;  /* 0x0000000c250872a5 */ /* 0x002fe4000f8e00ff */
[----:B------:R-:W-:Y:S02]  /*8cd0*/  UIMAD.WIDE.U32 UR6, UR36, UR15, URZ ;  /* 0x0000000f240672a5 */ /* 0x000fe4000f8e00ff */
[----:B------:R-:W-:Y:S03]  /*8ce0*/  @!UP0 UISETP.NE.AND UP1, UPT, UR14, 0x1, UPT ;  /* 0x000000010e00888c */ /* 0x000fe6000bf25270 */
[----:B------:R-:W-:Y:S01]  /*8cf0*/  @!UP0 UMOV UR4, UR9 ;  /* 0x0000000900048c82 */ /* 0x000fe20008000000 */
[----:B--2---:R-:W-:Y:S02]  /*8d00*/  @!UP0 UISETP.NE.AND UP2, UPT, UR5, 0x1, UPT ;  /* 0x000000010500888c */ /* 0x004fe4000bf45270 */
[----:B------:R-:W-:Y:S01]  /*8d10*/  @!UP0 USHF.R.U32.HI UR4, URZ, UR13, UR4 ;  /* 0x0000000dff048299 */ /* 0x000fe20008011604 */
[----:B------:R-:W-:Y:S02]  /*8d20*/  @!UP0 UMOV UR6, UR7 ;  /* 0x0000000700068c82 */ /* 0x000fe40008000000 */
[----:B---3--:R-:W-:Y:S02]  /*8d30*/  @!UP0 USHF.R.U32.HI UR6, URZ, UR10, UR6 ;  /* 0x0000000aff068299 */ /* 0x008fe40008011606 */
[----:B------:R-:W-:Y:S02]  /*8d40*/  @!UP0 USEL UR7, UR37, UR4, !UP2 ;  /* 0x0000000425078287 */ /* 0x000fe4000d000000 */
[----:B------:R-:W-:Y:S04]  /*8d50*/  @!UP0 USEL UR6, UR36, UR6, !UP1 ;  /* 0x0000000624068287 */ /* 0x000fe8000c800000 */
[----:B------:R-:W-:Y:S02]  /*8d60*/  @!UP0 UIADD3 UR4, UPT, UPT, -UR7, UR6, URZ ;  /* 0x0000000607048290 */ /* 0x000fe4000fffe1ff */
[----:B------:R-:W-:Y:S02]  /*8d70*/  @!UP0 UIADD3 UR6, UPT, UPT, UR7, -UR6, URZ ;  /* 0x8000000607068290 */ /* 0x000fe4000fffe0ff */
[----:B------:R-:W-:Y:S02]  /*8d80*/  @!UP0 UIMAD UR37, UR4, UR5, UR37 ;  /* 0x00000005042582a4 */ /* 0x000fe4000f8e0225 */
[----:B------:R-:W-:Y:S02]  /*8d90*/  @!UP0 UIMAD UR36, UR6, UR14, UR36 ;  /* 0x0000000e062482a4 */ /* 0x000fe4000f8e0224 */
[----:B------:R-:W-:Y:S09]  /*8da0*/  ULOP3.LUT UP0, URZ, UR62, 0x1b0, URZ, 0xc0, !UPT ;  /* 0x000001b03eff7892 */ /* 0x000ff2000f80c0ff */
[----:B------:R-:W-:Y:S05]  /*8db0*/  BRA.U !UP0, `(.L_x_159) ;  /* 0x0000000108407547 */ /* 0x000fea000b800000 */
[----:B------:R-:W1:Y:S01]  /*8dc0*/  LDCU.64 UR8, c[0x4][0x80] ;  /* 0x01001000ff0877ac */ /* 0x000e620008000a00 */
[----:B------:R-:W-:Y:S01]  /*8dd0*/  MOV R15, 0x0 ;  /* 0x00000000000f7802 */ /* 0x000fe20000000f00 */
[----:B------:R-:W-:Y:S02]  /*8de0*/  HFMA2 R12, -RZ, RZ, 0, 5.9604644775390625e-08 ;  /* 0x00000001ff0c7431 */ /* 0x000fe400000001ff */
[----:B------:R-:W-:Y:S02]  /*8df0*/  IMAD.MOV.U32 R8, RZ, RZ, 0x70 ;  /* 0x00000070ff087424 */ /* 0x000fe400078e00ff */
[----:B------:R-:W-:Y:S01]  /*8e00*/  IMAD.MOV.U32 R13, RZ, RZ, RZ ;  /* 0x000000ffff0d7224 */ /* 0x000fe200078e00ff */
[----:B------:R-:W2:Y:S01]  /*8e10*/  LDCU.64 UR6, c[0x4][0x88] ;  /* 0x01001100ff0677ac */ /* 0x000ea20008000a00 */
[----:B------:R-:W3:Y:S01]  /*8e20*/  LDC.64 R14, c[0x4][R15] ;  /* 0x010000000f0e7b82 */ /* 0x000ee20000000a00 */
[----:B------:R-:W4:Y:S01]  /*8e30*/  LDCU.64 UR4, c[0x4][0x8] ;  /* 0x01000100ff0477ac */ /* 0x000f220008000a00 */
[----:B-1----:R-:W-:Y:S01]  /*8e40*/  MOV R5, UR9 ;  /* 0x0000000900057c02 */ /* 0x002fe20008000f00 */
[----:B------:R-:W-:Y:S01]  /*8e50*/  IMAD.U32 R4, RZ, RZ, UR8 ;  /* 0x00000008ff047e24 */ /* 0x000fe2000f8e00ff */
[----:B--2---:R-:W-:Y:S01]  /*8e60*/  MOV R7, UR7 ;  /* 0x0000000700077c02 */ /* 0x004fe20008000f00 */
[----:B------:R-:W-:Y:S01]  /*8e70*/  IMAD.U32 R6, RZ, RZ, UR6 ;  /* 0x00000006ff067e24 */ /* 0x000fe2000f8e00ff */
[----:B----4-:R-:W-:Y:S01]  /*8e80*/  MOV R11, UR5 ;  /* 0x00000005000b7c02 */ /* 0x010fe20008000f00 */
[----:B------:R-:W-:Y:S02]  /*8e90*/  IMAD.U32 R10, RZ, RZ, UR4 ;  /* 0x00000004ff0a7e24 */ /* 0x000fe4000f8e00ff */
[----:B------:R-:W-:Y:S07]  /*8ea0*/  LEPC R20, `(.L_x_159) ;  /* 0x000000001014794e */ /* 0x000fee0000000000 */
[----:B---3-5:R-:W-:Y:S05]  /*8eb0*/  CALL.ABS.NOINC R14 ;  /* 0x000000000e007343 */ /* 0x028fea0003c00000 */
.L_x_159:
[----:B------:R-:W-:Y:S01]  /*8ec0*/  LOP3.LUT P0, RZ, R87, 0x1b0, RZ, 0xc0, !PT ;  /* 0x000001b057ff7812 */ /* 0x000fe2000780c0ff */
[----:B------:R-:W-:Y:S11]  /*8ed0*/  BSSY.RECONVERGENT B6, `(.L_x_160) ;  /* 0x0000013000067945 */ /* 0x000ff60003800200 */
[----:B------:R-:W-:Y:S01]  /*8ee0*/  @!UPT UIADD3 URZ, UPT, UPT, URZ, URZ, URZ ;  /* 0x000000fffffff290 */ /* 0x000fe2000fffe0ff */
[----:B------:R-:W-:Y:S05]  /*8ef0*/  @!P0 BRA `(.L_x_161) ;  /* 0x0000000000408947 */ /* 0x000fea0003800000 */
        /* <DEDUP_REMOVED lines=16> */
.L_x_161:
[----:B------:R-:W-:Y:S05]  /*9000*/  BSYNC.RECONVERGENT B6 ;  /* 0x0000000000067941 */ /* 0x000fea0003800200 */
.L_x_160:
[----:B------:R-:W-:Y:S02]  /*9010*/  R2UR UR4, R82 ;  /* 0x00000000520472ca */ /* 0x000fe400000e0000 */
[----:B------:R-:W-:Y:S02]  /*9020*/  ISETP.NE.U32.AND P3, PT, R76, RZ, PT ;  /* 0x000000ff4c00720c */ /* 0x000fe40003f65070 */
[----:B------:R-:W-:Y:S02]  /*9030*/  ISETP.NE.U32.AND P4, PT, R72, RZ, PT ;  /* 0x000000ff4800720c */ /* 0x000fe40003f85070 */
[----:B------:R-:W-:Y:S02]  /*9040*/  ISETP.NE.AND.EX P3, PT, R77, RZ, PT, P3 ;  /* 0x000000ff4d00720c */ /* 0x000fe40003f65330 */
[----:B------:R-:W-:Y:S02]  /*9050*/  PLOP3.LUT P1, PT, PT, PT, PT, 0x8, 0x80 ;  /* 0x000000000080781c */ /* 0x000fe40003f2e170 */
[----:B------:R-:W-:Y:S03]  /*9060*/  ISETP.NE.AND.EX P4, PT, R73, RZ, PT, P4 ;  /* 0x000000ff4900720c */ /* 0x000fe60003f85340 */
[----:B------:R-:W-:Y:S06]  /*9070*/  UISETP.NE.AND UP1, UPT, UR4, URZ, UPT ;  /* 0x000000ff0400728c */ /* 0x000fec000bf25270 */
[----:B------:R-:W-:Y:S05]  /*9080*/  PLOP3.LUT P0, PT, PT, PT, UP1, 0x80, 0x8 ;  /* 0x000000000008781c */ /* 0x000fea0003f0f018 */
[----:B------:R-:W1:Y:S08]  /*9090*/  @UP1 LDCU.64 UR4, c[0x0][0x988] ;  /* 0x00013100ff0417ac */ /* 0x000e700008000a00 */
[----:B------:R-:W-:Y:S01]  /*90a0*/  @P0 PLOP3.LUT P1, PT, P3, PT, PT, 0x80, 0x8 ;  /* 0x000000000008081c */ /* 0x000fe20001f2f070 */
[----:B-1----:R-:W-:Y:S04]  /*90b0*/  @UP1 UISETP.NE.U32.AND UP0, UPT, UR4, URZ, UPT ;  /* 0x000000ff0400128c */ /* 0x002fe8000bf05070 */
[----:B------:R-:W-:Y:S04]  /*90c0*/  @UP1 UISETP.NE.AND.EX UP0, UPT, UR5, URZ, UPT, UP0 ;  /* 0x000000ff0500128c */ /* 0x000fe8000bf05300 */
[----:B------:R-:W-:Y:S01]  /*90d0*/  @UP1 USEL UR4, URZ, 0xffffffff, UP0 ;  /* 0xffffffffff041887 */ /* 0x000fe20008000000 */
[----:B------:R-:W-:Y:S11]  /*90e0*/  @!P3 BRA `(.L_x_162) ;  /* 0x000000000030b947 */ /* 0x000ff60003800000 */
[----:B------:R-:W-:Y:S01]  /*90f0*/  ISETP.NE.U32.AND P2, PT, R74, RZ, PT ;  /* 0x000000ff4a00720c */ /* 0x000fe20003f45070 */
[----:B------:R-:W1:Y:S01]  /*9100*/  LDCU.64 UR6, c[0x0][0x358] ;  /* 0x00006b00ff0677ac */ /* 0x000e620008000a00 */
[----:B------:R-:W-:Y:S02]  /*9110*/  IMAD.MOV.U32 R79, RZ, RZ, 0x1 ;  /* 0x00000001ff4f7424 */ /* 0x000fe400078e00ff */
[----:B------:R-:W-:Y:S11]  /*9120*/  ISETP.NE.AND.EX P2, PT, R75, RZ, PT, P2 ;  /* 0x000000ff4b00720c */ /* 0x000ff60003f45320 */
[----:B------:R-:W-:Y:S02]  /*9130*/  @!UPT UIADD3 URZ, UPT, UPT, URZ, URZ, URZ ;  /* 0x000000fffffff290 */ /* 0x000fe4000fffe0ff */
[----:B------:R-:W2:Y:S01]  /*9140*/  @P2 LDC.64 R4, c[0x0][0x988] ;  /* 0x00026200ff042b82 */ /* 0x000ea20000000a00 */
[----:B------:R-:W-:Y:S04]  /*9150*/  @P2 IMAD R0, R76, UR45, RZ ;  /* 0x0000002d4c002c24 */ /* 0x000fe8000f8e02ff */
[----:B--2---:R-:W-:Y:S04]  /*9160*/  @P2 IMAD.WIDE R4, R0, 0x4, R4 ;  /* 0x0000000400042825 */ /* 0x004fe800078e0204 */
[----:B------:R-:W-:Y:S01]  /*9170*/  HFMA2 R0, -RZ, RZ, 0, 5.9604644775390625e-08 ;  /* 0x00000001ff007431 */ /* 0x000fe200000001ff */
[----:B-1---5:R1:W5:Y:S04]  /*9180*/  @P2 LDG.E R39, desc[UR6][R4.64] ;  /* 0x0000000604272981 */ /* 0x022368000c1e1900 */
[----:B------:R-:W-:Y:S01]  /*9190*/  @!P2 PRMT R79, R0, 0x7610, R79 ;  /* 0x00007610004fa816 */ /* 0x000fe2000000004f */
[----:B-1----:R-:W2:Y:S06]  /*91a0*/  @!P2 LDC R39, c[0x0][0x980] ;  /* 0x00026000ff27ab82 */ /* 0x002eac0000000800 */
.L_x_162:
[----:B------:R-:W-:Y:S05]  /*91b0*/  @!P4 BRA `(.L_x_163) ;  /* 0x000000000024c947 */ /* 0x000fea0003800000 */
[----:B------:R-:W-:Y:S01]  /*91c0*/  ISETP.NE.U32.AND P2, PT, R70, RZ, PT ;  /* 0x000000ff4600720c */ /* 0x000fe20003f45070 */
[----:B------:R-:W1:Y:S03]  /*91d0*/  LDCU.64 UR6, c[0x0][0x358] ;  /* 0x00006b00ff0677ac */ /* 0x000e660008000a00 */
[----:B------:R-:W-:Y:S11]  /*91e0*/  ISETP.NE.AND.EX P2, PT, R71, RZ, PT, P2 ;  /* 0x000000ff4700720c */ /* 0x000ff60003f45320 */
[----:B------:R-:W-:Y:S02]  /*91f0*/  @!UPT UIADD3 URZ, UPT, UPT, URZ, URZ, URZ ;  /* 0x000000fffffff290 */ /* 0x000fe4000fffe0ff */
[----:B------:R-:W3:Y:S01]  /*9200*/  @P2 LDC.64 R4, c[0x0][0x9a8] ;  /* 0x00026a00ff042b82 */ /* 0x000ee20000000a00 */
[----:B------:R-:W-:Y:S04]  /*9210*/  @P2 IMAD R0, R72, UR45, RZ ;  /* 0x0000002d48002c24 */ /* 0x000fe8000f8e02ff */
[----:B---3--:R-:W-:Y:S05]  /*9220*/  @P2 IMAD.WIDE R4, R0, 0x4, R4 ;  /* 0x0000000400042825 */ /* 0x008fea00078e0204 */
[----:B-1---5:R1:W5:Y:S02]  /*9230*/  @P2 LDG.E R38, desc[UR6][R4.64] ;  /* 0x0000000604262981 */ /* 0x022364000c1e1900 */
[----:B-1----:R-:W3:Y:S02]  /*9240*/  @!P2 LDC R38, c[0x0][0x9a0] ;  /* 0x00026800ff26ab82 */ /* 0x002ee40000000800 */
.L_x_163:
[----:B--2--5:R-:W-:Y:S01]  /*9250*/  @P0 FSETP.NEU.AND P4, PT, R39, RZ, PT ;  /* 0x000000ff2700020b */ /* 0x024fe20003f8d000 */
[----:B------:R-:W-:Y:S01]  /*9260*/  IMAD.U32 R0, RZ, RZ, UR4 ;  /* 0x00000004ff007e24 */ /* 0x000fe2000f8e00ff */
[----:B------:R-:W-:Y:S01]  /*9270*/  @P0 LOP3.LUT P2, RZ, R79, 0xff, RZ, 0xc0, !PT ;  /* 0x000000ff4fff0812 */ /* 0x000fe2000784c0ff */
[----:B------:R-:W-:Y:S01]  /*9280*/  BSSY B1, `(.L_x_164) ;  /* 0x0000035000017945 */ /* 0x000fe20003800000 */
[----:B------:R-:W-:Y:S01]  /*9290*/  @P0 SEL R3, RZ, 0xffffffff, P4 ;  /* 0xffffffffff030807 */ /* 0x000fe20002000000 */
[----:B------:R-:W-:Y:S01]  /*92a0*/  IMAD.IADD R2, R37, 0x1, R2 ;  /* 0x0000000125027824 */ /* 0x000fe200078e0202 */
[----:B------:R-:W-:Y:S02]  /*92b0*/  LEA R88, R36, UR44, 0x3 ;  /* 0x0000002c24587c11 */ /* 0x000fe4000f8e18ff */
[----:B------:R-:W-:Y:S02]  /*92c0*/  CS2R R18, SRZ ;  /* 0x0000000000127805 */ /* 0x000fe4000001ff00 */
[----:B------:R-:W-:Y:S02]  /*92d0*/  @P1 SEL R3, R0, R3, !P2 ;  /* 0x0000000300031207 */ /* 0x000fe40005000000 */
[----:B------:R-:W-:Y:S02]  /*92e0*/  CS2R R16, SRZ ;  /* 0x0000000000107805 */ /* 0x000fe4000001ff00 */
[----:B------:R-:W-:Y:S02]  /*92f0*/  PLOP3.LUT P5, PT, PT, PT, PT, 0x8, 0x80 ;  /* 0x000000000080781c */ /* 0x000fe40003fae170 */
[----:B------:R-:W-:Y:S02]  /*9300*/  CS2R R26, SRZ ;  /* 0x00000000001a7805 */ /* 0x000fe4000001ff00 */
[----:B------:R-:W-:Y:S02]  /*9310*/  @P0 LOP3.LUT R3, R3, 0x1, RZ, 0xc0, !PT ;  /* 0x0000000103030812 */ /* 0x000fe400078ec0ff */
[----:B------:R-:W-:Y:S02]  /*9320*/  CS2R R24, SRZ ;  /* 0x0000000000187805 */ /* 0x000fe4000001ff00 */
[----:B------:R-:W-:Y:S11]  /*9330*/  ISETP.NE.U32.OR P1, PT, R3, 0x1, !P0 ;  /* 0x000000010300780c */ /* 0x000ff60004725470 */
[----:B------:R-:W-:Y:S02]  /*9340*/  @!UPT UIADD3 URZ, UPT, UPT, URZ, URZ, URZ ;  /* 0x000000fffffff290 */ /* 0x000fe4000fffe0ff */
[----:B------:R-:W-:Y:S04]  /*9350*/  @P1 SHF.L.U32 R0, R83, 0x1f, RZ ;  /* 0x0000001f53001819 */ /* 0x000fe800000006ff */
[----:B------:R1:W2:Y:S02]  /*9360*/  @P1 SYNCS.PHASECHK.TRANS64.TRYWAIT P0, [UR44+0x480], R0 ;  /* 0x00048000ff0015a7 */ /* 0x0002a4000800112c */
[----:B-1----:R-:W-:Y:S04]  /*9370*/  SHF.L.U32 R0, R85, 0x1f, RZ ;  /* 0x0000001f55007819 */ /* 0x002fe800000006ff */
[----:B------:R1:W4:Y:S01]  /*9380*/  SYNCS.PHASECHK.TRANS64.TRYWAIT P4, [R88+URZ+0x4b0], R0 ;  /* 0x0004b000580075a7 */ /* 0x00032200080811ff */
[----:B--2---:R-:W-:Y:S01]  /*9390*/  @P1 PLOP3.LUT P5, PT, P0, PT, PT, 0x8, 0x80 ;  /* 0x000000000080181c */ /* 0x004fe200007ae170 */
[----:B------:R-:W-:Y:S01]  /*93a0*/  @!UPT UIADD3 URZ, UPT, UPT, URZ, URZ, URZ ;  /* 0x000000fffffff290 */ /* 0x000fe2000fffe0ff */
[----:B-1----:R-:W-:Y:S11]  /*93b0*/  @!P1 BRA `(.L_x_165) ;  /* 0x0000000000849947 */ /* 0x002ff60003800000 */
[----:B------:R-:W-:Y:S01]  /*93c0*/  ISETP.NE.U32.AND P0, PT, RZ, UR60, PT ;  /* 0x0000003cff007c0c */ /* 0x000fe2000bf05070 */
[----:B------:R-:W-:Y:S01]  /*93d0*/  BSSY B0, `(.L_x_166) ;  /* 0x0000012000007945 */ /* 0x000fe20003800000 */
[----:B------:R-:W-:Y:S02]  /*93e0*/  FSETP.NEU.AND P2, PT, R39, RZ, PT ;  /* 0x000000ff2700720b */ /* 0x000fe40003f4d000 */
[----:B------:R-:W-:Y:S02]  /*93f0*/  CS2R R26, SRZ ;  /* 0x00000000001a7805 */ /* 0x000fe4000001ff00 */
[----:B------:R-:W-:Y:S02]  /*9400*/  ISETP.NE.AND.EX P0, PT, RZ, UR61, PT, P0 ;  /* 0x0000003dff007c0c */ /* 0x000fe4000bf05300 */
[----:B------:R-:W-:Y:S02]  /*9410*/  CS2R R24, SRZ ;  /* 0x0000000000187805 */ /* 0x000fe4000001ff00 */
[----:B------:R-:W-:Y:S02]  /*9420*/  LOP3.LUT P1, RZ, R79, 0xff, RZ, 0xc0, !PT ;  /* 0x000000ff4fff7812 */ /* 0x000fe4000782c0ff */
[----:B------:R-:W-:Y:S02]  /*9430*/  CS2R R18, SRZ ;  /* 0x0000000000127805 */ /* 0x000fe4000001ff00 */
[----:B------:R-:W-:Y:S02]  /*9440*/  SEL R3, RZ, 0xffffffff, P2 ;  /* 0xffffffffff037807 */ /* 0x000fe40001000000 */
[----:B------:R-:W-:Y:S02]  /*9450*/  CS2R R16, SRZ ;  /* 0x0000000000107805 */ /* 0x000fe4000001ff00 */
[----:B------:R-:W-:Y:S04]  /*9460*/  SEL R4, RZ, 0xffffffff, P0 ;  /* 0xffffffffff047807 */ /* 0x000fe80000000000 */
[----:B------:R-:W-:Y:S04]  /*9470*/  @P3 SEL R3, R4, R3, !P1 ;  /* 0x0000000304033207 */ /* 0x000fe80004800000 */
[----:B------:R-:W-:Y:S04]  /*9480*/  LOP3.LUT R3, R3, 0x1, RZ, 0xc0, !PT ;  /* 0x0000000103037812 */ /* 0x000fe800078ec0ff */
[----:B------:R-:W-:Y:S01]  /*9490*/  ISETP.NE.U32.AND P0, PT, R3, 0x1, PT ;  /* 0x000000010300780c */ /* 0x000fe20003f05070 */
[----:B------:R-:W-:Y:S01]  /*94a0*/  @!UPT UIADD3 URZ, UPT, UPT, URZ, URZ, URZ ;  /* 0x000000fffffff290 */ /* 0x000fe2000fffe0ff */
[----:B------:R-:W-:Y:S11]  /*94b0*/  @!P5 BRA `(.L_x_167) ;  /* 0x00000000000cd947 */ /* 0x000ff60003800000 */
[----:B------:R-:W-:Y:S04]  /*94c0*/  SHF.L.U32 R4, R83, 0x1f, RZ ;  /* 0x0000001f53047819 */ /* 0x000fe800000006ff */
[----:B------:R-:W1:Y:S02]  /*94d0*/  SYNCS.PHASECHK.TRANS64.TRYWAIT P1, [UR44+0x480], R4 ;  /* 0x00048004ff0075a7 */ /* 0x000e64000802112c */
[----:B-1----:R-:W-:Y:S05]  /*94e0*/  @!P1 BRA `(.L_x_168) ;  /* 0x0000002c00f49947 */ /* 0x002fea0003800000 */
.L_x_167:
[----:B------:R-:W-:Y:S05]  /*94f0*/  BSYNC B0 ;  /* 0x0000000000007941 */ /* 0x000fea0003800000 */
.L_x_166:
[----:B------:R-:W2:Y:S01]  /*9500*/  S2UR UR5, SR_CgaCtaId ;  /* 0x00000000000579c3 */ /* 0x000ea20000008800 */
[----:B------:R1:W1:Y:S01]  /*9510*/  @P0 LDS.128 R24, [R78+UR44+0x600] ;  /* 0x0006002c4e180984 */ /* 0x0002620008000c00 */
[----:B------:R-:W-:Y:S01]  /*9520*/  UIADD3 UR4, UPT, UPT, UR44, 0x488, URZ ;  /* 0x000004882c047890 */ /* 0x000fe2000fffe0ff */
[----:B------:R-:W-:Y:S02]  /*9530*/  LOP3.LUT R83, R83, 0x1, RZ, 0x3c, !PT ;  /* 0x0000000153537812 */ /* 0x000fe400078e3cff */
[----:B------:R1:W1:Y:S01]  /*9540*/  @P0 LDS.128 R16, [R86+0x10] ;  /* 0x0000100056100984 */ /* 0x0002620000000c00 */
[----:B------:R-:W-:Y:S01]  /*9550*/  @!PT LDS RZ, [RZ] ;  /* 0x00000000fffff984 */ /* 0x000fe20000000800 */
[----:B------:R-:W-:Y:S01]  /*9560*/  @!PT LDS RZ, [RZ] ;  /* 0x00000000fffff984 */ /* 0x000fe20000000800 */
[----:B------:R-:W-:Y:S01]  /*9570*/  @!PT LDS RZ, [RZ] ;  /* 0x00000000fffff984 */ /* 0x000fe20000000800 */
[----:B------:R-:W-:Y:S01]  /*9580*/  @!PT LDS RZ, [RZ] ;  /* 0x00000000fffff984 */ /* 0x000fe20000000800 */
[----:B------:R5:W-:Y:S06]  /*9590*/  MEMBAR.ALL.CTA ;  /* 0x0000000000007992 */ /* 0x000bec0000008000 */
[----:B-----5:R-:W5:Y:S01]  /*95a0*/  FENCE.VIEW.ASYNC.S ;  /* 0x00000000000073c6 */ /* 0x020f620000000000 */
[----:B--2---:R-:W-:Y:S09]  /*95b0*/  UPRMT UR4, UR5, 0x654, UR4 ;  /* 0x0000065405047896 */ /* 0x004ff20008000004 */
[----:B-----5:R-:W-:Y:S03]  /*95c0*/  SYNCS.ARRIVE.TRANS64.RED.A1T0 RZ, [UR4], RZ ;  /* 0x000000ffffff79a7 */ /* 0x020fe60008100404 */
.L_x_165:
[----:B------:R-:W-:Y:S05]  /*95d0*/  BSYNC B1 ;  /* 0x0000000000017941 */ /* 0x000fea0003800000 */
.L_x_164:
[----:B-1----:R-:W-:Y:S04]  /*95e0*/  SHF.R.U32.HI R3, RZ, 0x15, R2 ;  /* 0x00000015ff037819 */ /* 0x002fe80000011602 */
[----:B------:R-:W-:Y:S01]  /*95f0*/  LOP3.LUT P0, RZ, R3, 0x3, R80, 0x48, !PT ;  /* 0x0000000303ff7812 */ /* 0x000fe20007804850 */
[----:B------:R-:W-:Y:S01]  /*9600*/  @!UPT UIADD3 URZ, UPT, UPT, URZ, URZ, URZ ;  /* 0x000000fffffff290 */ /* 0x000fe2000fffe0ff */
[----:B----4-:R-:W-:Y:S11]  /*9610*/  @P4 BRA `(.L_x_169) ;  /* 0x0000000000084947 */ /* 0x010ff60003800000 */
[----:B------:R-:W1:Y:S02]  /*9620*/  SYNCS.PHASECHK.TRANS64.TRYWAIT P1, [R88+URZ+0x4b0], R0 ;  /* 0x0004b000580075a7 */ /* 0x000e6400080211ff */
[----:B-1----:R-:W-:Y:S05]  /*9630*/  @!P1 BRA `(.L_x_170) ;  /* 0x0000002c00b89947 */ /* 0x002fea0003800000 */
.L_x_169:
[----:B------:R-:W-:Y:S05]  /*9640*/  @!P0 BRA `(.L_x_171) ;  /* 0x0000000000408947 */ /* 0x000fea0003800000 */
[----:B------:R-:W2:Y:S01]  /*9650*/  LDCU.64 UR8, c[0x4][0x70] ;  /* 0x01000e00ff0877ac */ /* 0x000ea20008000a00 */
[----:B------:R-:W-:Y:S01]  /*9660*/  MOV R15, 0x0 ;  /* 0x00000000000f7802 */ /* 0x000fe20000000f00 */
[----:B------:R-:W-:Y:S02]  /*9670*/  HFMA2 R12, -RZ, RZ, 0, 5.9604644775390625e-08 ;  /* 0x00000001ff0c7431 */ /* 0x000fe400000001ff */
[----:B------:R-:W-:Y:S02]  /*9680*/  IMAD.MOV.U32 R8, RZ, RZ, 0x192 ;  /* 0x00000192ff087424 */ /* 0x000fe400078e00ff */
[----:B------:R-:W-:Y:S01]  /*9690*/  IMAD.MOV.U32 R13, RZ, RZ, RZ ;  /* 0x000000ffff0d7224 */ /* 0x000fe200078e00ff */
[----:B------:R-:W4:Y:S01]  /*96a0*/  LDCU.64 UR6, c[0x4][0x78] ;  /* 0x01000f00ff0677ac */ /* 0x000f220008000a00 */
[----:B------:R-:W1:Y:S01]  /*96b0*/  LDC.64 R14, c[0x4][R15] ;  /* 0x010000000f0e7b82 */ /* 0x000e620000000a00 */
[----:B------:R-:W5:Y:S01]  /*96c0*/  LDCU.64 UR4, c[0x4][0x10] ;  /* 0x01000200ff0477ac */ /* 0x000f620008000a00 */
[----:B--2---:R-:W-:Y:S01]  /*96d0*/  MOV R5, UR9 ;  /* 0x0000000900057c02 */ /* 0x004fe20008000f00 */
[----:B------:R-:W-:Y:S01]  /*96e0*/  IMAD.U32 R4, RZ, RZ, UR8 ;  /* 0x00000008ff047e24 */ /* 0x000fe2000f8e00ff */
[----:B----4-:R-:W-:Y:S01]  /*96f0*/  MOV R7, UR7 ;  /* 0x0000000700077c02 */ /* 0x010fe20008000f00 */
[----:B------:R-:W-:Y:S01]  /*9700*/  IMAD.U32 R6, RZ, RZ, UR6 ;  /* 0x00000006ff067e24 */ /* 0x000fe2000f8e00ff */
[----:B-----5:R-:W-:Y:S01]  /*9710*/  MOV R11, UR5 ;  /* 0x00000005000b7c02 */ /* 0x020fe20008000f00 */
[----:B------:R-:W-:Y:S02]  /*9720*/  IMAD.U32 R10, RZ, RZ, UR4 ;  /* 0x00000004ff0a7e24 */ /* 0x000fe4000f8e00ff */
[----:B------:R-:W-:Y:S07]  /*9730*/  LEPC R20, `(.L_x_171) ;  /* 0x000000001014794e */ /* 0x000fee0000000000 */
[----:B-1-3--:R-:W-:Y:S05]  /*9740*/  CALL.ABS.NOINC R14 ;  /* 0x000000000e007343 */ /* 0x00afea0003c00000 */
.L_x_171:
[----:B------:R-:W-:Y:S01]  /*9750*/  LOP3.LUT P0, RZ, R69, 0x60, RZ, 0xc0, !PT ;  /* 0x0000006045ff7812 */ /* 0x000fe2000780c0ff */
[----:B------:R-:W-:Y:S05]  /*9760*/  WARPSYNC.ALL ;  /* 0x0000000000007948 */ /* 0x000fea0003800000 */
[----:B------:R-:W-:Y:S01]  /*9770*/  R2UR UR4, R2 ;  /* 0x00000000020472ca */ /* 0x000fe200000e0000 */
[----:B------:R-:W-:Y:S01]  /*9780*/  BSSY.RECONVERGENT B0, `(.L_x_172) ;  /* 0x00000b3000007945 */ /* 0x000fe20003800200 */
[-C--:B------:R-:W-:Y:S02]  /*9790*/  F2FP.F16.E4M3.UNPACK_B R2, R24.reuse ;  /* 0x00000018ff02723e */ /* 0x080fe400020006ff */
[-C--:B------:R-:W-:Y:S02]  /*97a0*/  F2FP.F16.E4M3.UNPACK_B R4, R25.reuse ;  /* 0x00000019ff04723e */ /* 0x080fe400020006ff */
[----:B------:R-:W-:Y:S01]  /*97b0*/  F2FP.F16.E4M3.UNPACK_B R24, R24.H1 ;  /* 0x00000018ff18723e */ /* 0x000fe200030006ff */
[----:B-1----:R-:W-:Y:S01]  /*97c0*/  HADD2.F32 R0, -RZ, R2.H0_H0 ;  /* 0x20000002ff007230 */ /* 0x002fe20000004100 */
[----:B------:R-:W-:Y:S01]  /*97d0*/  F2FP.F16.E4M3.UNPACK_B R25, R25.H1 ;  /* 0x00000019ff19723e */ /* 0x000fe200030006ff */
[----:B------:R-:W-:Y:S01]  /*97e0*/  HADD2.F32 R41, -RZ, R4.H0_H0 ;  /* 0x20000004ff297230 */ /* 0x000fe20000004100 */
[-C--:B------:R-:W-:Y:S01]  /*97f0*/  F2FP.F16.E4M3.UNPACK_B R46, R26.reuse ;  /* 0x0000001aff2e723e */ /* 0x080fe200020006ff */
[--C-:B------:R-:W-:Y:S01]  /*9800*/  HADD2.F32 R3, -RZ, R24.reuse.H0_H0 ;  /* 0x20000018ff037230 */ /* 0x100fe20000004100 */
[----:B------:R-:W-:Y:S01]  /*9810*/  F2FP.F16.E4M3.UNPACK_B R48, R26.H1 ;  /* 0x0000001aff30723e */ /* 0x000fe200030006ff */
[----:B------:R-:W-:Y:S01]  /*9820*/  HADD2.F32 R40, -RZ, R24.H1_H1 ;  /* 0x30000018ff287230 */ /* 0x000fe20000004100 */
[-C--:B------:R-:W-:Y:S01]  /*9830*/  F2FP.F16.E4M3.UNPACK_B R50, R27.reuse ;  /* 0x0000001bff32723e */ /* 0x080fe200020006ff */
[----:B------:R-:W-:Y:S01]  /*9840*/  HADD2.F32 R42, -RZ, R4.H1_H1 ;  /* 0x30000004ff2a7230 */ /* 0x000fe20000004100 */
[----:B------:R-:W-:Y:S01]  /*9850*/  F2FP.F16.E4M3.UNPACK_B R52, R27.H1 ;  /* 0x0000001bff34723e */ /* 0x000fe200030006ff */
[--C-:B------:R-:W-:Y:S01]  /*9860*/  HADD2.F32 R43, -RZ, R25.reuse.H0_H0 ;  /* 0x20000019ff2b7230 */ /* 0x100fe20000004100 */
[-C--:B------:R-:W-:Y:S01]  /*9870*/  F2FP.F16.E4M3.UNPACK_B R54, R16.reuse ;  /* 0x00000010ff36723e */ /* 0x080fe200020006ff */
[----:B------:R-:W-:Y:S01]  /*9880*/  HADD2.F32 R44, -RZ, R25.H1_H1 ;  /* 0x30000019ff2c7230 */ /* 0x000fe20000004100 */
[----:B------:R-:W-:Y:S01]  /*9890*/  F2FP.F16.E4M3.UNPACK_B R56, R16.H1 ;  /* 0x00000010ff38723e */ /* 0x000fe200030006ff */
[----:B------:R-:W-:Y:S01]  /*98a0*/  HADD2.F32 R2, -RZ, R2.H1_H1 ;  /* 0x30000002ff027230 */ /* 0x000fe20000004100 */
[-C--:B------:R-:W-:Y:S01]  /*98b0*/  F2FP.F16.E4M3.UNPACK_B R58, R17.reuse ;  /* 0x00000011ff3a723e */ /* 0x080fe200020006ff */
[--C-:B------:R-:W-:Y:S01]  /*98c0*/  HADD2.F32 R45, -RZ, R46.reuse.H0_H0 ;  /* 0x2000002eff2d7230 */ /* 0x100fe20000004100 */
        /* <DEDUP_REMOVED lines=10> */
[----:B------:R-:W1:Y:S01]  /*9970*/  LDTM.x32 R4, tmem[UR4] ;  /* 0x00000004000479ee */ /* 0x000e6200082c0000 */
[----:B------:R-:W-:Y:S01]  /*9980*/  NOP ;  /* 0x0000000000007918 */ /* 0x000fe20000000000 */
[----:B------:R-:W-:Y:S01]  /*9990*/  IADD3 R88, PT, PT, R88, 0x4c0, RZ ;  /* 0x000004c058587810 */ /* 0x000fe20007ffe0ff */
[--C-:B------:R-:W-:Y:S01]  /*99a0*/  HADD2.F32 R53, -RZ, R54.reuse.H0_H0 ;  /* 0x20000036ff357230 */ /* 0x100fe20000004100 */
[----:B------:R-:W-:Y:S01]  /*99b0*/  IADD3 R36, PT, PT, R36, 0x1, RZ ;  /* 0x0000000124247810 */ /* 0x000fe20007ffe0ff */
[----:B------:R-:W-:Y:S01]  /*99c0*/  HADD2.F32 R54, -RZ, R54.H1_H1 ;  /* 0x30000036ff367230 */ /* 0x000fe20000004100 */
[----:B------:R-:W-:Y:S01]  /*99d0*/  LOP3.LUT R88, R88, 0xfefffff8, RZ, 0xc0, !PT ;  /* 0xfefffff858587812 */ /* 0x000fe200078ec0ff */
[--C-:B------:R-:W-:Y:S02]  /*99e0*/  HADD2.F32 R57, -RZ, R58.reuse.H0_H0 ;  /* 0x2000003aff397230 */ /* 0x100fe40000004100 */
[----:B------:R-:W-:Y:S01]  /*99f0*/  HADD2.F32 R58, -RZ, R58.H1_H1 ;  /* 0x3000003aff3a7230 */ /* 0x000fe20000004100 */
[----:B-1----:R1:W-:Y:S01]  /*9a00*/  SYNCS.ARRIVE.TRANS64.RED.A1T0 RZ, [R88+URZ], RZ ;  /* 0x000000ff58ff79a7 */ /* 0x0023e200081004ff */
[--C-:B------:R-:W-:Y:S02]  /*9a10*/  HADD2.F32 R61, -RZ, R62.reuse.H0_H0 ;  /* 0x2000003eff3d7230 */ /* 0x100fe40000004100 */
[----:B------:R-:W-:Y:S02]  /*9a20*/  HADD2.F32 R62, -RZ, R62.H1_H1 ;  /* 0x3000003eff3e7230 */ /* 0x000fe40000004100 */
[--C-:B------:R-:W-:Y:S02]  /*9a30*/  HADD2.F32 R65, -RZ, R66.reuse.H0_H0 ;  /* 0x20000042ff417230 */ /* 0x100fe40000004100 */
[----:B------:R-:W-:Y:S02]  /*9a40*/  HADD2.F32 R66, -RZ, R66.H1_H1 ;  /* 0x30000042ff427230 */ /* 0x000fe40000004100 */
[--C-:B------:R-:W-:Y:S02]  /*9a50*/  HADD2.F32 R51, -RZ, R52.reuse.H0_H0 ;  /* 0x20000034ff337230 */ /* 0x100fe40000004100 */
[----:B------:R-:W-:Y:S02]  /*9a60*/  HADD2.F32 R52, -RZ, R52.H1_H1 ;  /* 0x30000034ff347230 */ /* 0x000fe40000004100 */
[--C-:B------:R-:W-:Y:S02]  /*9a70*/  HADD2.F32 R55, -RZ, R56.reuse.H0_H0 ;  /* 0x20000038ff377230 */ /* 0x100fe40000004100 */
[C---:B---3--:R-:W-:Y:S01]  /*9a80*/  FMUL R4, R38.reuse, R4 ;  /* 0x0000000426047220 */ /* 0x048fe20000400000 */
[C---:B------:R-:W-:Y:S01]  /*9a90*/  FMUL R5, R38.reuse, R5 ;  /* 0x0000000526057220 */ /* 0x040fe20000400000 */
[C---:B------:R-:W-:Y:S01]  /*9aa0*/  FMUL R8, R38.reuse, R8 ;  /* 0x0000000826087220 */ /* 0x040fe20000400000 */
[C---:B------:R-:W-:Y:S01]  /*9ab0*/  FMUL R9, R38.reuse, R9 ;  /* 0x0000000926097220 */ /* 0x040fe20000400000 */
[C---:B------:R-:W-:Y:S01]  /*9ac0*/  FFMA R4, R39.reuse, R0, R4 ;  /* 0x0000000027047223 */ /* 0x040fe20000000004 */
[C---:B------:R-:W-:Y:S01]  /*9ad0*/  FFMA R5, R39.reuse, R2, R5 ;  /* 0x0000000227057223 */ /* 0x040fe20000000005 */
[C---:B------:R-:W-:Y:S01]  /*9ae0*/  FMUL R12, R38.reuse, R12 ;  /* 0x0000000c260c7220 */ /* 0x040fe20000400000 */
        /* <DEDUP_REMOVED lines=15> */
[C---:B------:R-:W-:Y:S01]  /*9be0*/  FFMA R6, R39.reuse, R3, R6 ;  /* 0x0000000327067223 */ /* 0x040fe20000000006 */
[C---:B------:R-:W-:Y:S01]  /*9bf0*/  FFMA R7, R39.reuse, R40, R7 ;  /* 0x0000002827077223 */ /* 0x040fe20000000007 */
[C---:B------:R-:W-:Y:S01]  /*9c00*/  FFMA R8, R39.reuse, R41, R8 ;  /* 0x0000002927087223 */ /* 0x040fe20000000008 */
[C---:B------:R-:W-:Y:S01]  /*9c10*/  FFMA R9, R39.reuse, R42, R9 ;  /* 0x0000002a27097223 */ /* 0x040fe20000000009 */
[C---:B------:R-:W-:Y:S01]  /*9c20*/  FFMA R10, R39.reuse, R43, R10 ;  /* 0x0000002b270a7223 */ /* 0x040fe2000000000a */
[C---:B------:R-:W-:Y:S01]  /*9c30*/  FFMA R11, R39.reuse, R44, R11 ;  /* 0x0000002c270b7223 */ /* 0x040fe2000000000b */
[C---:B------:R-:W-:Y:S01]  /*9c40*/  FFMA R12, R39.reuse, R45, R12 ;  /* 0x0000002d270c7223 */ /* 0x040fe2000000000c */
[----:B------:R-:W-:Y:S01]  /*9c50*/  FFMA R13, R39, R46, R13 ;  /* 0x0000002e270d7223 */ /* 0x000fe2000000000d */
[----:B------:R-:W-:Y:S01]  /*9c60*/  F2FP.SATFINITE.E4M3.F32.PACK_AB_MERGE_C R6, R7, R6, RZ ;  /* 0x000000060706723e */ /* 0x000fe200048070ff */
[C---:B------:R-:W-:Y:S01]  /*9c70*/  FMUL R14, R38.reuse, R14 ;  /* 0x0000000e260e7220 */ /* 0x040fe20000400000 */
[----:B------:R-:W-:Y:S01]  /*9c80*/  F2FP.SATFINITE.E4M3.F32.PACK_AB_MERGE_C R10, R11, R10, RZ ;  /* 0x0000000a0b0a723e */ /* 0x000fe200048070ff */
[C---:B------:R-:W-:Y:S01]  /*9c90*/  FMUL R15, R38.reuse, R15 ;  /* 0x0000000f260f7220 */ /* 0x040fe20000400000 */
[----:B------:R-:W-:Y:S01]  /*9ca0*/  F2FP.SATFINITE.E4M3.F32.PACK_AB_MERGE_C R4, R5, R4, R6 ;  /* 0x000000040504723e */ /* 0x000fe20004807006 */
[----:B------:R-:W-:Y:S01]  /*9cb0*/  FFMA R14, R39, R47, R14 ;  /* 0x0000002f270e7223 */ /* 0x000fe2000000000e */
[----:B------:R-:W-:Y:S01]  /*9cc0*/  F2FP.SATFINITE.E4M3.F32.PACK_AB_MERGE_C R5, R9, R8, R10 ;  /* 0x000000080905723e */ /* 0x000fe2000480700a */
[C---:B------:R-:W-:Y:S01]  /*9cd0*/  FFMA R15, R39.reuse, R48, R15 ;  /* 0x00000030270f7223 */ /* 0x040fe2000000000f */
[C---:B------:R-:W-:Y:S01]  /*9ce0*/  FFMA R16, R39.reuse, R49, R16 ;  /* 0x0000003127107223 */ /* 0x040fe20000000010 */
[C---:B------:R-:W-:Y:S01]  /*9cf0*/  FFMA R17, R39.reuse, R50, R17 ;  /* 0x0000003227117223 */ /* 0x040fe20000000011 */
[C---:B------:R-:W-:Y:S01]  /*9d00*/  FMUL R18, R38.reuse, R18 ;  /* 0x0000001226127220 */ /* 0x040fe20000400000 */
[C---:B------:R-:W-:Y:S01]  /*9d10*/  FMUL R19, R38.reuse, R19 ;  /* 0x0000001326137220 */ /* 0x040fe20000400000 */
[----:B------:R-:W-:Y:S02]  /*9d20*/  HADD2.F32 R56, -RZ, R56.H1_H1 ;  /* 0x30000038ff387230 */ /* 0x000fe40000004100 */
[C---:B------:R-:W-:Y:S01]  /*9d30*/  FMUL R22, R38.reuse, R22 ;  /* 0x0000001626167220 */ /* 0x040fe20000400000 */
[C---:B------:R-:W-:Y:S01]  /*9d40*/  FFMA R18, R39.reuse, R51, R18 ;  /* 0x0000003327127223 */ /* 0x040fe20000000012 */
[C---:B------:R-:W-:Y:S01]  /*9d50*/  FFMA R19, R39.reuse, R52, R19 ;  /* 0x0000003427137223 */ /* 0x040fe20000000013 */
[C---:B------:R-:W-:Y:S01]  /*9d60*/  FMUL R23, R38.reuse, R23 ;  /* 0x0000001726177220 */ /* 0x040fe20000400000 */
[C---:B------:R-:W-:Y:S01]  /*9d70*/  FFMA R20, R39.reuse, R53, R20 ;  /* 0x0000003527147223 */ /* 0x040fe20000000014 */
[C---:B------:R-:W-:Y:S01]  /*9d80*/  FFMA R21, R39.reuse, R54, R21 ;  /* 0x0000003627157223 */ /* 0x040fe20000000015 */
[--C-:B------:R-:W-:Y:S02]  /*9d90*/  HADD2.F32 R59, -RZ, R60.reuse.H0_H0 ;  /* 0x2000003cff3b7230 */ /* 0x100fe40000004100 */
[C---:B------:R-:W-:Y:S01]  /*9da0*/  FFMA R22, R39.reuse, R55, R22 ;  /* 0x0000003727167223 */ /* 0x040fe20000000016 */
[----:B------:R-:W-:Y:S02]  /*9db0*/  HADD2.F32 R60, -RZ, R60.H1_H1 ;  /* 0x3000003cff3c7230 */ /* 0x000fe40000004100 */
[C---:B------:R-:W-:Y:S01]  /*9dc0*/  FMUL R3, R38.reuse, R26 ;  /* 0x0000001a26037220 */ /* 0x040fe20000400000 */
        /* <DEDUP_REMOVED lines=16> */
[----:B------:R-:W-:Y:S01]  /*9ed0*/  FFMA R31, R39, R64, R31 ;  /* 0x00000040271f7223 */ /* 0x000fe2000000001f */
[----:B------:R-:W-:Y:S01]  /*9ee0*/  FMUL R35, R38, R35 ;  /* 0x0000002326237220 */ /* 0x000fe20000400000 */
[----:B------:R-:W-:Y:S01]  /*9ef0*/  F2FP.SATFINITE.E4M3.F32.PACK_AB_MERGE_C R14, R15, R14, RZ ;  /* 0x0000000e0f0e723e */ /* 0x000fe200048070ff */
[----:B------:R-:W-:Y:S01]  /*9f00*/  FFMA R28, R39, R65, R28 ;  /* 0x00000041271c7223 */ /* 0x000fe2000000001c */
[----:B------:R-:W-:Y:S01]  /*9f10*/  F2FP.SATFINITE.E4M3.F32.PACK_AB_MERGE_C R7, R19, R18, RZ ;  /* 0x000000121307723e */ /* 0x000fe200048070ff */
[C---:B------:R-:W-:Y:S01]  /*9f20*/  FFMA R29, R39.reuse, R66, R29 ;  /* 0x00000042271d7223 */ /* 0x040fe2000000001d */
[----:B------:R-:W-:Y:S01]  /*9f30*/  FFMA R30, R39, R67, R30 ;  /* 0x00000043271e7223 */ /* 0x000fe2000000001e */
[----:B------:R-:W-:Y:S01]  /*9f40*/  F2FP.SATFINITE.E4M3.F32.PACK_AB_MERGE_C R22, R23, R22, RZ ;  /* 0x000000161716723e */ /* 0x000fe200048070ff */
[----:B------:R-:W-:Y:S01]  /*9f50*/  FFMA R35, R39, R68, R35 ;  /* 0x0000004427237223 */ /* 0x000fe20000000023 */
[----:B------:R-:W-:Y:S02]  /*9f60*/  F2FP.SATFINITE.E4M3.F32.PACK_AB_MERGE_C R6, R13, R12, R14 ;  /* 0x0000000c0d06723e */ /* 0x000fe4000480700e */
[----:B------:R-:W-:Y:S02]  /*9f70*/  F2FP.SATFINITE.E4M3.F32.PACK_AB_MERGE_C R7, R17, R16, R7 ;  /* 0x000000101107723e */ /* 0x000fe40004807007 */
[----:B------:R-:W-:Y:S02]  /*9f80*/  F2FP.SATFINITE.E4M3.F32.PACK_AB_MERGE_C R20, R21, R20, R22 ;  /* 0x000000141514723e */ /* 0x000fe40004807016 */
[----:B------:R-:W-:Y:S01]  /*9f90*/  F2FP.SATFINITE.E4M3.F32.PACK_AB_MERGE_C R3, R27, R3, RZ ;  /* 0x000000031b03723e */ /* 0x000fe200048070ff */
[----:B------:R1:W-:Y:S01]  /*9fa0*/  STS.128 [R78+UR44+0x1600], R4 ;  /* 0x001600044e007988 */ /* 0x0003e20008000c2c */
[----:B------:R-:W-:Y:S02]  /*9fb0*/  F2FP.SATFINITE.E4M3.F32.PACK_AB_MERGE_C R22, R31, R26, RZ ;  /* 0x0000001a1f16723e */ /* 0x000fe400048070ff */
[----:B------:R-:W-:Y:S02]  /*9fc0*/  F2FP.SATFINITE.E4M3.F32.PACK_AB_MERGE_C R23, R35, R30, RZ ;  /* 0x0000001e2317723e */ /* 0x000fe400048070ff */
[----:B------:R-:W-:Y:S02]  /*9fd0*/  F2FP.SATFINITE.E4M3.F32.PACK_AB_MERGE_C R21, R2, R0, R3 ;  /* 0x000000000215723e */ /* 0x000fe40004807003 */
[----:B------:R-:W-:Y:S02]  /*9fe0*/  F2FP.SATFINITE.E4M3.F32.PACK_AB_MERGE_C R22, R25, R24, R22 ;  /* 0x000000181916723e */ /* 0x000fe40004807016 */
[----:B------:R-:W-:Y:S05]  /*9ff0*/  F2FP.SATFINITE.E4M3.F32.PACK_AB_MERGE_C R23, R29, R28, R23 ;  /* 0x0000001c1d17723e */ /* 0x000fea0004807017 */
[----:B------:R1:W-:Y:S01]  /*a000*/  STS.128 [R86+0x1010], R20 ;  /* 0x0010101456007388 */ /* 0x0003e20000000c00 */
[----:B------:R-:W-:Y:S01]  /*a010*/  @!PT LDS RZ, [RZ] ;  /* 0x00000000fffff984 */ /* 0x000fe20000000800 */
[----:B------:R-:W-:Y:S01]  /*a020*/  @!PT LDS RZ, [RZ] ;  /* 0x00000000fffff984 */ /* 0x000fe20000000800 */
[----:B------:R-:W-:Y:S01]  /*a030*/  @!PT LDS RZ, [RZ] ;  /* 0x00000000fffff984 */ /* 0x000fe20000000800 */
[----:B------:R-:W-:Y:S01]  /*a040*/  @!PT LDS RZ, [RZ] ;  /* 0x00000000fffff984 */ /* 0x000fe20000000800 */
[----:B------:R2:W-:Y:S07]  /*a050*/  MEMBAR.ALL.CTA ;  /* 0x0000000000007992 */ /* 0x0005ee0000008000 */
[----:B--2---:R-:W2:Y:S02]  /*a060*/  FENCE.VIEW.ASYNC.S ;  /* 0x00000000000073c6 */ /* 0x004ea40000000000 */
[----:B--2---:R-:W-:Y:S06]  /*a070*/  BAR.SYNC.DEFER_BLOCKING 0x1, 0x80 ;  /* 0x0042000000007b1d */ /* 0x004fec0000010000 */
[----:B------:R-:W-:Y:S05]  /*a080*/  @P0 BRA `(.L_x_173) ;  /* 0x0000000000880947 */ /* 0x000fea0003800000 */
[----:B------:R-:W2:Y:S01]  /*a090*/  LDCU.128 UR12, c[0x0][0xb90] ;  /* 0x00017200ff0c77ac */ /* 0x000ea20008000c00 */
[----:B------:R-:W3:Y:S01]  /*a0a0*/  LDCU UR18, c[0x0][0xba0] ;  /* 0x00017400ff1277ac */ /* 0x000ee20008000800 */
[----:B------:R-:W-:Y:S02]  /*a0b0*/  USHF.L.U32 UR10, UR49, 0x6, URZ ;  /* 0x00000006310a7899 */ /* 0x000fe400080006ff */
[----:B------:R-:W-:Y:S02]  /*a0c0*/  UISETP.NE.AND UP0, UPT, UR56, 0x1, UPT ;  /* 0x000000013800788c */ /* 0x000fe4000bf05270 */
[----:B------:R-:W-:Y:S01]  /*a0d0*/  UIMAD.WIDE.U32 UR4, UR10, UR57, URZ ;  /* 0x000000390a0472a5 */ /* 0x000fe2000f8e00ff */
[----:B------:R-:W4:Y:S01]  /*a0e0*/  LDCU.64 UR16, c[0x0][0x348] ;  /* 0x00006900ff1077ac */ /* 0x000f220008000a00 */
[----:B------:R-:W-:Y:S02]  /*a0f0*/  UIADD3 UR8, UPT, UPT, UR44, 0x1600, URZ ;  /* 0x000016002c087890 */ /* 0x000fe4000fffe0ff */
[----:B--2---:R-:W-:Y:S02]  /*a100*/  UISETP.NE.AND UP1, UPT, UR14, 0x1, UPT ;  /* 0x000000010e00788c */ /* 0x004fe4000bf25270 */
[----:B------:R-:W-:Y:S02]  /*a110*/  USHF.L.U32 UR9, UR51, 0x6, URZ ;  /* 0x0000000633097899 */ /* 0x000fe400080006ff */
[----:B------:R-:W-:Y:S01]  /*a120*/  MOV R87, UR8 ;  /* 0x0000000800577c02 */ /* 0x000fe20008000f00 */
[----:B------:R-:W-:Y:S02]  /*a130*/  UMOV UR4, UR5 ;  /* 0x0000000500047c82 */ /* 0x000fe40008000000 */
[----:B------:R-:W-:Y:S01]  /*a140*/  USHF.R.U32.HI UR4, URZ, UR58, UR4 ;  /* 0x0000003aff047299 */ /* 0x000fe20008011604 */
[----:B------:R-:W-:Y:S03]  /*a150*/  R2UR UR8, R87 ;  /* 0x00000000570872ca */ /* 0x000fe600000e0000 */
[----:B------:R-:W-:Y:S02]  /*a160*/  USEL UR11, UR10, UR4, !UP0 ;  /* 0x000000040a0b7287 */ /* 0x000fe4000c000000 */
[----:B------:R-:W-:Y:S02]  /*a170*/  UISETP.NE.AND UP0, UPT, UR59, 0x1, UPT ;  /* 0x000000013b00788c */ /* 0x000fe4000bf05270 */
[----:B------:R-:W-:Y:S07]  /*a180*/  UIMAD.WIDE.U32 UR4, UR11, UR12, URZ ;  /* 0x0000000c0b0472a5 */ /* 0x000fee000f8e00ff */
[----:B------:R-:W-:Y:S02]  /*a190*/  UMOV UR4, UR5 ;  /* 0x0000000500047c82 */ /* 0x000fe40008000000 */
[----:B------:R-:W-:Y:S04]  /*a1a0*/  USHF.R.U32.HI UR4, URZ, UR13, UR4 ;  /* 0x0000000dff047299 */ /* 0x000fe80008011604 */
[----:B------:R-:W-:Y:S02]  /*a1b0*/  USEL UR12, UR11, UR4, !UP0 ;  /* 0x000000040b0c7287 */ /* 0x000fe4000c000000 */
[----:B----4-:R-:W-:Y:S02]  /*a1c0*/  UIADD3 UR4, UP0, UPT, UR16, 0x780, URZ ;  /* 0x0000078010047890 */ /* 0x010fe4000ff1e0ff */
[----:B------:R-:W-:Y:S07]  /*a1d0*/  UIMAD.WIDE.U32 UR6, UR12, UR15, URZ ;  /* 0x0000000f0c0672a5 */ /* 0x000fee000f8e00ff */
[----:B------:R-:W-:Y:S01]  /*a1e0*/  UMOV UR5, UR7 ;  /* 0x0000000700057c82 */ /* 0x000fe20008000000 */
[----:B------:R-:W-:Y:S02]  /*a1f0*/  UIADD3 UR7, UPT, UPT, -UR11, URZ, URZ ;  /* 0x000000ff0b077290 */ /* 0x000fe4000fffe1ff */
[----:B---3--:R-:W-:Y:S02]  /*a200*/  USHF.R.U32.HI UR5, URZ, UR18, UR5 ;  /* 0x00000012ff057299 */ /* 0x008fe40008011605 */
[----:B------:R-:W-:Y:S02]  /*a210*/  UIMAD UR10, UR56, UR7, UR10 ;  /* 0x00000007380a72a4 */ /* 0x000fe4000f8e020a */
[----:B------:R-:W-:Y:S02]  /*a220*/  USEL UR13, UR12, UR5, !UP1 ;  /* 0x000000050c0d7287 */ /* 0x000fe4000c800000 */
[----:B------:R-:W-:Y:S02]  /*a230*/  UIADD3 UR5, UPT, UPT, -UR12, URZ, URZ ;  /* 0x000000ff0c057290 */ /* 0x000fe4000fffe1ff */
[----:B------:R-:W-:Y:S02]  /*a240*/  UIADD3 UR6, UPT, UPT, -UR13, URZ, URZ ;  /* 0x000000ff0d067290 */ /* 0x000fe4000fffe1ff */
[----:B------:R-:W-:Y:S02]  /*a250*/  UIMAD UR11, UR59, UR5, UR11 ;  /* 0x000000053b0b72a4 */ /* 0x000fe4000f8e020b */
[----:B------:R-:W-:Y:S02]  /*a260*/  UIMAD UR12, UR14, UR6, UR12 ;  /* 0x000000060e0c72a4 */ /* 0x000fe4000f8e020c */
[----:B------:R-:W-:Y:S09]  /*a270*/  UIADD3.X UR5, UPT, UPT, URZ, UR17, URZ, UP0, !UPT ;  /* 0x00000011ff057290 */ /* 0x000ff200087fe4ff */
[----:B------:R2:W-:Y:S01]  /*a280*/  UTMASTG.5D.IM2COL [UR8], [UR4] ;  /* 0x00000008040073b5 */ /* 0x0005e20008060000 */
[----:B------:R0:W-:Y:S01]  /*a290*/  UTMACMDFLUSH ;  /* 0x00000000000079b7 */ /* 0x0001e20000000000 */
[----:B--2---:R-:W-:Y:S04]  /*a2a0*/  DEPBAR.LE SB0, 0x0 ;  /* 0x000080000000791a */ /* 0x004fe80000000000 */
.L_x_173:
[----:B------:R-:W-:Y:S05]  /*a2b0*/  BSYNC.RECONVERGENT B0 ;  /* 0x0000000000007941 */ /* 0x000fea0003800200 */
.L_x_172:
[----:B------:R-:W-:Y:S01]  /*a2c0*/  R2UR UR4, R81 ;  /* 0x00000000510472ca */ /* 0x000fe200000e0000 */
[----:B------:R-:W-:Y:S01]  /*a2d0*/  BAR.SYNC.DEFER_BLOCKING 0x1, 0x80 ;  /* 0x0042000000007b1d */ /* 0x000fe20000010000 */
[----:B------:R-:W-:Y:S01]  /*a2e0*/  ISETP.NE.AND P0, PT, R36, 0x2, PT ;  /* 0x000000022400780c */ /* 0x000fe20003f05270 */
[----:B------:R-:W-:Y:S01]  /*a2f0*/  UISETP.NE.AND UP0, UPT, UR46, URZ, UPT ;  /* 0x000000ff2e00728c */ /* 0x000fe2000bf05270 */
[----:B------:R-:W-:Y:S01]  /*a300*/  LOP3.LUT R84, R84, 0x1, RZ, 0x3c, !PT ;  /* 0x0000000154547812 */ /* 0x000fe200078e3cff */
[----:B------:R-:W-:Y:S01]  /*a310*/  UIADD3 UR49, UPT, UPT, UR37, UR63, URZ ;  /* 0x0000003f25317290 */ /* 0x000fe2000fffe0ff */
[----:B------:R-:W-:Y:S02]  /*a320*/  SEL R0, RZ, 0x1, P0 ;  /* 0x00000001ff007807 */ /* 0x000fe40000000000 */
[----:B------:R-:W-:Y:S02]  /*a330*/  SEL R36, R36, RZ, P0 ;  /* 0x000000ff24247207 */ /* 0x000fe40000000000 */
[----:B------:R-:W-:Y:S03]  /*a340*/  LOP3.LUT R85, R85, R0, RZ, 0x3c, !PT ;  /* 0x0000000055557212 */ /* 0x000fe600078e3cff */
[----:B------:R-:W-:Y:S01]  /*a350*/  UIADD3 UR51, UPT, UPT, UR36, UR4, URZ ;  /* 0x0000000424337290 */ /* 0x000fe2000fffe0ff */
[----:B------:R-:W-:Y:S01]  /*a360*/  UMOV UR45, UR50 ;  /* 0x00000032002d7c82 */ /* 0x000fe20008000000 */
[----:B------:R-:W-:Y:S10]  /*a370*/  BRA.U UP0, `(.L_x_174) ;  /* 0xffffffe100f87547 */ /* 0x000ff4000b83ffff */
[----:B------:R-:W-:Y:S05]  /*a380*/  EXIT ;  /* 0x000000000000794d */ /* 0x000fea0003800000 */
.L_x_25:
[----:B------:R-:W-:Y:S07]  /*a390*/  MOV R0, UR9 ;  /* 0x0000000900007c02 */ /* 0x000fee0008000f00 */
.L_x_175:
[----:B--2---:R2:W3:Y:S02]  /*a3a0*/  SYNCS.PHASECHK.TRANS64.TRYWAIT P0, [R0+URZ+0x240], R4 ;  /* 0x00024004000075a7 */ /* 0x0044e400080011ff */
[----:B---3--:R-:W-:Y:S05]  /*a3b0*/  @!P0 NANOSLEEP.SYNCS 0x989680 ;  /* 0x009896800000895d */ /* 0x008fea0003900000 */
[----:B------:R-:W3:Y:S02]  /*a3c0*/  @!P0 SYNCS.PHASECHK.TRANS64 P0, [R0+URZ+0x240], R4 ;  /* 0x00024004000085a7 */ /* 0x000ee400080010ff */
[----:B---3--:R-:W-:Y:S05]  /*a3d0*/  @!P0 BRA `(.L_x_175) ;  /* 0xfffffffc00f08947 */ /* 0x008fea000383ffff */
[----:B------:R-:W-:Y:S05]  /*a3e0*/  BRA `(.L_x_24) ;  /* 0xffffff80000c7947 */ /* 0x000fea000383ffff */
.L_x_32:
[----:B------:R-:W-:Y:S07]  /*a3f0*/  MOV R0, UR9 ;  /* 0x0000000900007c02 */ /* 0x000fee0008000f00 */
.L_x_176:
[----:B-1----:R1:W2:Y:S02]  /*a400*/  SYNCS.PHASECHK.TRANS64.TRYWAIT P0, [R0+URZ+0x240], R4 ;  /* 0x00024004000075a7 */ /* 0x0022a400080011ff */
[----:B--2---:R-:W-:Y:S05]  /*a410*/  @!P0 NANOSLEEP.SYNCS 0x989680 ;  /* 0x009896800000895d */ /* 0x004fea0003900000 */
[----:B------:R-:W2:Y:S02]  /*a420*/  @!P0 SYNCS.PHASECHK.TRANS64 P0, [R0+URZ+0x240], R4 ;  /* 0x00024004000085a7 */ /* 0x000ea400080010ff */
[----:B--2---:R-:W-:Y:S05]  /*a430*/  @!P0 BRA `(.L_x_176) ;  /* 0xfffffffc00f08947 */ /* 0x004fea000383ffff */
[----:B------:R-:W-:Y:S05]  /*a440*/  BRA `(.L_x_31) ;  /* 0xffffff8400b07947 */ /* 0x000fea000383ffff */
.L_x_37:
[----:B-1----:R-:W-:-:S07]  /*a450*/  MOV R0, UR30 ;  /* 0x0000001e00007c02 */ /* 0x002fce0008000f00 */
.L_x_177:
[----:B-1----:R1:W2:Y:S02]  /*a460*/  SYNCS.PHASECHK.TRANS64.TRYWAIT P0, [R0+URZ+0x4a0], R3 ;  /* 0x0004a003000075a7 */ /* 0x0022a400080011ff */
[----:B--2---:R-:W-:Y:S05]  /*a470*/  @!P0 NANOSLEEP.SYNCS 0x989680 ;  /* 0x009896800000895d */ /* 0x004fea0003900000 */
[----:B------:R-:W2:Y:S02]  /*a480*/  @!P0 SYNCS.PHASECHK.TRANS64 P0, [R0+URZ+0x4a0], R3 ;  /* 0x0004a003000085a7 */ /* 0x000ea400080010ff */
[----:B--2---:R-:W-:Y:S05]  /*a490*/  @!P0 BRA `(.L_x_177) ;  /* 0xfffffffc00f08947 */ /* 0x004fea000383ffff */
[----:B------:R-:W-:Y:S05]  /*a4a0*/  BRA `(.L_x_178) ;  /* 0xffffff8800947947 */ /* 0x000fea000383ffff */
.L_x_41:
[----:B------:R-:W-:-:S07]  /*a4b0*/  MOV R0, UR4 ;  /* 0x0000000400007c02 */ /* 0x000fce0008000f00 */
.L_x_179:
[----:B-1----:R1:W2:Y:S02]  /*a4c0*/  SYNCS.PHASECHK.TRANS64.TRYWAIT P0, [R0+URZ], R2 ;  /* 0x00000002000075a7 */ /* 0x0022a400080011ff */
[----:B--2---:R-:W-:Y:S05]  /*a4d0*/  @!P0 NANOSLEEP.SYNCS 0x989680 ;  /* 0x009896800000895d */ /* 0x004fea0003900000 */
[----:B------:R-:W2:Y:S02]  /*a4e0*/  @!P0 SYNCS.PHASECHK.TRANS64 P0, [R0+URZ], R2 ;  /* 0x00000002000085a7 */ /* 0x000ea400080010ff */
[----:B--2---:R-:W-:Y:S05]  /*a4f0*/  @!P0 BRA `(.L_x_179) ;  /* 0xfffffffc00f08947 */ /* 0x004fea000383ffff */
[----:B------:R-:W-:Y:S05]  /*a500*/  BRA `(.L_x_180) ;  /* 0xffffff9000287947 */ /* 0x000fea000383ffff */
.L_x_42:
[----:B------:R-:W-:-:S07]  /*a510*/  MOV R0, UR5 ;  /* 0x0000000500007c02 */ /* 0x000fce0008000f00 */
.L_x_181:
[----:B-1----:R1:W2:Y:S02]  /*a520*/  SYNCS.PHASECHK.TRANS64.TRYWAIT P0, [R0+URZ], R2 ;  /* 0x00000002000075a7 */ /* 0x0022a400080011ff */
[----:B--2---:R-:W-:Y:S05]  /*a530*/  @!P0 NANOSLEEP.SYNCS 0x989680 ;  /* 0x009896800000895d */ /* 0x004fea0003900000 */
[----:B------:R-:W2:Y:S02]  /*a540*/  @!P0 SYNCS.PHASECHK.TRANS64 P0, [R0+URZ], R2 ;  /* 0x00000002000085a7 */ /* 0x000ea400080010ff */
[----:B--2---:R-:W-:Y:S05]  /*a550*/  @!P0 BRA `(.L_x_181) ;  /* 0xfffffffc00f08947 */ /* 0x004fea000383ffff */
[----:B------:R-:W-:Y:S05]  /*a560*/  BRA `(.L_x_182) ;  /* 0xffffff9000387947 */ /* 0x000fea000383ffff */
.L_x_43:
[----:B------:R-:W-:-:S07]  /*a570*/  MOV R0, UR5 ;  /* 0x0000000500007c02 */ /* 0x000fce0008000f00 */
.L_x_183:
[----:B-1----:R1:W2:Y:S02]  /*a580*/  SYNCS.PHASECHK.TRANS64.TRYWAIT P0, [R0+URZ], R2 ;  /* 0x00000002000075a7 */ /* 0x0022a400080011ff */
[----:B--2---:R-:W-:Y:S05]  /*a590*/  @!P0 NANOSLEEP.SYNCS 0x989680 ;  /* 0x009896800000895d */ /* 0x004fea0003900000 */
[----:B------:R-:W2:Y:S02]  /*a5a0*/  @!P0 SYNCS.PHASECHK.TRANS64 P0, [R0+URZ], R2 ;  /* 0x00000002000085a7 */ /* 0x000ea400080010ff */
[----:B--2---:R-:W-:Y:S05]  /*a5b0*/  @!P0 BRA `(.L_x_183) ;  /* 0xfffffffc00f08947 */ /* 0x004fea000383ffff */
[----:B------:R-:W-:Y:S05]  /*a5c0*/  BRA `(.L_x_184) ;  /* 0xffffff9000487947 */ /* 0x000fea000383ffff */
.L_x_44:
[----:B------:R-:W-:-:S07]  /*a5d0*/  MOV R0, UR5 ;  /* 0x0000000500007c02 */ /* 0x000fce0008000f00 */
.L_x_185:
[----:B-1----:R1:W2:Y:S02]  /*a5e0*/  SYNCS.PHASECHK.TRANS64.TRYWAIT P0, [R0+URZ], R2 ;  /* 0x00000002000075a7 */ /* 0x0022a400080011ff */
[----:B--2---:R-:W-:Y:S05]  /*a5f0*/  @!P0 NANOSLEEP.SYNCS 0x989680 ;  /* 0x009896800000895d */ /* 0x004fea0003900000 */
[----:B------:R-:W2:Y:S02]  /*a600*/  @!P0 SYNCS.PHASECHK.TRANS64 P0, [R0+URZ], R2 ;  /* 0x00000002000085a7 */ /* 0x000ea400080010ff */
[----:B--2---:R-:W-:Y:S05]  /*a610*/  @!P0 BRA `(.L_x_185) ;  /* 0xfffffffc00f08947 */ /* 0x004fea000383ffff */
[----:B------:R-:W-:Y:S05]  /*a620*/  BRA `(.L_x_186) ;  /* 0xffffff9000587947 */ /* 0x000fea000383ffff */
.L_x_45:
[----:B------:R-:W-:-:S07]  /*a630*/  MOV R0, UR5 ;  /* 0x0000000500007c02 */ /* 0x000fce0008000f00 */
.L_x_187:
[----:B-1----:R1:W2:Y:S02]  /*a640*/  SYNCS.PHASECHK.TRANS64.TRYWAIT P0, [R0+URZ], R2 ;  /* 0x00000002000075a7 */ /* 0x0022a400080011ff */
[----:B--2---:R-:W-:Y:S05]  /*a650*/  @!P0 NANOSLEEP.SYNCS 0x989680 ;  /* 0x009896800000895d */ /* 0x004fea0003900000 */
[----:B------:R-:W2:Y:S02]  /*a660*/  @!P0 SYNCS.PHASECHK.TRANS64 P0, [R0+URZ], R2 ;  /* 0x00000002000085a7 */ /* 0x000ea400080010ff */
[----:B--2---:R-:W-:Y:S05]  /*a670*/  @!P0 BRA `(.L_x_187) ;  /* 0xfffffffc00f08947 */ /* 0x004fea000383ffff */
[----:B------:R-:W-:Y:S05]  /*a680*/  BRA `(.L_x_188) ;  /* 0xffffff9000687947 */ /* 0x000fea000383ffff */
.L_x_46:
[----:B------:R-:W-:-:S07]  /*a690*/  MOV R0, UR5 ;  /* 0x0000000500007c02 */ /* 0x000fce0008000f00 */
.L_x_189:
[----:B-1----:R1:W2:Y:S02]  /*a6a0*/  SYNCS.PHASECHK.TRANS64.TRYWAIT P0, [R0+URZ], R2 ;  /* 0x00000002000075a7 */ /* 0x0022a400080011ff */
[----:B--2---:R-:W-:Y:S05]  /*a6b0*/  @!P0 NANOSLEEP.SYNCS 0x989680 ;  /* 0x009896800000895d */ /* 0x004fea0003900000 */
[----:B------:R-:W2:Y:S02]  /*a6c0*/  @!P0 SYNCS.PHASECHK.TRANS64 P0, [R0+URZ], R2 ;  /* 0x00000002000085a7 */ /* 0x000ea400080010ff */
[----:B--2---:R-:W-:Y:S05]  /*a6d0*/  @!P0 BRA `(.L_x_189) ;  /* 0xfffffffc00f08947 */ /* 0x004fea000383ffff */
[----:B------:R-:W-:Y:S05]  /*a6e0*/  BRA `(.L_x_190) ;  /* 0xffffff9000787947 */ /* 0x000fea000383ffff */
.L_x_47:
[----:B------:R-:W-:-:S07]  /*a6f0*/  MOV R0, UR5 ;  /* 0x0000000500007c02 */ /* 0x000fce0008000f00 */
.L_x_191:
[----:B-1----:R1:W2:Y:S02]  /*a700*/  SYNCS.PHASECHK.TRANS64.TRYWAIT P0, [R0+URZ], R2 ;  /* 0x00000002000075a7 */ /* 0x0022a400080011ff */
[----:B--2---:R-:W-:Y:S05]  /*a710*/  @!P0 NANOSLEEP.SYNCS 0x989680 ;  /* 0x009896800000895d */ /* 0x004fea0003900000 */
[----:B------:R-:W2:Y:S02]  /*a720*/  @!P0 SYNCS.PHASECHK.TRANS64 P0, [R0+URZ], R2 ;  /* 0x00000002000085a7 */ /* 0x000ea400080010ff */
[----:B--2---:R-:W-:Y:S05]  /*a730*/  @!P0 BRA `(.L_x_191) ;  /* 0xfffffffc00f08947 */ /* 0x004fea000383ffff */
[----:B------:R-:W-:Y:S05]  /*a740*/  BRA `(.L_x_192) ;  /* 0xffffff9000887947 */ /* 0x000fea000383ffff */
.L_x_48:
[----:B------:R-:W-:-:S07]  /*a750*/  MOV R0, UR5 ;  /* 0x0000000500007c02 */ /* 0x000fce0008000f00 */
.L_x_193:
[----:B-1----:R1:W2:Y:S02]  /*a760*/  SYNCS.PHASECHK.TRANS64.TRYWAIT P0, [R0+URZ], R2 ;  /* 0x00000002000075a7 */ /* 0x0022a400080011ff */
[----:B--2---:R-:W-:Y:S05]  /*a770*/  @!P0 NANOSLEEP.SYNCS 0x989680 ;  /* 0x009896800000895d */ /* 0x004fea0003900000 */
[----:B------:R-:W2:Y:S02]  /*a780*/  @!P0 SYNCS.PHASECHK.TRANS64 P0, [R0+URZ], R2 ;  /* 0x00000002000085a7 */ /* 0x000ea400080010ff */
[----:B--2---:R-:W-:Y:S05]  /*a790*/  @!P0 BRA `(.L_x_193) ;  /* 0xfffffffc00f08947 */ /* 0x004fea000383ffff */
[----:B------:R-:W-:Y:S05]  /*a7a0*/  BRA `(.L_x_194) ;  /* 0xffffff9000987947 */ /* 0x000fea000383ffff */
.L_x_49:
[----:B------:R-:W-:-:S07]  /*a7b0*/  MOV R0, UR5 ;  /* 0x0000000500007c02 */ /* 0x000fce0008000f00 */
.L_x_195:
[----:B-1----:R1:W2:Y:S02]  /*a7c0*/  SYNCS.PHASECHK.TRANS64.TRYWAIT P0, [R0+URZ], R2 ;  /* 0x00000002000075a7 */ /* 0x0022a400080011ff */
[----:B--2---:R-:W-:Y:S05]  /*a7d0*/  @!P0 NANOSLEEP.SYNCS 0x989680 ;  /* 0x009896800000895d */ /* 0x004fea0003900000 */
[----:B------:R-:W2:Y:S02]  /*a7e0*/  @!P0 SYNCS.PHASECHK.TRANS64 P0, [R0+URZ], R2 ;  /* 0x00000002000085a7 */ /* 0x000ea400080010ff */
[----:B--2---:R-:W-:Y:S05]  /*a7f0*/  @!P0 BRA `(.L_x_195) ;  /* 0xfffffffc00f08947 */ /* 0x004fea000383ffff */
[----:B------:R-:W-:Y:S05]  /*a800*/  BRA `(.L_x_196) ;  /* 0xffffff9000a87947 */ /* 0x000fea000383ffff */
.L_x_50:
[----:B------:R-:W-:-:S07]  /*a810*/  MOV R0, UR5 ;  /* 0x0000000500007c02 */ /* 0x000fce0008000f00 */
.L_x_197:
[----:B-1----:R1:W2:Y:S02]  /*a820*/  SYNCS.PHASECHK.TRANS64.TRYWAIT P0, [R0+URZ], R2 ;  /* 0x00000002000075a7 */ /* 0x0022a400080011ff */
[----:B--2---:R-:W-:Y:S05]  /*a830*/  @!P0 NANOSLEEP.SYNCS 0x989680 ;  /* 0x009896800000895d */ /* 0x004fea0003900000 */
[----:B------:R-:W2:Y:S02]  /*a840*/  @!P0 SYNCS.PHASECHK.TRANS64 P0, [R0+URZ], R2 ;  /* 0x00000002000085a7 */ /* 0x000ea400080010ff */
[----:B--2---:R-:W-:Y:S05]  /*a850*/  @!P0 BRA `(.L_x_197) ;  /* 0xfffffffc00f08947 */ /* 0x004fea000383ffff */
[----:B------:R-:W-:Y:S05]  /*a860*/  BRA `(.L_x_198) ;  /* 0xffffff9000b87947 */ /* 0x000fea000383ffff */
.L_x_51:
[----:B------:R-:W-:-:S07]  /*a870*/  MOV R0, UR5 ;  /* 0x0000000500007c02 */ /* 0x000fce0008000f00 */
.L_x_199:
[----:B-1----:R1:W2:Y:S02]  /*a880*/  SYNCS.PHASECHK.TRANS64.TRYWAIT P0, [R0+URZ], R2 ;  /* 0x00000002000075a7 */ /* 0x0022a400080011ff */
[----:B--2---:R-:W-:Y:S05]  /*a890*/  @!P0 NANOSLEEP.SYNCS 0x989680 ;  /* 0x009896800000895d */ /* 0x004fea0003900000 */
[----:B------:R-:W2:Y:S02]  /*a8a0*/  @!P0 SYNCS.PHASECHK.TRANS64 P0, [R0+URZ], R2 ;  /* 0x00000002000085a7 */ /* 0x000ea400080010ff */
[----:B--2---:R-:W-:Y:S05]  /*a8b0*/  @!P0 BRA `(.L_x_199) ;  /* 0xfffffffc00f08947 */ /* 0x004fea000383ffff */
[----:B------:R-:W-:Y:S05]  /*a8c0*/  BRA `(.L_x_200) ;  /* 0xffffff9000c87947 */ /* 0x000fea000383ffff */
.L_x_52:
[----:B------:R-:W-:-:S07]  /*a8d0*/  MOV R0, UR5 ;  /* 0x0000000500007c02 */ /* 0x000fce0008000f00 */
.L_x_201:
[----:B-1----:R1:W2:Y:S02]  /*a8e0*/  SYNCS.PHASECHK.TRANS64.TRYWAIT P0, [R0+URZ], R2 ;  /* 0x00000002000075a7 */ /* 0x0022a400080011ff */
[----:B--2---:R-:W-:Y:S05]  /*a8f0*/  @!P0 NANOSLEEP.SYNCS 0x989680 ;  /* 0x009896800000895d */ /* 0x004fea0003900000 */
[----:B------:R-:W2:Y:S02]  /*a900*/  @!P0 SYNCS.PHASECHK.TRANS64 P0, [R0+URZ], R2 ;  /* 0x00000002000085a7 */ /* 0x000ea400080010ff */
[----:B--2---:R-:W-:Y:S05]  /*a910*/  @!P0 BRA `(.L_x_201) ;  /* 0xfffffffc00f08947 */ /* 0x004fea000383ffff */
[----:B------:R-:W-:Y:S05]  /*a920*/  BRA `(.L_x_202) ;  /* 0xffffff9000d87947 */ /* 0x000fea000383ffff */
.L_x_53:
[----:B------:R-:W-:-:S07]  /*a930*/  MOV R0, UR5 ;  /* 0x0000000500007c02 */ /* 0x000fce0008000f00 */
.L_x_203:
[----:B-1----:R1:W2:Y:S02]  /*a940*/  SYNCS.PHASECHK.TRANS64.TRYWAIT P0, [R0+URZ], R2 ;  /* 0x00000002000075a7 */ /* 0x0022a400080011ff */
[----:B--2---:R-:W-:Y:S05]  /*a950*/  @!P0 NANOSLEEP.SYNCS 0x989680 ;  /* 0x009896800000895d */ /* 0x004fea0003900000 */
[----:B------:R-:W2:Y:S02]  /*a960*/  @!P0 SYNCS.PHASECHK.TRANS64 P0, [R0+URZ], R2 ;  /* 0x00000002000085a7 */ /* 0x000ea400080010ff */
[----:B--2---:R-:W-:Y:S05]  /*a970*/  @!P0 BRA `(.L_x_203) ;  /* 0xfffffffc00f08947 */ /* 0x004fea000383ffff */
[----:B------:R-:W-:Y:S05]  /*a980*/  BRA `(.L_x_204) ;  /* 0xffffff9000e87947 */ /* 0x000fea000383ffff */
.L_x_54:
[----:B------:R-:W-:-:S07]  /*a990*/  MOV R0, UR5 ;  /* 0x0000000500007c02 */ /* 0x000fce0008000f00 */
.L_x_205:
[----:B-1----:R1:W2:Y:S02]  /*a9a0*/  SYNCS.PHASECHK.TRANS64.TRYWAIT P0, [R0+URZ], R2 ;  /* 0x00000002000075a7 */ /* 0x0022a400080011ff */
[----:B--2---:R-:W-:Y:S05]  /*a9b0*/  @!P0 NANOSLEEP.SYNCS 0x989680 ;  /* 0x009896800000895d */ /* 0x004fea0003900000 */
[----:B------:R-:W2:Y:S02]  /*a9c0*/  @!P0 SYNCS.PHASECHK.TRANS64 P0, [R0+URZ], R2 ;  /* 0x00000002000085a7 */ /* 0x000ea400080010ff */
[----:B--2---:R-:W-:Y:S05]  /*a9d0*/  @!P0 BRA `(.L_x_205) ;  /* 0xfffffffc00f08947 */ /* 0x004fea000383ffff */
[----:B------:R-:W-:Y:S05]  /*a9e0*/  BRA `(.L_x_206) ;  /* 0xffffff9000f87947 */ /* 0x000fea000383ffff */
.L_x_55:
[----:B------:R-:W-:-:S07]  /*a9f0*/  MOV R0, UR5 ;  /* 0x0000000500007c02 */ /* 0x000fce0008000f00 */
.L_x_207:
[----:B-1----:R1:W2:Y:S02]  /*aa00*/  SYNCS.PHASECHK.TRANS64.TRYWAIT P0, [R0+URZ], R2 ;  /* 0x00000002000075a7 */ /* 0x0022a400080011ff */
[----:B--2---:R-:W-:Y:S05]  /*aa10*/  @!P0 NANOSLEEP.SYNCS 0x989680 ;  /* 0x009896800000895d */ /* 0x004fea0003900000 */
[----:B------:R-:W2:Y:S02]  /*aa20*/  @!P0 SYNCS.PHASECHK.TRANS64 P0, [R0+URZ], R2 ;  /* 0x00000002000085a7 */ /* 0x000ea400080010ff */
[----:B--2---:R-:W-:Y:S05]  /*aa30*/  @!P0 BRA `(.L_x_207) ;  /* 0xfffffffc00f08947 */ /* 0x004fea000383ffff */
[----:B------:R-:W-:Y:S05]  /*aa40*/  BRA `(.L_x_208) ;  /* 0xffffff9400087947 */ /* 0x000fea000383ffff */
.L_x_56:
[----:B------:R-:W-:-:S07]  /*aa50*/  MOV R0, UR5 ;  /* 0x0000000500007c02 */ /* 0x000fce0008000f00 */
.L_x_209:
[----:B-1----:R1:W2:Y:S02]  /*aa60*/  SYNCS.PHASECHK.TRANS64.TRYWAIT P0, [R0+URZ], R2 ;  /* 0x00000002000075a7 */ /* 0x0022a400080011ff */
[----:B--2---:R-:W-:Y:S05]  /*aa70*/  @!P0 NANOSLEEP.SYNCS 0x989680 ;  /* 0x009896800000895d */ /* 0x004fea0003900000 */
[----:B------:R-:W2:Y:S02]  /*aa80*/  @!P0 SYNCS.PHASECHK.TRANS64 P0, [R0+URZ], R2 ;  /* 0x00000002000085a7 */ /* 0x000ea400080010ff */
[----:B--2---:R-:W-:Y:S05]  /*aa90*/  @!P0 BRA `(.L_x_209) ;  /* 0xfffffffc00f08947 */ /* 0x004fea000383ffff */
[----:B------:R-:W-:Y:S05]  /*aaa0*/  BRA `(.L_x_210) ;  /* 0xffffff9400187947 */ /* 0x000fea000383ffff */
.L_x_57:
[----:B------:R-:W-:-:S07]  /*aab0*/  MOV R0, UR5 ;  /* 0x0000000500007c02 */ /* 0x000fce0008000f00 */
.L_x_211:
[----:B-1----:R1:W2:Y:S02]  /*aac0*/  SYNCS.PHASECHK.TRANS64.TRYWAIT P0, [R0+URZ], R2 ;  /* 0x00000002000075a7 */ /* 0x0022a400080011ff */
[----:B--2---:R-:W-:Y:S05]  /*aad0*/  @!P0 NANOSLEEP.SYNCS 0x989680 ;  /* 0x009896800000895d */ /* 0x004fea0003900000 */
[----:B------:R-:W2:Y:S02]  /*aae0*/  @!P0 SYNCS.PHASECHK.TRANS64 P0, [R0+URZ], R2 ;  /* 0x00000002000085a7 */ /* 0x000ea400080010ff */
[----:B--2---:R-:W-:Y:S05]  /*aaf0*/  @!P0 BRA `(.L_x_211) ;  /* 0xfffffffc00f08947 */ /* 0x004fea000383ffff */
[----:B------:R-:W-:Y:S05]  /*ab00*/  BRA `(.L_x_212) ;  /* 0xffffff9400287947 */ /* 0x000fea000383ffff */
.L_x_58:
[----:B------:R-:W-:-:S07]  /*ab10*/  MOV R0, UR5 ;  /* 0x0000000500007c02 */ /* 0x000fce0008000f00 */
.L_x_213:
[----:B-1----:R1:W2:Y:S02]  /*ab20*/  SYNCS.PHASECHK.TRANS64.TRYWAIT P0, [R0+URZ], R2 ;  /* 0x00000002000075a7 */ /* 0x0022a400080011ff */
[----:B--2---:R-:W-:Y:S05]  /*ab30*/  @!P0 NANOSLEEP.SYNCS 0x989680 ;  /* 0x009896800000895d */ /* 0x004fea0003900000 */
[----:B------:R-:W2:Y:S02]  /*ab40*/  @!P0 SYNCS.PHASECHK.TRANS64 P0, [R0+URZ], R2 ;  /* 0x00000002000085a7 */ /* 0x000ea400080010ff */
[----:B--2---:R-:W-:Y:S05]  /*ab50*/  @!P0 BRA `(.L_x_213) ;  /* 0xfffffffc00f08947 */ /* 0x004fea000383ffff */
[----:B------:R-:W-:Y:S05]  /*ab60*/  BRA `(.L_x_214) ;  /* 0xffffff9400387947 */ /* 0x000fea000383ffff */
.L_x_59:
[----:B------:R-:W-:-:S07]  /*ab70*/  MOV R0, UR5 ;  /* 0x0000000500007c02 */ /* 0x000fce0008000f00 */
.L_x_215:
[----:B-1----:R1:W2:Y:S02]  /*ab80*/  SYNCS.PHASECHK.TRANS64.TRYWAIT P0, [R0+URZ], R2 ;  /* 0x00000002000075a7 */ /* 0x0022a400080011ff */
[----:B--2---:R-:W-:Y:S05]  /*ab90*/  @!P0 NANOSLEEP.SYNCS 0x989680 ;  /* 0x009896800000895d */ /* 0x004fea0003900000 */
[----:B------:R-:W2:Y:S02]  /*aba0*/  @!P0 SYNCS.PHASECHK.TRANS64 P0, [R0+URZ], R2 ;  /* 0x00000002000085a7 */ /* 0x000ea400080010ff */
[----:B--2---:R-:W-:Y:S05]  /*abb0*/  @!P0 BRA `(.L_x_215) ;  /* 0xfffffffc00f08947 */ /* 0x004fea000383ffff */
[----:B------:R-:W-:Y:S05]  /*abc0*/  BRA `(.L_x_216) ;  /* 0xffffff9400487947 */ /* 0x000fea000383ffff */
.L_x_60:
[----:B------:R-:W-:-:S07]  /*abd0*/  MOV R0, UR5 ;  /* 0x0000000500007c02 */ /* 0x000fce0008000f00 */
.L_x_217:
[----:B-1----:R1:W2:Y:S02]  /*abe0*/  SYNCS.PHASECHK.TRANS64.TRYWAIT P0, [R0+URZ], R2 ;  /* 0x00000002000075a7 */ /* 0x0022a400080011ff */
[----:B--2---:R-:W-:Y:S05]  /*abf0*/  @!P0 NANOSLEEP.SYNCS 0x989680 ;  /* 0x009896800000895d */ /* 0x004fea0003900000 */
[----:B------:R-:W2:Y:S02]  /*ac00*/  @!P0 SYNCS.PHASECHK.TRANS64 P0, [R0+URZ], R2 ;  /* 0x00000002000085a7 */ /* 0x000ea400080010ff */
[----:B--2---:R-:W-:Y:S05]  /*ac10*/  @!P0 BRA `(.L_x_217) ;  /* 0xfffffffc00f08947 */ /* 0x004fea000383ffff */
[----:B------:R-:W-:Y:S05]  /*ac20*/  BRA `(.L_x_218) ;  /* 0xffffff9400587947 */ /* 0x000fea000383ffff */
.L_x_61:
[----:B------:R-:W-:-:S07]  /*ac30*/  MOV R0, UR5 ;  /* 0x0000000500007c02 */ /* 0x000fce0008000f00 */
.L_x_219:
[----:B-1----:R1:W2:Y:S02]  /*ac40*/  SYNCS.PHASECHK.TRANS64.TRYWAIT P0, [R0+URZ], R2 ;  /* 0x00000002000075a7 */ /* 0x0022a400080011ff */
[----:B--2---:R-:W-:Y:S05]  /*ac50*/  @!P0 NANOSLEEP.SYNCS 0x989680 ;  /* 0x009896800000895d */ /* 0x004fea0003900000 */
[----:B------:R-:W2:Y:S02]  /*ac60*/  @!P0 SYNCS.PHASECHK.TRANS64 P0, [R0+URZ], R2 ;  /* 0x00000002000085a7 */ /* 0x000ea400080010ff */
[----:B--2---:R-:W-:Y:S05]  /*ac70*/  @!P0 BRA `(.L_x_219) ;  /* 0xfffffffc00f08947 */ /* 0x004fea000383ffff */
[----:B------:R-:W-:Y:S05]  /*ac80*/  BRA `(.L_x_220) ;  /* 0xffffff9400687947 */ /* 0x000fea000383ffff */
.L_x_62:
[----:B------:R-:W-:-:S07]  /*ac90*/  MOV R0, UR5 ;  /* 0x0000000500007c02 */ /* 0x000fce0008000f00 */
.L_x_221:
[----:B-1----:R1:W2:Y:S02]  /*aca0*/  SYNCS.PHASECHK.TRANS64.TRYWAIT P0, [R0+URZ], R2 ;  /* 0x00000002000075a7 */ /* 0x0022a400080011ff */
[----:B--2---:R-:W-:Y:S05]  /*acb0*/  @!P0 NANOSLEEP.SYNCS 0x989680 ;  /* 0x009896800000895d */ /* 0x004fea0003900000 */
[----:B------:R-:W2:Y:S02]  /*acc0*/  @!P0 SYNCS.PHASECHK.TRANS64 P0, [R0+URZ], R2 ;  /* 0x00000002000085a7 */ /* 0x000ea400080010ff */
[----:B--2---:R-:W-:Y:S05]  /*acd0*/  @!P0 BRA `(.L_x_221) ;  /* 0xfffffffc00f08947 */ /* 0x004fea000383ffff */
[----:B------:R-:W-:Y:S05]  /*ace0*/  BRA `(.L_x_222) ;  /* 0xffffff9400787947 */ /* 0x000fea000383ffff */
.L_x_63:
[----:B------:R-:W-:-:S07]  /*acf0*/  MOV R0, UR5 ;  /* 0x0000000500007c02 */ /* 0x000fce0008000f00 */
.L_x_223:
[----:B-1----:R1:W2:Y:S02]  /*ad00*/  SYNCS.PHASECHK.TRANS64.TRYWAIT P0, [R0+URZ], R2 ;  /* 0x00000002000075a7 */ /* 0x0022a400080011ff */
[----:B--2---:R-:W-:Y:S05]  /*ad10*/  @!P0 NANOSLEEP.SYNCS 0x989680 ;  /* 0x009896800000895d */ /* 0x004fea0003900000 */
[----:B------:R-:W2:Y:S02]  /*ad20*/  @!P0 SYNCS.PHASECHK.TRANS64 P0, [R0+URZ], R2 ;  /* 0x00000002000085a7 */ /* 0x000ea400080010ff */
[----:B--2---:R-:W-:Y:S05]  /*ad30*/  @!P0 BRA `(.L_x_223) ;  /* 0xfffffffc00f08947 */ /* 0x004fea000383ffff */
[----:B------:R-:W-:Y:S05]  /*ad40*/  BRA `(.L_x_224) ;  /* 0xffffff9400887947 */ /* 0x000fea000383ffff */
.L_x_64:
[----:B------:R-:W-:-:S07]  /*ad50*/  MOV R0, UR5 ;  /* 0x0000000500007c02 */ /* 0x000fce0008000f00 */
.L_x_225:
[----:B-1----:R1:W2:Y:S02]  /*ad60*/  SYNCS.PHASECHK.TRANS64.TRYWAIT P0, [R0+URZ], R2 ;  /* 0x00000002000075a7 */ /* 0x0022a400080011ff */
[----:B--2---:R-:W-:Y:S05]  /*ad70*/  @!P0 NANOSLEEP.SYNCS 0x989680 ;  /* 0x009896800000895d */ /* 0x004fea0003900000 */
[----:B------:R-:W2:Y:S02]  /*ad80*/  @!P0 SYNCS.PHASECHK.TRANS64 P0, [R0+URZ], R2 ;  /* 0x00000002000085a7 */ /* 0x000ea400080010ff */
[----:B--2---:R-:W-:Y:S05]  /*ad90*/  @!P0 BRA `(.L_x_225) ;  /* 0xfffffffc00f08947 */ /* 0x004fea000383ffff */
[----:B------:R-:W-:Y:S05]  /*ada0*/  BRA `(.L_x_226) ;  /* 0xffffff9400987947 */ /* 0x000fea000383ffff */
.L_x_65:
[----:B------:R-:W-:-:S07]  /*adb0*/  MOV R0, UR5 ;  /* 0x0000000500007c02 */ /* 0x000fce0008000f00 */
.L_x_227:
[----:B-1----:R1:W2:Y:S02]  /*adc0*/  SYNCS.PHASECHK.TRANS64.TRYWAIT P0, [R0+URZ], R2 ;  /* 0x00000002000075a7 */ /* 0x0022a400080011ff */
[----:B--2---:R-:W-:Y:S05]  /*add0*/  @!P0 NANOSLEEP.SYNCS 0x989680 ;  /* 0x009896800000895d */ /* 0x004fea0003900000 */
[----:B------:R-:W2:Y:S02]  /*ade0*/  @!P0 SYNCS.PHASECHK.TRANS64 P0, [R0+URZ], R2 ;  /* 0x00000002000085a7 */ /* 0x000ea400080010ff */
[----:B--2---:R-:W-:Y:S05]  /*adf0*/  @!P0 BRA `(.L_x_227) ;  /* 0xfffffffc00f08947 */ /* 0x004fea000383ffff */
[----:B------:R-:W-:Y:S05]  /*ae00*/  BRA `(.L_x_228) ;  /* 0xffffff9400a87947 */ /* 0x000fea000383ffff */
.L_x_66:
[----:B------:R-:W-:-:S07]  /*ae10*/  MOV R0, UR5 ;  /* 0x0000000500007c02 */ /* 0x000fce0008000f00 */
.L_x_229:
[----:B-1----:R1:W2:Y:S02]  /*ae20*/  SYNCS.PHASECHK.TRANS64.TRYWAIT P0, [R0+URZ], R2 ;  /* 0x00000002000075a7 */ /* 0x0022a400080011ff */
[----:B--2---:R-:W-:Y:S05]  /*ae30*/  @!P0 NANOSLEEP.SYNCS 0x989680 ;  /* 0x009896800000895d */ /* 0x004fea0003900000 */
[----:B------:R-:W2:Y:S02]  /*ae40*/  @!P0 SYNCS.PHASECHK.TRANS64 P0, [R0+URZ], R2 ;  /* 0x00000002000085a7 */ /* 0x000ea400080010ff */
[----:B--2---:R-:W-:Y:S05]  /*ae50*/  @!P0 BRA `(.L_x_229) ;  /* 0xfffffffc00f08947 */ /* 0x004fea000383ffff */
[----:B------:R-:W-:Y:S05]  /*ae60*/  BRA `(.L_x_230) ;  /* 0xffffff9400b87947 */ /* 0x000fea000383ffff */
.L_x_67:
[----:B------:R-:W-:-:S07]  /*ae70*/  MOV R0, UR5 ;  /* 0x0000000500007c02 */ /* 0x000fce0008000f00 */
.L_x_231:
[----:B-1----:R1:W2:Y:S02]  /*ae80*/  SYNCS.PHASECHK.TRANS64.TRYWAIT P0, [R0+URZ], R2 ;  /* 0x00000002000075a7 */ /* 0x0022a400080011ff */
[----:B--2---:R-:W-:Y:S05]  /*ae90*/  @!P0 NANOSLEEP.SYNCS 0x989680 ;  /* 0x009896800000895d */ /* 0x004fea0003900000 */
[----:B------:R-:W2:Y:S02]  /*aea0*/  @!P0 SYNCS.PHASECHK.TRANS64 P0, [R0+URZ], R2 ;  /* 0x00000002000085a7 */ /* 0x000ea400080010ff */
[----:B--2---:R-:W-:Y:S05]  /*aeb0*/  @!P0 BRA `(.L_x_231) ;  /* 0xfffffffc00f08947 */ /* 0x004fea000383ffff */
[----:B------:R-:W-:Y:S05]  /*aec0*/  BRA `(.L_x_232) ;  /* 0xffffff9400c87947 */ /* 0x000fea000383ffff */
.L_x_68:
[----:B------:R-:W-:-:S07]  /*aed0*/  MOV R0, UR5 ;  /* 0x0000000500007c02 */ /* 0x000fce0008000f00 */
.L_x_233:
[----:B-1----:R1:W2:Y:S02]  /*aee0*/  SYNCS.PHASECHK.TRANS64.TRYWAIT P0, [R0+URZ], R2 ;  /* 0x00000002000075a7 */ /* 0x0022a400080011ff */
[----:B--2---:R-:W-:Y:S05]  /*aef0*/  @!P0 NANOSLEEP.SYNCS 0x989680 ;  /* 0x009896800000895d */ /* 0x004fea0003900000 */
[----:B------:R-:W2:Y:S02]  /*af00*/  @!P0 SYNCS.PHASECHK.TRANS64 P0, [R0+URZ], R2 ;  /* 0x00000002000085a7 */ /* 0x000ea400080010ff */
[----:B--2---:R-:W-:Y:S05]  /*af10*/  @!P0 BRA `(.L_x_233) ;  /* 0xfffffffc00f08947 */ /* 0x004fea000383ffff */
[----:B------:R-:W-:Y:S05]  /*af20*/  BRA `(.L_x_234) ;  /* 0xffffff9400d87947 */ /* 0x000fea000383ffff */
.L_x_69:
[----:B------:R-:W-:-:S07]  /*af30*/  MOV R0, UR5 ;  /* 0x0000000500007c02 */ /* 0x000fce0008000f00 */
.L_x_235:
[----:B-1----:R1:W2:Y:S02]  /*af40*/  SYNCS.PHASECHK.TRANS64.TRYWAIT P0, [R0+URZ], R2 ;  /* 0x00000002000075a7 */ /* 0x0022a400080011ff */
[----:B--2---:R-:W-:Y:S05]  /*af50*/  @!P0 NANOSLEEP.SYNCS 0x989680 ;  /* 0x009896800000895d */ /* 0x004fea0003900000 */
[----:B------:R-:W2:Y:S02]  /*af60*/  @!P0 SYNCS.PHASECHK.TRANS64 P0, [R0+URZ], R2 ;  /* 0x00000002000085a7 */ /* 0x000ea400080010ff */
[----:B--2---:R-:W-:Y:S05]  /*af70*/  @!P0 BRA `(.L_x_235) ;  /* 0xfffffffc00f08947 */ /* 0x004fea000383ffff */
[----:B------:R-:W-:Y:S05]  /*af80*/  BRA `(.L_x_236) ;  /* 0xffffff9400e87947 */ /* 0x000fea000383ffff */
.L_x_70:
[----:B------:R-:W-:-:S07]  /*af90*/  MOV R0, UR5 ;  /* 0x0000000500007c02 */ /* 0x000fce0008000f00 */
.L_x_237:
[----:B-1----:R1:W2:Y:S02]  /*afa0*/  SYNCS.PHASECHK.TRANS64.TRYWAIT P0, [R0+URZ], R2 ;  /* 0x00000002000075a7 */ /* 0x0022a400080011ff */
[----:B--2---:R-:W-:Y:S05]  /*afb0*/  @!P0 NANOSLEEP.SYNCS 0x989680 ;  /* 0x009896800000895d */ /* 0x004fea0003900000 */
[----:B------:R-:W2:Y:S02]  /*afc0*/  @!P0 SYNCS.PHASECHK.TRANS64 P0, [R0+URZ], R2 ;  /* 0x00000002000085a7 */ /* 0x000ea400080010ff */
[----:B--2---:R-:W-:Y:S05]  /*afd0*/  @!P0 BRA `(.L_x_237) ;  /* 0xfffffffc00f08947 */ /* 0x004fea000383ffff */
[----:B------:R-:W-:Y:S05]  /*afe0*/  BRA `(.L_x_238) ;  /* 0xffffff9400f87947 */ /* 0x000fea000383ffff */
.L_x_71:
[----:B------:R-:W-:-:S07]  /*aff0*/  MOV R0, UR5 ;  /* 0x0000000500007c02 */ /* 0x000fce0008000f00 */
.L_x_239:
[----:B-1----:R1:W2:Y:S02]  /*b000*/  SYNCS.PHASECHK.TRANS64.TRYWAIT P0, [R0+URZ], R2 ;  /* 0x00000002000075a7 */ /* 0x0022a400080011ff */
[----:B--2---:R-:W-:Y:S05]  /*b010*/  @!P0 NANOSLEEP.SYNCS 0x989680 ;  /* 0x009896800000895d */ /* 0x004fea0003900000 */
[----:B------:R-:W2:Y:S02]  /*b020*/  @!P0 SYNCS.PHASECHK.TRANS64 P0, [R0+URZ], R2 ;  /* 0x00000002000085a7 */ /* 0x000ea400080010ff */
[----:B--2---:R-:W-:Y:S05]  /*b030*/  @!P0 BRA `(.L_x_239) ;  /* 0xfffffffc00f08947 */ /* 0x004fea000383ffff */
[----:B------:R-:W-:Y:S05]  /*b040*/  BRA `(.L_x_240) ;  /* 0xffffff9800087947 */ /* 0x000fea000383ffff */
.L_x_72:
[----:B------:R-:W-:-:S07]  /*b050*/  MOV R0, UR5 ;  /* 0x0000000500007c02 */ /* 0x000fce0008000f00 */
.L_x_241:
[----:B-1----:R1:W2:Y:S02]  /*b060*/  SYNCS.PHASECHK.TRANS64.TRYWAIT P0, [R0+URZ], R2 ;  /* 0x00000002000075a7 */ /* 0x0022a400080011ff */
[----:B--2---:R-:W-:Y:S05]  /*b070*/  @!P0 NANOSLEEP.SYNCS 0x989680 ;  /* 0x009896800000895d */ /* 0x004fea0003900000 */
[----:B------:R-:W2:Y:S02]  /*b080*/  @!P0 SYNCS.PHASECHK.TRANS64 P0, [R0+URZ], R2 ;  /* 0x00000002000085a7 */ /* 0x000ea400080010ff */
[----:B--2---:R-:W-:Y:S05]  /*b090*/  @!P0 BRA `(.L_x_241) ;  /* 0xfffffffc00f08947 */ /* 0x004fea000383ffff */
[----:B------:R-:W-:Y:S05]  /*b0a0*/  BRA `(.L_x_242) ;  /* 0xffffff9800187947 */ /* 0x000fea000383ffff */
.L_x_73:
[----:B------:R-:W-:-:S07]  /*b0b0*/  MOV R0, UR5 ;  /* 0x0000000500007c02 */ /* 0x000fce0008000f00 */
.L_x_243:
[----:B-1----:R1:W2:Y:S02]  /*b0c0*/  SYNCS.PHASECHK.TRANS64.TRYWAIT P0, [R0+URZ], R2 ;  /* 0x00000002000075a7 */ /* 0x0022a400080011ff */
[----:B--2---:R-:W-:Y:S05]  /*b0d0*/  @!P0 NANOSLEEP.SYNCS 0x989680 ;  /* 0x009896800000895d */ /* 0x004fea0003900000 */
[----:B------:R-:W2:Y:S02]  /*b0e0*/  @!P0 SYNCS.PHASECHK.TRANS64 P0, [R0+URZ], R2 ;  /* 0x00000002000085a7 */ /* 0x000ea400080010ff */
[----:B--2---:R-:W-:Y:S05]  /*b0f0*/  @!P0 BRA `(.L_x_243) ;  /* 0xfffffffc00f08947 */ /* 0x004fea000383ffff */
[----:B------:R-:W-:Y:S05]  /*b100*/  BRA `(.L_x_244) ;  /* 0xffffff9800287947 */ /* 0x000fea000383ffff */
.L_x_74:
[----:B------:R-:W-:-:S07]  /*b110*/  MOV R0, UR5 ;  /* 0x0000000500007c02 */ /* 0x000fce0008000f00 */
.L_x_245:
[----:B-1----:R1:W2:Y:S02]  /*b120*/  SYNCS.PHASECHK.TRANS64.TRYWAIT P0, [R0+URZ], R2 ;  /* 0x00000002000075a7 */ /* 0x0022a400080011ff */
[----:B--2---:R-:W-:Y:S05]  /*b130*/  @!P0 NANOSLEEP.SYNCS 0x989680 ;  /* 0x009896800000895d */ /* 0x004fea0003900000 */
[----:B------:R-:W2:Y:S02]  /*b140*/  @!P0 SYNCS.PHASECHK.TRANS64 P0, [R0+URZ], R2 ;  /* 0x00000002000085a7 */ /* 0x000ea400080010ff */
[----:B--2---:R-:W-:Y:S05]  /*b150*/  @!P0 BRA `(.L_x_245) ;  /* 0xfffffffc00f08947 */ /* 0x004fea000383ffff */
[----:B------:R-:W-:Y:S05]  /*b160*/  BRA `(.L_x_246) ;  /* 0xffffff9800387947 */ /* 0x000fea000383ffff */
.L_x_75:
[----:B------:R-:W-:-:S07]  /*b170*/  MOV R0, UR5 ;  /* 0x0000000500007c02 */ /* 0x000fce0008000f00 */
.L_x_247:
[----:B-1----:R1:W2:Y:S02]  /*b180*/  SYNCS.PHASECHK.TRANS64.TRYWAIT P0, [R0+URZ], R2 ;  /* 0x00000002000075a7 */ /* 0x0022a400080011ff */
[----:B--2---:R-:W-:Y:S05]  /*b190*/  @!P0 NANOSLEEP.SYNCS 0x989680 ;  /* 0x009896800000895d */ /* 0x004fea0003900000 */
[----:B------:R-:W2:Y:S02]  /*b1a0*/  @!P0 SYNCS.PHASECHK.TRANS64 P0, [R0+URZ], R2 ;  /* 0x00000002000085a7 */ /* 0x000ea400080010ff */
[----:B--2---:R-:W-:Y:S05]  /*b1b0*/  @!P0 BRA `(.L_x_247) ;  /* 0xfffffffc00f08947 */ /* 0x004fea000383ffff */
[----:B------:R-:W-:Y:S05]  /*b1c0*/  BRA `(.L_x_248) ;  /* 0xffffff9800487947 */ /* 0x000fea000383ffff */
.L_x_76:
[----:B------:R-:W-:-:S07]  /*b1d0*/  MOV R0, UR5 ;  /* 0x0000000500007c02 */ /* 0x000fce0008000f00 */
.L_x_249:
[----:B-1----:R1:W2:Y:S02]  /*b1e0*/  SYNCS.PHASECHK.TRANS64.TRYWAIT P0, [R0+URZ], R2 ;  /* 0x00000002000075a7 */ /* 0x0022a400080011ff */
[----:B--2---:R-:W-:Y:S05]  /*b1f0*/  @!P0 NANOSLEEP.SYNCS 0x989680 ;  /* 0x009896800000895d */ /* 0x004fea0003900000 */
[----:B------:R-:W2:Y:S02]  /*b200*/  @!P0 SYNCS.PHASECHK.TRANS64 P0, [R0+URZ], R2 ;  /* 0x00000002000085a7 */ /* 0x000ea400080010ff */
[----:B--2---:R-:W-:Y:S05]  /*b210*/  @!P0 BRA `(.L_x_249) ;  /* 0xfffffffc00f08947 */ /* 0x004fea000383ffff */
[----:B------:R-:W-:Y:S05]  /*b220*/  BRA `(.L_x_250) ;  /* 0xffffff9800587947 */ /* 0x000fea000383ffff */
.L_x_77:
[----:B------:R-:W-:-:S07]  /*b230*/  MOV R0, UR5 ;  /* 0x0000000500007c02 */ /* 0x000fce0008000f00 */
.L_x_251:
[----:B-1----:R1:W2:Y:S02]  /*b240*/  SYNCS.PHASECHK.TRANS64.TRYWAIT P0, [R0+URZ], R2 ;  /* 0x00000002000075a7 */ /* 0x0022a400080011ff */
[----:B--2---:R-:W-:Y:S05]  /*b250*/  @!P0 NANOSLEEP.SYNCS 0x989680 ;  /* 0x009896800000895d */ /* 0x004fea0003900000 */
[----:B------:R-:W2:Y:S02]  /*b260*/  @!P0 SYNCS.PHASECHK.TRANS64 P0, [R0+URZ], R2 ;  /* 0x00000002000085a7 */ /* 0x000ea400080010ff */
[----:B--2---:R-:W-:Y:S05]  /*b270*/  @!P0 BRA `(.L_x_251) ;  /* 0xfffffffc00f08947 */ /* 0x004fea000383ffff */
[----:B------:R-:W-:Y:S05]  /*b280*/  BRA `(.L_x_252) ;  /* 0xffffff9800687947 */ /* 0x000fea000383ffff */
.L_x_78:
[----:B------:R-:W-:-:S07]  /*b290*/  MOV R0, UR5 ;  /* 0x0000000500007c02 */ /* 0x000fce0008000f00 */
.L_x_253:
[----:B-1----:R1:W2:Y:S02]  /*b2a0*/  SYNCS.PHASECHK.TRANS64.TRYWAIT P0, [R0+URZ], R2 ;  /* 0x00000002000075a7 */ /* 0x0022a400080011ff */
[----:B--2---:R-:W-:Y:S05]  /*b2b0*/  @!P0 NANOSLEEP.SYNCS 0x989680 ;  /* 0x009896800000895d */ /* 0x004fea0003900000 */
[----:B------:R-:W2:Y:S02]  /*b2c0*/  @!P0 SYNCS.PHASECHK.TRANS64 P0, [R0+URZ], R2 ;  /* 0x00000002000085a7 */ /* 0x000ea400080010ff */
[----:B--2---:R-:W-:Y:S05]  /*b2d0*/  @!P0 BRA `(.L_x_253) ;  /* 0xfffffffc00f08947 */ /* 0x004fea000383ffff */
[----:B------:R-:W-:Y:S05]  /*b2e0*/  BRA `(.L_x_254) ;  /* 0xffffff9800787947 */ /* 0x000fea000383ffff */
.L_x_79:
[----:B------:R-:W-:-:S07]  /*b2f0*/  MOV R0, UR5 ;  /* 0x0000000500007c02 */ /* 0x000fce0008000f00 */
.L_x_255:
[----:B-1----:R1:W2:Y:S02]  /*b300*/  SYNCS.PHASECHK.TRANS64.TRYWAIT P0, [R0+URZ], R2 ;  /* 0x00000002000075a7 */ /* 0x0022a400080011ff */
[----:B--2---:R-:W-:Y:S05]  /*b310*/  @!P0 NANOSLEEP.SYNCS 0x989680 ;  /* 0x009896800000895d */ /* 0x004fea0003900000 */
[----:B------:R-:W2:Y:S02]  /*b320*/  @!P0 SYNCS.PHASECHK.TRANS64 P0, [R0+URZ], R2 ;  /* 0x00000002000085a7 */ /* 0x000ea400080010ff */
[----:B--2---:R-:W-:Y:S05]  /*b330*/  @!P0 BRA `(.L_x_255) ;  /* 0xfffffffc00f08947 */ /* 0x004fea000383ffff */
[----:B------:R-:W-:Y:S05]  /*b340*/  BRA `(.L_x_256) ;  /* 0xffffff9800887947 */ /* 0x000fea000383ffff */
.L_x_80:
[----:B------:R-:W-:-:S07]  /*b350*/  MOV R0, UR5 ;  /* 0x0000000500007c02 */ /* 0x000fce0008000f00 */
.L_x_257:
[----:B-1----:R1:W2:Y:S02]  /*b360*/  SYNCS.PHASECHK.TRANS64.TRYWAIT P0, [R0+URZ], R2 ;  /* 0x00000002000075a7 */ /* 0x0022a400080011ff */
[----:B--2---:R-:W-:Y:S05]  /*b370*/  @!P0 NANOSLEEP.SYNCS 0x989680 ;  /* 0x009896800000895d */ /* 0x004fea0003900000 */
[----:B------:R-:W2:Y:S02]  /*b380*/  @!P0 SYNCS.PHASECHK.TRANS64 P0, [R0+URZ], R2 ;  /* 0x00000002000085a7 */ /* 0x000ea400080010ff */
[----:B--2---:R-:W-:Y:S05]  /*b390*/  @!P0 BRA `(.L_x_257) ;  /* 0xfffffffc00f08947 */ /* 0x004fea000383ffff */
[----:B------:R-:W-:Y:S05]  /*b3a0*/  BRA `(.L_x_258) ;  /* 0xffffff9800987947 */ /* 0x000fea000383ffff */
.L_x_81:
[----:B------:R-:W-:-:S07]  /*b3b0*/  MOV R0, UR5 ;  /* 0x0000000500007c02 */ /* 0x000fce0008000f00 */
.L_x_259:
[----:B-1----:R1:W2:Y:S02]  /*b3c0*/  SYNCS.PHASECHK.TRANS64.TRYWAIT P0, [R0+URZ], R2 ;  /* 0x00000002000075a7 */ /* 0x0022a400080011ff */
[----:B--2---:R-:W-:Y:S05]  /*b3d0*/  @!P0 NANOSLEEP.SYNCS 0x989680 ;  /* 0x009896800000895d */ /* 0x004fea0003900000 */
[----:B------:R-:W2:Y:S02]  /*b3e0*/  @!P0 SYNCS.PHASECHK.TRANS64 P0, [R0+URZ], R2 ;  /* 0x00000002000085a7 */ /* 0x000ea400080010ff */
[----:B--2---:R-:W-:Y:S05]  /*b3f0*/  @!P0 BRA `(.L_x_259) ;  /* 0xfffffffc00f08947 */ /* 0x004fea000383ffff */
[----:B------:R-:W-:Y:S05]  /*b400*/  BRA `(.L_x_260) ;  /* 0xffffff9800a87947 */ /* 0x000fea000383ffff */
.L_x_82:
[----:B------:R-:W-:-:S07]  /*b410*/  MOV R0, UR5 ;  /* 0x0000000500007c02 */ /* 0x000fce0008000f00 */
.L_x_261:
[----:B-1----:R1:W2:Y:S02]  /*b420*/  SYNCS.PHASECHK.TRANS64.TRYWAIT P0, [R0+URZ], R2 ;  /* 0x00000002000075a7 */ /* 0x0022a400080011ff */
[----:B--2---:R-:W-:Y:S05]  /*b430*/  @!P0 NANOSLEEP.SYNCS 0x989680 ;  /* 0x009896800000895d */ /* 0x004fea0003900000 */
[----:B------:R-:W2:Y:S02]  /*b440*/  @!P0 SYNCS.PHASECHK.TRANS64 P0, [R0+URZ], R2 ;  /* 0x00000002000085a7 */ /* 0x000ea400080010ff */
[----:B--2---:R-:W-:Y:S05]  /*b450*/  @!P0 BRA `(.L_x_261) ;  /* 0xfffffffc00f08947 */ /* 0x004fea000383ffff */
[----:B------:R-:W-:Y:S05]  /*b460*/  BRA `(.L_x_262) ;  /* 0xffffff9800b87947 */ /* 0x000fea000383ffff */
.L_x_83:
[----:B------:R-:W-:-:S07]  /*b470*/  MOV R0, UR5 ;  /* 0x0000000500007c02 */ /* 0x000fce0008000f00 */
.L_x_263:
[----:B-1----:R1:W2:Y:S02]  /*b480*/  SYNCS.PHASECHK.TRANS64.TRYWAIT P0, [R0+URZ], R2 ;  /* 0x00000002000075a7 */ /* 0x0022a400080011ff */
[----:B--2---:R-:W-:Y:S05]  /*b490*/  @!P0 NANOSLEEP.SYNCS 0x989680 ;  /* 0x009896800000895d */ /* 0x004fea0003900000 */
[----:B------:R-:W2:Y:S02]  /*b4a0*/  @!P0 SYNCS.PHASECHK.TRANS64 P0, [R0+URZ], R2 ;  /* 0x00000002000085a7 */ /* 0x000ea400080010ff */
[----:B--2---:R-:W-:Y:S05]  /*b4b0*/  @!P0 BRA `(.L_x_263) ;  /* 0xfffffffc00f08947 */ /* 0x004fea000383ffff */
[----:B------:R-:W-:Y:S05]  /*b4c0*/  BRA `(.L_x_264) ;  /* 0xffffff9800c87947 */ /* 0x000fea000383ffff */
.L_x_84:
[----:B------:R-:W-:-:S07]  /*b4d0*/  MOV R0, UR5 ;  /* 0x0000000500007c02 */ /* 0x000fce0008000f00 */
.L_x_265:
[----:B-1----:R1:W2:Y:S02]  /*b4e0*/  SYNCS.PHASECHK.TRANS64.TRYWAIT P0, [R0+URZ], R2 ;  /* 0x00000002000075a7 */ /* 0x0022a400080011ff */
[----:B--2---:R-:W-:Y:S05]  /*b4f0*/  @!P0 NANOSLEEP.SYNCS 0x989680 ;  /* 0x009896800000895d */ /* 0x004fea0003900000 */
[----:B------:R-:W2:Y:S02]  /*b500*/  @!P0 SYNCS.PHASECHK.TRANS64 P0, [R0+URZ], R2 ;  /* 0x00000002000085a7 */ /* 0x000ea400080010ff */
[----:B--2---:R-:W-:Y:S05]  /*b510*/  @!P0 BRA `(.L_x_265) ;  /* 0xfffffffc00f08947 */ /* 0x004fea000383ffff */
[----:B------:R-:W-:Y:S05]  /*b520*/  BRA `(.L_x_266) ;  /* 0xffffff9800d87947 */ /* 0x000fea000383ffff */
.L_x_85:
[----:B------:R-:W-:-:S07]  /*b530*/  MOV R0, UR5 ;  /* 0x0000000500007c02 */ /* 0x000fce0008000f00 */
.L_x_267:
[----:B-1----:R1:W2:Y:S02]  /*b540*/  SYNCS.PHASECHK.TRANS64.TRYWAIT P0, [R0+URZ], R2 ;  /* 0x00000002000075a7 */ /* 0x0022a400080011ff */
[----:B--2---:R-:W-:Y:S05]  /*b550*/  @!P0 NANOSLEEP.SYNCS 0x989680 ;  /* 0x009896800000895d */ /* 0x004fea0003900000 */
[----:B------:R-:W2:Y:S02]  /*b560*/  @!P0 SYNCS.PHASECHK.TRANS64 P0, [R0+URZ], R2 ;  /* 0x00000002000085a7 */ /* 0x000ea400080010ff */
[----:B--2---:R-:W-:Y:S05]  /*b570*/  @!P0 BRA `(.L_x_267) ;  /* 0xfffffffc00f08947 */ /* 0x004fea000383ffff */
[----:B------:R-:W-:Y:S05]  /*b580*/  BRA `(.L_x_268) ;  /* 0xffffff9800e87947 */ /* 0x000fea000383ffff */
.L_x_86:
[----:B------:R-:W-:-:S07]  /*b590*/  MOV R0, UR5 ;  /* 0x0000000500007c02 */ /* 0x000fce0008000f00 */
.L_x_269:
[----:B-1----:R1:W2:Y:S02]  /*b5a0*/  SYNCS.PHASECHK.TRANS64.TRYWAIT P0, [R0+URZ], R2 ;  /* 0x00000002000075a7 */ /* 0x0022a400080011ff */
[----:B--2---:R-:W-:Y:S05]  /*b5b0*/  @!P0 NANOSLEEP.SYNCS 0x989680 ;  /* 0x009896800000895d */ /* 0x004fea0003900000 */
[----:B------:R-:W2:Y:S02]  /*b5c0*/  @!P0 SYNCS.PHASECHK.TRANS64 P0, [R0+URZ], R2 ;  /* 0x00000002000085a7 */ /* 0x000ea400080010ff */
[----:B--2---:R-:W-:Y:S05]  /*b5d0*/  @!P0 BRA `(.L_x_269) ;  /* 0xfffffffc00f08947 */ /* 0x004fea000383ffff */
[----:B------:R-:W-:Y:S05]  /*b5e0*/  BRA `(.L_x_270) ;  /* 0xffffff9800f87947 */ /* 0x000fea000383ffff */
.L_x_87:
[----:B------:R-:W-:-:S07]  /*b5f0*/  MOV R0, UR5 ;  /* 0x0000000500007c02 */ /* 0x000fce0008000f00 */
.L_x_271:
[----:B-1----:R1:W2:Y:S02]  /*b600*/  SYNCS.PHASECHK.TRANS64.TRYWAIT P0, [R0+URZ], R2 ;  /* 0x00000002000075a7 */ /* 0x0022a400080011ff */
[----:B--2---:R-:W-:Y:S05]  /*b610*/  @!P0 NANOSLEEP.SYNCS 0x989680 ;  /* 0x009896800000895d */ /* 0x004fea0003900000 */
[----:B------:R-:W2:Y:S02]  /*b620*/  @!P0 SYNCS.PHASECHK.TRANS64 P0, [R0+URZ], R2 ;  /* 0x00000002000085a7 */ /* 0x000ea400080010ff */
[----:B--2---:R-:W-:Y:S05]  /*b630*/  @!P0 BRA `(.L_x_271) ;  /* 0xfffffffc00f08947 */ /* 0x004fea000383ffff */
[----:B------:R-:W-:Y:S05]  /*b640*/  BRA `(.L_x_272) ;  /* 0xffffff9c00087947 */ /* 0x000fea000383ffff */
.L_x_88:
[----:B------:R-:W-:-:S07]  /*b650*/  MOV R0, UR5 ;  /* 0x0000000500007c02 */ /* 0x000fce0008000f00 */
.L_x_273:
[----:B-1----:R1:W2:Y:S02]  /*b660*/  SYNCS.PHASECHK.TRANS64.TRYWAIT P0, [R0+URZ], R2 ;  /* 0x00000002000075a7 */ /* 0x0022a400080011ff */
[----:B--2---:R-:W-:Y:S05]  /*b670*/  @!P0 NANOSLEEP.SYNCS 0x989680 ;  /* 0x009896800000895d */ /* 0x004fea0003900000 */
[----:B------:R-:W2:Y:S02]  /*b680*/  @!P0 SYNCS.PHASECHK.TRANS64 P0, [R0+URZ], R2 ;  /* 0x00000002000085a7 */ /* 0x000ea400080010ff */
[----:B--2---:R-:W-:Y:S05]  /*b690*/  @!P0 BRA `(.L_x_273) ;  /* 0xfffffffc00f08947 */ /* 0x004fea000383ffff */
[----:B------:R-:W-:Y:S05]  /*b6a0*/  BRA `(.L_x_274) ;  /* 0xffffff9c00187947 */ /* 0x000fea000383ffff */
.L_x_89:
[----:B------:R-:W-:-:S07]  /*b6b0*/  MOV R0, UR5 ;  /* 0x0000000500007c02 */ /* 0x000fce0008000f00 */
.L_x_275:
[----:B-1----:R1:W2:Y:S02]  /*b6c0*/  SYNCS.PHASECHK.TRANS64.TRYWAIT P0, [R0+URZ], R2 ;  /* 0x00000002000075a7 */ /* 0x0022a400080011ff */
[----:B--2---:R-:W-:Y:S05]  /*b6d0*/  @!P0 NANOSLEEP.SYNCS 0x989680 ;  /* 0x009896800000895d */ /* 0x004fea0003900000 */
[----:B------:R-:W2:Y:S02]  /*b6e0*/  @!P0 SYNCS.PHASECHK.TRANS64 P0, [R0+URZ], R2 ;  /* 0x00000002000085a7 */ /* 0x000ea400080010ff */
[----:B--2---:R-:W-:Y:S05]  /*b6f0*/  @!P0 BRA `(.L_x_275) ;  /* 0xfffffffc00f08947 */ /* 0x004fea000383ffff */
[----:B------:R-:W-:Y:S05]  /*b700*/  BRA `(.L_x_276) ;  /* 0xffffff9c00287947 */ /* 0x000fea000383ffff */
.L_x_90:
[----:B------:R-:W-:-:S07]  /*b710*/  MOV R0, UR5 ;  /* 0x0000000500007c02 */ /* 0x000fce0008000f00 */
.L_x_277:
[----:B-1----:R1:W2:Y:S02]  /*b720*/  SYNCS.PHASECHK.TRANS64.TRYWAIT P0, [R0+URZ], R2 ;  /* 0x00000002000075a7 */ /* 0x0022a400080011ff */
[----:B--2---:R-:W-:Y:S05]  /*b730*/  @!P0 NANOSLEEP.SYNCS 0x989680 ;  /* 0x009896800000895d */ /* 0x004fea0003900000 */
[----:B------:R-:W2:Y:S02]  /*b740*/  @!P0 SYNCS.PHASECHK.TRANS64 P0, [R0+URZ], R2 ;  /* 0x00000002000085a7 */ /* 0x000ea400080010ff */
[----:B--2---:R-:W-:Y:S05]  /*b750*/  @!P0 BRA `(.L_x_277) ;  /* 0xfffffffc00f08947 */ /* 0x004fea000383ffff */
[----:B------:R-:W-:Y:S05]  /*b760*/  BRA `(.L_x_278) ;  /* 0xffffff9c00387947 */ /* 0x000fea000383ffff */
.L_x_91:
[----:B------:R-:W-:-:S07]  /*b770*/  MOV R0, UR5 ;  /* 0x0000000500007c02 */ /* 0x000fce0008000f00 */
.L_x_279:
[----:B-1----:R1:W2:Y:S02]  /*b780*/  SYNCS.PHASECHK.TRANS64.TRYWAIT P0, [R0+URZ], R2 ;  /* 0x00000002000075a7 */ /* 0x0022a400080011ff */
[----:B--2---:R-:W-:Y:S05]  /*b790*/  @!P0 NANOSLEEP.SYNCS 0x989680 ;  /* 0x009896800000895d */ /* 0x004fea0003900000 */
[----:B------:R-:W2:Y:S02]  /*b7a0*/  @!P0 SYNCS.PHASECHK.TRANS64 P0, [R0+URZ], R2 ;  /* 0x00000002000085a7 */ /* 0x000ea400080010ff */
[----:B--2---:R-:W-:Y:S05]  /*b7b0*/  @!P0 BRA `(.L_x_279) ;  /* 0xfffffffc00f08947 */ /* 0x004fea000383ffff */
[----:B------:R-:W-:Y:S05]  /*b7c0*/  BRA `(.L_x_280) ;  /* 0xffffff9c00487947 */ /* 0x000fea000383ffff */
.L_x_92:
[----:B------:R-:W-:-:S07]  /*b7d0*/  MOV R0, UR5 ;  /* 0x0000000500007c02 */ /* 0x000fce0008000f00 */
.L_x_281:
[----:B-1----:R1:W2:Y:S02]  /*b7e0*/  SYNCS.PHASECHK.TRANS64.TRYWAIT P0, [R0+URZ], R2 ;  /* 0x00000002000075a7 */ /* 0x0022a400080011ff */
[----:B--2---:R-:W-:Y:S05]  /*b7f0*/  @!P0 NANOSLEEP.SYNCS 0x989680 ;  /* 0x009896800000895d */ /* 0x004fea0003900000 */
[----:B------:R-:W2:Y:S02]  /*b800*/  @!P0 SYNCS.PHASECHK.TRANS64 P0, [R0+URZ], R2 ;  /* 0x00000002000085a7 */ /* 0x000ea400080010ff */
[----:B--2---:R-:W-:Y:S05]  /*b810*/  @!P0 BRA `(.L_x_281) ;  /* 0xfffffffc00f08947 */ /* 0x004fea000383ffff */
[----:B------:R-:W-:Y:S05]  /*b820*/  BRA `(.L_x_282) ;  /* 0xffffff9c00587947 */ /* 0x000fea000383ffff */
.L_x_93:
[----:B------:R-:W-:-:S07]  /*b830*/  MOV R0, UR5 ;  /* 0x0000000500007c02 */ /* 0x000fce0008000f00 */
.L_x_283:
[----:B-1----:R1:W2:Y:S02]  /*b840*/  SYNCS.PHASECHK.TRANS64.TRYWAIT P0, [R0+URZ], R2 ;  /* 0x00000002000075a7 */ /* 0x0022a400080011ff */
[----:B--2---:R-:W-:Y:S05]  /*b850*/  @!P0 NANOSLEEP.SYNCS 0x989680 ;  /* 0x009896800000895d */ /* 0x004fea0003900000 */
[----:B------:R-:W2:Y:S02]  /*b860*/  @!P0 SYNCS.PHASECHK.TRANS64 P0, [R0+URZ], R2 ;  /* 0x00000002000085a7 */ /* 0x000ea400080010ff */
[----:B--2---:R-:W-:Y:S05]  /*b870*/  @!P0 BRA `(.L_x_283) ;  /* 0xfffffffc00f08947 */ /* 0x004fea000383ffff */
[----:B------:R-:W-:Y:S05]  /*b880*/  BRA `(.L_x_284) ;  /* 0xffffff9c00687947 */ /* 0x000fea000383ffff */
.L_x_94:
[----:B------:R-:W-:-:S07]  /*b890*/  MOV R0, UR5 ;  /* 0x0000000500007c02 */ /* 0x000fce0008000f00 */
.L_x_285:
[----:B-1----:R1:W2:Y:S02]  /*b8a0*/  SYNCS.PHASECHK.TRANS64.TRYWAIT P0, [R0+URZ], R2 ;  /* 0x00000002000075a7 */ /* 0x0022a400080011ff */
[----:B--2---:R-:W-:Y:S05]  /*b8b0*/  @!P0 NANOSLEEP.SYNCS 0x989680 ;  /* 0x009896800000895d */ /* 0x004fea0003900000 */
[----:B------:R-:W2:Y:S02]  /*b8c0*/  @!P0 SYNCS.PHASECHK.TRANS64 P0, [R0+URZ], R2 ;  /* 0x00000002000085a7 */ /* 0x000ea400080010ff */
[----:B--2---:R-:W-:Y:S05]  /*b8d0*/  @!P0 BRA `(.L_x_285) ;  /* 0xfffffffc00f08947 */ /* 0x004fea000383ffff */
[----:B------:R-:W-:Y:S05]  /*b8e0*/  BRA `(.L_x_286) ;  /* 0xffffff9c00787947 */ /* 0x000fea000383ffff */
.L_x_95:
[----:B------:R-:W-:-:S07]  /*b8f0*/  MOV R0, UR5 ;  /* 0x0000000500007c02 */ /* 0x000fce0008000f00 */
.L_x_287:
[----:B-1----:R1:W2:Y:S02]  /*b900*/  SYNCS.PHASECHK.TRANS64.TRYWAIT P0, [R0+URZ], R2 ;  /* 0x00000002000075a7 */ /* 0x0022a400080011ff */
[----:B--2---:R-:W-:Y:S05]  /*b910*/  @!P0 NANOSLEEP.SYNCS 0x989680 ;  /* 0x009896800000895d */ /* 0x004fea0003900000 */
[----:B------:R-:W2:Y:S02]  /*b920*/  @!P0 SYNCS.PHASECHK.TRANS64 P0, [R0+URZ], R2 ;  /* 0x00000002000085a7 */ /* 0x000ea400080010ff */
[----:B--2---:R-:W-:Y:S05]  /*b930*/  @!P0 BRA `(.L_x_287) ;  /* 0xfffffffc00f08947 */ /* 0x004fea000383ffff */
[----:B------:R-:W-:Y:S05]  /*b940*/  BRA `(.L_x_288) ;  /* 0xffffff9c00887947 */ /* 0x000fea000383ffff */
.L_x_96:
[----:B------:R-:W-:-:S07]  /*b950*/  MOV R0, UR5 ;  /* 0x0000000500007c02 */ /* 0x000fce0008000f00 */
.L_x_289:
[----:B-1----:R1:W2:Y:S02]  /*b960*/  SYNCS.PHASECHK.TRANS64.TRYWAIT P0, [R0+URZ], R2 ;  /* 0x00000002000075a7 */ /* 0x0022a400080011ff */
[----:B--2---:R-:W-:Y:S05]  /*b970*/  @!P0 NANOSLEEP.SYNCS 0x989680 ;  /* 0x009896800000895d */ /* 0x004fea0003900000 */
[----:B------:R-:W2:Y:S02]  /*b980*/  @!P0 SYNCS.PHASECHK.TRANS64 P0, [R0+URZ], R2 ;  /* 0x00000002000085a7 */ /* 0x000ea400080010ff */
[----:B--2---:R-:W-:Y:S05]  /*b990*/  @!P0 BRA `(.L_x_289) ;  /* 0xfffffffc00f08947 */ /* 0x004fea000383ffff */
[----:B------:R-:W-:Y:S05]  /*b9a0*/  BRA `(.L_x_290) ;  /* 0xffffff9c00987947 */ /* 0x000fea000383ffff */
.L_x_97:
[----:B------:R-:W-:-:S07]  /*b9b0*/  MOV R0, UR5 ;  /* 0x0000000500007c02 */ /* 0x000fce0008000f00 */
.L_x_291:
[----:B-1----:R1:W2:Y:S02]  /*b9c0*/  SYNCS.PHASECHK.TRANS64.TRYWAIT P0, [R0+URZ], R2 ;  /* 0x00000002000075a7 */ /* 0x0022a400080011ff */
[----:B--2---:R-:W-:Y:S05]  /*b9d0*/  @!P0 NANOSLEEP.SYNCS 0x989680 ;  /* 0x009896800000895d */ /* 0x004fea0003900000 */
[----:B------:R-:W2:Y:S02]  /*b9e0*/  @!P0 SYNCS.PHASECHK.TRANS64 P0, [R0+URZ], R2 ;  /* 0x00000002000085a7 */ /* 0x000ea400080010ff */
[----:B--2---:R-:W-:Y:S05]  /*b9f0*/  @!P0 BRA `(.L_x_291) ;  /* 0xfffffffc00f08947 */ /* 0x004fea000383ffff */
[----:B------:R-:W-:Y:S05]  /*ba00*/  BRA `(.L_x_292) ;  /* 0xffffff9c00a87947 */ /* 0x000fea000383ffff */
.L_x_98:
[----:B------:R-:W-:-:S07]  /*ba10*/  MOV R0, UR5 ;  /* 0x0000000500007c02 */ /* 0x000fce0008000f00 */
.L_x_293:
[----:B-1----:R1:W2:Y:S02]  /*ba20*/  SYNCS.PHASECHK.TRANS64.TRYWAIT P0, [R0+URZ], R2 ;  /* 0x00000002000075a7 */ /* 0x0022a400080011ff */
[----:B--2---:R-:W-:Y:S05]  /*ba30*/  @!P0 NANOSLEEP.SYNCS 0x989680 ;  /* 0x009896800000895d */ /* 0x004fea0003900000 */
[----:B------:R-:W2:Y:S02]  /*ba40*/  @!P0 SYNCS.PHASECHK.TRANS64 P0, [R0+URZ], R2 ;  /* 0x00000002000085a7 */ /* 0x000ea400080010ff */
[----:B--2---:R-:W-:Y:S05]  /*ba50*/  @!P0 BRA `(.L_x_293) ;  /* 0xfffffffc00f08947 */ /* 0x004fea000383ffff */
[----:B------:R-:W-:Y:S05]  /*ba60*/  BRA `(.L_x_294) ;  /* 0xffffff9c00b87947 */ /* 0x000fea000383ffff */
.L_x_99:
[----:B------:R-:W-:-:S07]  /*ba70*/  MOV R0, UR5 ;  /* 0x0000000500007c02 */ /* 0x000fce0008000f00 */
.L_x_295:
[----:B-1----:R1:W2:Y:S02]  /*ba80*/  SYNCS.PHASECHK.TRANS64.TRYWAIT P0, [R0+URZ], R2 ;  /* 0x00000002000075a7 */ /* 0x0022a400080011ff */
[----:B--2---:R-:W-:Y:S05]  /*ba90*/  @!P0 NANOSLEEP.SYNCS 0x989680 ;  /* 0x009896800000895d */ /* 0x004fea0003900000 */
[----:B------:R-:W2:Y:S02]  /*baa0*/  @!P0 SYNCS.PHASECHK.TRANS64 P0, [R0+URZ], R2 ;  /* 0x00000002000085a7 */ /* 0x000ea400080010ff */
[----:B--2---:R-:W-:Y:S05]  /*bab0*/  @!P0 BRA `(.L_x_295) ;  /* 0xfffffffc00f08947 */ /* 0x004fea000383ffff */
[----:B------:R-:W-:Y:S05]  /*bac0*/  BRA `(.L_x_296) ;  /* 0xffffff9c00c87947 */ /* 0x000fea000383ffff */
.L_x_100:
[----:B------:R-:W-:-:S07]  /*bad0*/  MOV R0, UR5 ;  /* 0x0000000500007c02 */ /* 0x000fce0008000f00 */
.L_x_297:
[----:B-1----:R1:W2:Y:S02]  /*bae0*/  SYNCS.PHASECHK.TRANS64.TRYWAIT P0, [R0+URZ], R2 ;  /* 0x00000002000075a7 */ /* 0x0022a400080011ff */
[----:B--2---:R-:W-:Y:S05]  /*baf0*/  @!P0 NANOSLEEP.SYNCS 0x989680 ;  /* 0x009896800000895d */ /* 0x004fea0003900000 */
[----:B------:R-:W2:Y:S02]  /*bb00*/  @!P0 SYNCS.PHASECHK.TRANS64 P0, [R0+URZ], R2 ;  /* 0x00000002000085a7 */ /* 0x000ea400080010ff */
[----:B--2---:R-:W-:Y:S05]  /*bb10*/  @!P0 BRA `(.L_x_297) ;  /* 0xfffffffc00f08947 */ /* 0x004fea000383ffff */
[----:B------:R-:W-:Y:S05]  /*bb20*/  BRA `(.L_x_298) ;  /* 0xffffff9c00d87947 */ /* 0x000fea000383ffff */
.L_x_101:
[----:B------:R-:W-:-:S07]  /*bb30*/  MOV R0, UR5 ;  /* 0x0000000500007c02 */ /* 0x000fce0008000f00 */
.L_x_299:
[----:B-1----:R1:W2:Y:S02]  /*bb40*/  SYNCS.PHASECHK.TRANS64.TRYWAIT P0, [R0+URZ], R2 ;  /* 0x00000002000075a7 */ /* 0x0022a400080011ff */
[----:B--2---:R-:W-:Y:S05]  /*bb50*/  @!P0 NANOSLEEP.SYNCS 0x989680 ;  /* 0x009896800000895d */ /* 0x004fea0003900000 */
[----:B------:R-:W2:Y:S02]  /*bb60*/  @!P0 SYNCS.PHASECHK.TRANS64 P0, [R0+URZ], R2 ;  /* 0x00000002000085a7 */ /* 0x000ea400080010ff */
[----:B--2---:R-:W-:Y:S05]  /*bb70*/  @!P0 BRA `(.L_x_299) ;  /* 0xfffffffc00f08947 */ /* 0x004fea000383ffff */
[----:B------:R-:W-:Y:S05]  /*bb80*/  BRA `(.L_x_300) ;  /* 0xffffff9c00e87947 */ /* 0x000fea000383ffff */
.L_x_102:
[----:B------:R-:W-:-:S07]  /*bb90*/  MOV R0, UR5 ;  /* 0x0000000500007c02 */ /* 0x000fce0008000f00 */
.L_x_301:
[----:B-1----:R1:W2:Y:S02]  /*bba0*/  SYNCS.PHASECHK.TRANS64.TRYWAIT P0, [R0+URZ], R2 ;  /* 0x00000002000075a7 */ /* 0x0022a400080011ff */
[----:B--2---:R-:W-:Y:S05]  /*bbb0*/  @!P0 NANOSLEEP.SYNCS 0x989680 ;  /* 0x009896800000895d */ /* 0x004fea0003900000 */
[----:B------:R-:W2:Y:S02]  /*bbc0*/  @!P0 SYNCS.PHASECHK.TRANS64 P0, [R0+URZ], R2 ;  /* 0x00000002000085a7 */ /* 0x000ea400080010ff */
[----:B--2---:R-:W-:Y:S05]  /*bbd0*/  @!P0 BRA `(.L_x_301) ;  /* 0xfffffffc00f08947 */ /* 0x004fea000383ffff */
[----:B------:R-:W-:Y:S05]  /*bbe0*/  BRA `(.L_x_302) ;  /* 0xffffff9c00f87947 */ /* 0x000fea000383ffff */
.L_x_103:
[----:B------:R-:W-:-:S07]  /*bbf0*/  MOV R0, UR5 ;  /* 0x0000000500007c02 */ /* 0x000fce0008000f00 */
.L_x_303:
[----:B-1----:R1:W2:Y:S02]  /*bc00*/  SYNCS.PHASECHK.TRANS64.TRYWAIT P0, [R0+URZ], R2 ;  /* 0x00000002000075a7 */ /* 0x0022a400080011ff */
[----:B--2---:R-:W-:Y:S05]  /*bc10*/  @!P0 NANOSLEEP.SYNCS 0x989680 ;  /* 0x009896800000895d */ /* 0x004fea0003900000 */
[----:B------:R-:W2:Y:S02]  /*bc20*/  @!P0 SYNCS.PHASECHK.TRANS64 P0, [R0+URZ], R2 ;  /* 0x00000002000085a7 */ /* 0x000ea400080010ff */
[----:B--2---:R-:W-:Y:S05]  /*bc30*/  @!P0 BRA `(.L_x_303) ;  /* 0xfffffffc00f08947 */ /* 0x004fea000383ffff */
[----:B------:R-:W-:Y:S05]  /*bc40*/  BRA `(.L_x_304) ;  /* 0xffffffa000087947 */ /* 0x000fea000383ffff */
.L_x_104:
[----:B------:R-:W-:-:S07]  /*bc50*/  MOV R0, UR5 ;  /* 0x0000000500007c02 */ /* 0x000fce0008000f00 */
.L_x_305:
[----:B-1----:R1:W2:Y:S02]  /*bc60*/  SYNCS.PHASECHK.TRANS64.TRYWAIT P0, [R0+URZ], R2 ;  /* 0x00000002000075a7 */ /* 0x0022a400080011ff */
[----:B--2---:R-:W-:Y:S05]  /*bc70*/  @!P0 NANOSLEEP.SYNCS 0x989680 ;  /* 0x009896800000895d */ /* 0x004fea0003900000 */
[----:B------:R-:W2:Y:S02]  /*bc80*/  @!P0 SYNCS.PHASECHK.TRANS64 P0, [R0+URZ], R2 ;  /* 0x00000002000085a7 */ /* 0x000ea400080010ff */
[----:B--2---:R-:W-:Y:S05]  /*bc90*/  @!P0 BRA `(.L_x_305) ;  /* 0xfffffffc00f08947 */ /* 0x004fea000383ffff */
[----:B------:R-:W-:Y:S05]  /*bca0*/  BRA `(.L_x_306) ;  /* 0xffffffa000187947 */ /* 0x000fea000383ffff */
.L_x_105:
[----:B------:R-:W-:-:S07]  /*bcb0*/  MOV R0, UR5 ;  /* 0x0000000500007c02 */ /* 0x000fce0008000f00 */
.L_x_307:
[----:B-1----:R1:W2:Y:S02]  /*bcc0*/  SYNCS.PHASECHK.TRANS64.TRYWAIT P0, [R0+URZ], R2 ;  /* 0x00000002000075a7 */ /* 0x0022a400080011ff */
[----:B--2---:R-:W-:Y:S05]  /*bcd0*/  @!P0 NANOSLEEP.SYNCS 0x989680 ;  /* 0x009896800000895d */ /* 0x004fea0003900000 */
[----:B------:R-:W2:Y:S02]  /*bce0*/  @!P0 SYNCS.PHASECHK.TRANS64 P0, [R0+URZ], R2 ;  /* 0x00000002000085a7 */ /* 0x000ea400080010ff */
[----:B--2---:R-:W-:Y:S05]  /*bcf0*/  @!P0 BRA `(.L_x_307) ;  /* 0xfffffffc00f08947 */ /* 0x004fea000383ffff */
[----:B------:R-:W-:Y:S05]  /*bd00*/  BRA `(.L_x_308) ;  /* 0xffffffa000287947 */ /* 0x000fea000383ffff */
.L_x_106:
[----:B------:R-:W-:-:S07]  /*bd10*/  MOV R0, UR5 ;  /* 0x0000000500007c02 */ /* 0x000fce0008000f00 */
.L_x_309:
[----:B-1----:R1:W2:Y:S02]  /*bd20*/  SYNCS.PHASECHK.TRANS64.TRYWAIT P0, [R0+URZ], R2 ;  /* 0x00000002000075a7 */ /* 0x0022a400080011ff */
[----:B--2---:R-:W-:Y:S05]  /*bd30*/  @!P0 NANOSLEEP.SYNCS 0x989680 ;  /* 0x009896800000895d */ /* 0x004fea0003900000 */
[----:B------:R-:W2:Y:S02]  /*bd40*/  @!P0 SYNCS.PHASECHK.TRANS64 P0, [R0+URZ], R2 ;  /* 0x00000002000085a7 */ /* 0x000ea400080010ff */
[----:B--2---:R-:W-:Y:S05]  /*bd50*/  @!P0 BRA `(.L_x_309) ;  /* 0xfffffffc00f08947 */ /* 0x004fea000383ffff */
[----:B------:R-:W-:Y:S05]  /*bd60*/  BRA `(.L_x_310) ;  /* 0xffffffa000387947 */ /* 0x000fea000383ffff */
.L_x_107:
[----:B------:R-:W-:-:S07]  /*bd70*/  MOV R0, UR5 ;  /* 0x0000000500007c02 */ /* 0x000fce0008000f00 */
.L_x_311:
[----:B-1----:R1:W2:Y:S02]  /*bd80*/  SYNCS.PHASECHK.TRANS64.TRYWAIT P0, [R0+URZ], R2 ;  /* 0x00000002000075a7 */ /* 0x0022a400080011ff */
[----:B--2---:R-:W-:Y:S05]  /*bd90*/  @!P0 NANOSLEEP.SYNCS 0x989680 ;  /* 0x009896800000895d */ /* 0x004fea0003900000 */
[----:B------:R-:W2:Y:S02]  /*bda0*/  @!P0 SYNCS.PHASECHK.TRANS64 P0, [R0+URZ], R2 ;  /* 0x00000002000085a7 */ /* 0x000ea400080010ff */
[----:B--2---:R-:W-:Y:S05]  /*bdb0*/  @!P0 BRA `(.L_x_311) ;  /* 0xfffffffc00f08947 */ /* 0x004fea000383ffff */
[----:B------:R-:W-:Y:S05]  /*bdc0*/  BRA `(.L_x_312) ;  /* 0xffffffa000487947 */ /* 0x000fea000383ffff */
.L_x_108:
[----:B------:R-:W-:-:S07]  /*bdd0*/  MOV R0, UR5 ;  /* 0x0000000500007c02 */ /* 0x000fce0008000f00 */
.L_x_313:
[----:B-1----:R1:W2:Y:S02]  /*bde0*/  SYNCS.PHASECHK.TRANS64.TRYWAIT P0, [R0+URZ], R2 ;  /* 0x00000002000075a7 */ /* 0x0022a400080011ff */
[----:B--2---:R-:W-:Y:S05]  /*bdf0*/  @!P0 NANOSLEEP.SYNCS 0x989680 ;  /* 0x009896800000895d */ /* 0x004fea0003900000 */
[----:B------:R-:W2:Y:S02]  /*be00*/  @!P0 SYNCS.PHASECHK.TRANS64 P0, [R0+URZ], R2 ;  /* 0x00000002000085a7 */ /* 0x000ea400080010ff */
[----:B--2---:R-:W-:Y:S05]  /*be10*/  @!P0 BRA `(.L_x_313) ;  /* 0xfffffffc00f08947 */ /* 0x004fea000383ffff */
[----:B------:R-:W-:Y:S05]  /*be20*/  BRA `(.L_x_314) ;  /* 0xffffffa000587947 */ /* 0x000fea000383ffff */
.L_x_109:
[----:B------:R-:W-:-:S07]  /*be30*/  MOV R0, UR5 ;  /* 0x0000000500007c02 */ /* 0x000fce0008000f00 */
.L_x_315:
[----:B-1----:R1:W2:Y:S02]  /*be40*/  SYNCS.PHASECHK.TRANS64.TRYWAIT P0, [R0+URZ], R2 ;  /* 0x00000002000075a7 */ /* 0x0022a400080011ff */
[----:B--2---:R-:W-:Y:S05]  /*be50*/  @!P0 NANOSLEEP.SYNCS 0x989680 ;  /* 0x009896800000895d */ /* 0x004fea0003900000 */
[----:B------:R-:W2:Y:S02]  /*be60*/  @!P0 SYNCS.PHASECHK.TRANS64 P0, [R0+URZ], R2 ;  /* 0x00000002000085a7 */ /* 0x000ea400080010ff */
[----:B--2---:R-:W-:Y:S05]  /*be70*/  @!P0 BRA `(.L_x_315) ;  /* 0xfffffffc00f08947 */ /* 0x004fea000383ffff */
[----:B------:R-:W-:Y:S05]  /*be80*/  BRA `(.L_x_316) ;  /* 0xffffffa000687947 */ /* 0x000fea000383ffff */
.L_x_110:
[----:B------:R-:W-:-:S07]  /*be90*/  MOV R0, UR5 ;  /* 0x0000000500007c02 */ /* 0x000fce0008000f00 */
.L_x_317:
[----:B-1----:R1:W2:Y:S02]  /*bea0*/  SYNCS.PHASECHK.TRANS64.TRYWAIT P0, [R0+URZ], R2 ;  /* 0x00000002000075a7 */ /* 0x0022a400080011ff */
[----:B--2---:R-:W-:Y:S05]  /*beb0*/  @!P0 NANOSLEEP.SYNCS 0x989680 ;  /* 0x009896800000895d */ /* 0x004fea0003900000 */
[----:B------:R-:W2:Y:S02]  /*bec0*/  @!P0 SYNCS.PHASECHK.TRANS64 P0, [R0+URZ], R2 ;  /* 0x00000002000085a7 */ /* 0x000ea400080010ff */
[----:B--2---:R-:W-:Y:S05]  /*bed0*/  @!P0 BRA `(.L_x_317) ;  /* 0xfffffffc00f08947 */ /* 0x004fea000383ffff */
[----:B------:R-:W-:Y:S05]  /*bee0*/  BRA `(.L_x_318) ;  /* 0xffffffa000787947 */ /* 0x000fea000383ffff */
.L_x_111:
[----:B------:R-:W-:-:S07]  /*bef0*/  MOV R0, UR5 ;  /* 0x0000000500007c02 */ /* 0x000fce0008000f00 */
.L_x_319:
[----:B-1----:R1:W2:Y:S02]  /*bf00*/  SYNCS.PHASECHK.TRANS64.TRYWAIT P0, [R0+URZ], R2 ;  /* 0x00000002000075a7 */ /* 0x0022a400080011ff */
[----:B--2---:R-:W-:Y:S05]  /*bf10*/  @!P0 NANOSLEEP.SYNCS 0x989680 ;  /* 0x009896800000895d */ /* 0x004fea0003900000 */
[----:B------:R-:W2:Y:S02]  /*bf20*/  @!P0 SYNCS.PHASECHK.TRANS64 P0, [R0+URZ], R2 ;  /* 0x00000002000085a7 */ /* 0x000ea400080010ff */
[----:B--2---:R-:W-:Y:S05]  /*bf30*/  @!P0 BRA `(.L_x_319) ;  /* 0xfffffffc00f08947 */ /* 0x004fea000383ffff */
[----:B------:R-:W-:Y:S05]  /*bf40*/  BRA `(.L_x_320) ;  /* 0xffffffa000887947 */ /* 0x000fea000383ffff */
.L_x_114:
[----:B------:R-:W-:-:S07]  /*bf50*/  MOV R4, UR4 ;  /* 0x0000000400047c02 */ /* 0x000fce0008000f00 */
.L_x_321:
[----:B--2---:R2:W3:Y:S02]  /*bf60*/  SYNCS.PHASECHK.TRANS64.TRYWAIT P1, [R4+URZ+0x4a8], R6 ;  /* 0x0004a806040075a7 */ /* 0x0044e400080211ff */
[----:B---3--:R-:W-:Y:S05]  /*bf70*/  @!P1 NANOSLEEP.SYNCS 0x989680 ;  /* 0x009896800000995d */ /* 0x008fea0003900000 */
[----:B------:R-:W3:Y:S02]  /*bf80*/  @!P1 SYNCS.PHASECHK.TRANS64 P1, [R4+URZ+0x4a8], R6 ;  /* 0x0004a806040095a7 */ /* 0x000ee400080210ff */
[----:B---3--:R-:W-:Y:S05]  /*bf90*/  @!P1 BRA `(.L_x_321) ;  /* 0xfffffffc00f09947 */ /* 0x008fea000383ffff */
[----:B------:R-:W-:Y:S05]  /*bfa0*/  BRA `(.L_x_322) ;  /* 0xffffffa000f87947 */ /* 0x000fea000383ffff */
.L_x_115:
[----:B--2---:R-:W-:-:S07]  /*bfb0*/  MOV R4, UR4 ;  /* 0x0000000400047c02 */ /* 0x004fce0008000f00 */
.L_x_323:
[----:B--2---:R2:W3:Y:S02]  /*bfc0*/  SYNCS.PHASECHK.TRANS64.TRYWAIT P1, [R4+URZ+0x4a0], R5 ;  /* 0x0004a005040075a7 */ /* 0x0044e400080211ff */
[----:B---3--:R-:W-:Y:S05]  /*bfd0*/  @!P1 NANOSLEEP.SYNCS 0x989680 ;  /* 0x009896800000995d */ /* 0x008fea0003900000 */
[----:B------:R-:W3:Y:S02]  /*bfe0*/  @!P1 SYNCS.PHASECHK.TRANS64 P1, [R4+URZ+0x4a0], R5 ;  /* 0x0004a005040095a7 */ /* 0x000ee400080210ff */
[----:B---3--:R-:W-:Y:S05]  /*bff0*/  @!P1 BRA `(.L_x_323) ;  /* 0xfffffffc00f09947 */ /* 0x008fea000383ffff */
[----:B------:R-:W-:Y:S05]  /*c000*/  BRA `(.L_x_324) ;  /* 0xffffffa400007947 */ /* 0x000fea000383ffff */
.L_x_125:
[----:B--2---:R-:W-:-:S04]  /*c010*/  MOV R5, UR5 ;  /* 0x0000000500057c02 */ /* 0x004fc80008000f00 */
[----:B------:R2:W3:Y:S03]  /*c020*/  SYNCS.PHASECHK.TRANS64.TRYWAIT P0, [R5+URZ+0x8], R6 ;  /* 0x00000806050075a7 */ /* 0x0004e600080011ff */
[----:B---3--:R-:W-:Y:S05]  /*c030*/  @!P0 NANOSLEEP.SYNCS 0x989680 ;  /* 0x009896800000895d */ /* 0x008fea0003900000 */
[----:B------:R-:W3:Y:S02]  /*c040*/  @!P0 SYNCS.PHASECHK.TRANS64 P0, [R5+URZ+0x8], R6 ;  /* 0x00000806050085a7 */ /* 0x000ee400080010ff */
[----:B---3--:R-:W-:Y:S05]  /*c050*/  @!P0 BRA `(.L_x_125) ;  /* 0xfffffffc00ec8947 */ /* 0x008fea000383ffff */
[----:B------:R-:W-:Y:S05]  /*c060*/  BRA `(.L_x_124) ;  /* 0xffffffa400cc7947 */ /* 0x000fea000383ffff */
.L_x_127:
[----:B------:R-:W-:Y:S01]  /*c070*/  BSSY B0, `(.L_x_325) ;  /* 0x0000006000007945 */ /* 0x000fe20003800000 */
[----:B------:R-:W-:-:S07]  /*c080*/  MOV R15, 0xffffffff ;  /* 0xffffffff000f7802 */ /* 0x000fce0000000f00 */
[----:B-12--5:R-:W-:Y:S05]  /*c090*/  WARPSYNC.COLLECTIVE R15, `(.L_x_326) ;  /* 0x000000000f0c7348 */ /* 0x026fea0003c00000 */
[----:B------:R-:W-:Y:S02]  /*c0a0*/  ELECT P6, UR79, PT ;  /* 0x00000000004f782f */ /* 0x000fe400038c0000 */
[----:B------:R-:W-:Y:S01]  /*c0b0*/  MOV R14, UR79 ;  /* 0x0000004f000e7c02 */ /* 0x000fe20008000f00 */
[----:B-12--5:R-:W-:Y:S10]  /*c0c0*/  ENDCOLLECTIVE ;  /* 0x000000000000791b */ /* 0x026ff40003800000 */
.L_x_326:
[----:B------:R-:W-:Y:S05]  /*c0d0*/  BSYNC B0 ;  /* 0x0000000000007941 */ /* 0x000fea0003800000 */
.L_x_325:
[----:B------:R-:W-:Y:S01]  /*c0e0*/  PLOP3.LUT P0, PT, P6, PT, PT, 0x80, 0x8 ;  /* 0x000000000008781c */ /* 0x000fe2000370f070 */
[----:B------:R-:W-:-:S12]  /*c0f0*/  BRA `(.L_x_327) ;  /* 0xffffffa400f87947 */ /* 0x000fd8000383ffff */
.L_x_129:
[----:B--2---:R-:W-:-:S04]  /*c100*/  MOV R3, UR5 ;  /* 0x0000000500037c02 */ /* 0x004fc80008000f00 */
[----:B------:R2:W3:Y:S03]  /*c110*/  SYNCS.PHASECHK.TRANS64.TRYWAIT P0, [R3+URZ+0x8], R4 ;  /* 0x00000804030075a7 */ /* 0x0004e600080011ff */
[----:B---3--:R-:W-:Y:S05]  /*c120*/  @!P0 NANOSLEEP.SYNCS 0x989680 ;  /* 0x009896800000895d */ /* 0x008fea0003900000 */
[----:B------:R-:W3:Y:S02]  /*c130*/  @!P0 SYNCS.PHASECHK.TRANS64 P0, [R3+URZ+0x8], R4 ;  /* 0x00000804030085a7 */ /* 0x000ee400080010ff */
[----:B---3--:R-:W-:Y:S05]  /*c140*/  @!P0 BRA `(.L_x_129) ;  /* 0xfffffffc00ec8947 */ /* 0x008fea000383ffff */
[----:B------:R-:W-:Y:S05]  /*c150*/  BRA `(.L_x_128) ;  /* 0xffffffa400fc7947 */ /* 0x000fea000383ffff */
.L_x_130:
[----:B------:R-:W-:-:S07]  /*c160*/  MOV R4, UR14 ;  /* 0x0000000e00047c02 */ /* 0x000fce0008000f00 */
.L_x_328:
[----:B-1----:R1:W2:Y:S02]  /*c170*/  SYNCS.PHASECHK.TRANS64.TRYWAIT P0, [R4+URZ+0x4a0], R5 ;  /* 0x0004a005040075a7 */ /* 0x0022a400080011ff */
[----:B--2---:R-:W-:Y:S05]  /*c180*/  @!P0 NANOSLEEP.SYNCS 0x989680 ;  /* 0x009896800000895d */ /* 0x004fea0003900000 */
[----:B------:R-:W2:Y:S02]  /*c190*/  @!P0 SYNCS.PHASECHK.TRANS64 P0, [R4+URZ+0x4a0], R5 ;  /* 0x0004a005040085a7 */ /* 0x000ea400080010ff */
[----:B--2---:R-:W-:Y:S05]  /*c1a0*/  @!P0 BRA `(.L_x_328) ;  /* 0xfffffffc00f08947 */ /* 0x004fea000383ffff */
[----:B------:R-:W-:Y:S05]  /*c1b0*/  BRA `(.L_x_329) ;  /* 0xffffffa800e07947 */ /* 0x000fea000383ffff */
.L_x_132:
[----:B------:R-:W-:-:S07]  /*c1c0*/  MOV R4, UR19 ;  /* 0x0000001300047c02 */ /* 0x000fce0008000f00 */
.L_x_330:
[----:B-1----:R1:W2:Y:S02]  /*c1d0*/  SYNCS.PHASECHK.TRANS64.TRYWAIT P0, [R4+URZ+0x4c0], R5 ;  /* 0x0004c005040075a7 */ /* 0x0022a400080011ff */
[----:B--2---:R-:W-:Y:S05]  /*c1e0*/  @!P0 NANOSLEEP.SYNCS 0x989680 ;  /* 0x009896800000895d */ /* 0x004fea0003900000 */
[----:B------:R-:W2:Y:S02]  /*c1f0*/  @!P0 SYNCS.PHASECHK.TRANS64 P0, [R4+URZ+0x4c0], R5 ;  /* 0x0004c005040085a7 */ /* 0x000ea400080010ff */
[----:B--2---:R-:W-:Y:S05]  /*c200*/  @!P0 BRA `(.L_x_330) ;  /* 0xfffffffc00f08947 */ /* 0x004fea000383ffff */
[----:B------:R-:W-:Y:S05]  /*c210*/  BRA `(.L_x_131) ;  /* 0xffffffac00007947 */ /* 0x000fea000383ffff */
.L_x_136:
[----:B-1----:R-:W-:Y:S07]  /*c220*/  MOV R4, UR11 ;  /* 0x0000000b00047c02 */ /* 0x002fee0008000f00 */
.L_x_331:
[----:B-1----:R1:W2:Y:S02]  /*c230*/  SYNCS.PHASECHK.TRANS64.TRYWAIT P0, [R4+URZ], R6 ;  /* 0x00000006040075a7 */ /* 0x0022a400080011ff */
[----:B--2---:R-:W-:Y:S05]  /*c240*/  @!P0 NANOSLEEP.SYNCS 0x989680 ;  /* 0x009896800000895d */ /* 0x004fea0003900000 */
[----:B------:R-:W2:Y:S02]  /*c250*/  @!P0 SYNCS.PHASECHK.TRANS64 P0, [R4+URZ], R6 ;  /* 0x00000006040085a7 */ /* 0x000ea400080010ff */
[----:B--2---:R-:W-:Y:S05]  /*c260*/  @!P0 BRA `(.L_x_331) ;  /* 0xfffffffc00f08947 */ /* 0x004fea000383ffff */
[----:B------:R-:W-:Y:S05]  /*c270*/  BRA `(.L_x_135) ;  /* 0xffffffac00247947 */ /* 0x000fea000383ffff */
.L_x_140:
[----:B--2---:R-:W-:-:S07]  /*c280*/  MOV R0, UR4 ;  /* 0x0000000400007c02 */ /* 0x004fce0008000f00 */
.L_x_332:
[----:B--2---:R2:W3:Y:S02]  /*c290*/  SYNCS.PHASECHK.TRANS64.TRYWAIT P0, [R0+URZ], R2 ;  /* 0x00000002000075a7 */ /* 0x0044e400080011ff */
[----:B---3--:R-:W-:Y:S05]  /*c2a0*/  @!P0 NANOSLEEP.SYNCS 0x989680 ;  /* 0x009896800000895d */ /* 0x008fea0003900000 */
[----:B------:R-:W3:Y:S02]  /*c2b0*/  @!P0 SYNCS.PHASECHK.TRANS64 P0, [R0+URZ], R2 ;  /* 0x00000002000085a7 */ /* 0x000ee400080010ff */
[----:B---3--:R-:W-:Y:S05]  /*c2c0*/  @!P0 BRA `(.L_x_332) ;  /* 0xfffffffc00f08947 */ /* 0x008fea000383ffff */
[----:B------:R-:W-:Y:S05]  /*c2d0*/  BRA `(.L_x_333) ;  /* 0xffffffac00d87947 */ /* 0x000fea000383ffff */
.L_x_143:
[----:B------:R-:W-:-:S07]  /*c2e0*/  MOV R0, UR14 ;  /* 0x0000000e00007c02 */ /* 0x000fce0008000f00 */
.L_x_334:
[----:B--2---:R2:W3:Y:S02]  /*c2f0*/  SYNCS.PHASECHK.TRANS64.TRYWAIT P1, [R0+URZ+0x4d0], R2 ;  /* 0x0004d002000075a7 */ /* 0x0044e400080211ff */
[----:B---3--:R-:W-:Y:S05]  /*c300*/  @!P1 NANOSLEEP.SYNCS 0x989680 ;  /* 0x009896800000995d */ /* 0x008fea0003900000 */
[----:B------:R-:W3:Y:S02]  /*c310*/  @!P1 SYNCS.PHASECHK.TRANS64 P1, [R0+URZ+0x4d0], R2 ;  /* 0x0004d002000095a7 */ /* 0x000ee400080210ff */
[----:B---3--:R-:W-:Y:S05]  /*c320*/  @!P1 BRA `(.L_x_334) ;  /* 0xfffffffc00f09947 */ /* 0x008fea000383ffff */
[----:B------:R-:W-:Y:S05]  /*c330*/  BRA `(.L_x_335) ;  /* 0xffffffb000247947 */ /* 0x000fea000383ffff */
.L_x_148:
[----:B------:R-:W-:Y:S07]  /*c340*/  MOV R0, UR28 ;  /* 0x0000001c00007c02 */ /* 0x000fee0008000f00 */
.L_x_336:
[----:B-1----:R1:W2:Y:S02]  /*c350*/  SYNCS.PHASECHK.TRANS64.TRYWAIT P0, [R0+URZ+0x4a0], R3 ;  /* 0x0004a003000075a7 */ /* 0x0022a400080011ff */
[----:B--2---:R-:W-:Y:S05]  /*c360*/  @!P0 NANOSLEEP.SYNCS 0x989680 ;  /* 0x009896800000895d */ /* 0x004fea0003900000 */
[----:B------:R-:W2:Y:S02]  /*c370*/  @!P0 SYNCS.PHASECHK.TRANS64 P0, [R0+URZ+0x4a0], R3 ;  /* 0x0004a003000085a7 */ /* 0x000ea400080010ff */
[----:B--2---:R-:W-:Y:S05]  /*c380*/  @!P0 BRA `(.L_x_336) ;  /* 0xfffffffc00f08947 */ /* 0x004fea000383ffff */
[----:B------:R-:W-:Y:S05]  /*c390*/  BRA `(.L_x_337) ;  /* 0xffffffb400507947 */ /* 0x000fea000383ffff */
.L_x_151:
[----:B------:R-:W-:Y:S07]  /*c3a0*/  MOV R0, UR28 ;  /* 0x0000001c00007c02 */ /* 0x000fee0008000f00 */
.L_x_338:
[----:B-1----:R1:W2:Y:S02]  /*c3b0*/  SYNCS.PHASECHK.TRANS64.TRYWAIT P0, [R0+URZ+0x498], R8 ;  /* 0x00049808000075a7 */ /* 0x0022a400080011ff */
[----:B--2---:R-:W-:Y:S05]  /*c3c0*/  @!P0 NANOSLEEP.SYNCS 0x989680 ;  /* 0x009896800000895d */ /* 0x004fea0003900000 */
[----:B------:R-:W2:Y:S02]  /*c3d0*/  @!P0 SYNCS.PHASECHK.TRANS64 P0, [R0+URZ+0x498], R8 ;  /* 0x00049808000085a7 */ /* 0x000ea400080010ff */
[----:B--2---:R-:W-:Y:S05]  /*c3e0*/  @!P0 BRA `(.L_x_338) ;  /* 0xfffffffc00f08947 */ /* 0x004fea000383ffff */
[----:B------:R-:W-:Y:S05]  /*c3f0*/  BRA `(.L_x_150) ;  /* 0xffffffb800b07947 */ /* 0x000fea000383ffff */
.L_x_154:
[----:B-1----:R-:W-:Y:S07]  /*c400*/  MOV R0, UR28 ;  /* 0x0000001c00007c02 */ /* 0x002fee0008000f00 */
.L_x_339:
[----:B-1----:R1:W2:Y:S02]  /*c410*/  SYNCS.PHASECHK.TRANS64.TRYWAIT P2, [R0+URZ+0x488], R3 ;  /* 0x00048803000075a7 */ /* 0x0022a400080411ff */
[----:B--2---:R-:W-:Y:S05]  /*c420*/  @!P2 NANOSLEEP.SYNCS 0x989680 ;  /* 0x009896800000a95d */ /* 0x004fea0003900000 */
[----:B------:R-:W2:Y:S02]  /*c430*/  @!P2 SYNCS.PHASECHK.TRANS64 P2, [R0+URZ+0x488], R3 ;  /* 0x000488030000a5a7 */ /* 0x000ea400080410ff */
[----:B--2---:R-:W-:Y:S05]  /*c440*/  @!P2 BRA `(.L_x_339) ;  /* 0xfffffffc00f0a947 */ /* 0x004fea000383ffff */
[----:B------:R-:W-:Y:S05]  /*c450*/  BRA `(.L_x_340) ;  /* 0xffffffbc000c7947 */ /* 0x000fea000383ffff */
.L_x_157:
[----:B------:R-:W-:Y:S07]  /*c460*/  MOV R0, UR44 ;  /* 0x0000002c00007c02 */ /* 0x000fee0008000f00 */
.L_x_341:
[----:B-1----:R1:W2:Y:S02]  /*c470*/  SYNCS.PHASECHK.TRANS64.TRYWAIT P0, [R0+URZ+0x4a0], R2 ;  /* 0x0004a002000075a7 */ /* 0x0022a400080011ff */
[----:B--2---:R-:W-:Y:S05]  /*c480*/  @!P0 NANOSLEEP.SYNCS 0x989680 ;  /* 0x009896800000895d */ /* 0x004fea0003900000 */
[----:B------:R-:W2:Y:S02]  /*c490*/  @!P0 SYNCS.PHASECHK.TRANS64 P0, [R0+URZ+0x4a0], R2 ;  /* 0x0004a002000085a7 */ /* 0x000ea400080010ff */
[----:B--2---:R-:W-:Y:S05]  /*c4a0*/  @!P0 BRA `(.L_x_341) ;  /* 0xfffffffc00f08947 */ /* 0x004fea000383ffff */
[----:B------:R-:W-:Y:S05]  /*c4b0*/  BRA `(.L_x_342) ;  /* 0xffffffc000b47947 */ /* 0x000fea000383ffff */
.L_x_168:
[----:B-1----:R-:W-:Y:S04]  /*c4c0*/  MOV R3, UR44 ;  /* 0x0000002c00037c02 */ /* 0x002fe80008000f00 */
[----:B------:R1:W2:Y:S03]  /*c4d0*/  SYNCS.PHASECHK.TRANS64.TRYWAIT P1, [R3+URZ+0x480], R4 ;  /* 0x00048004030075a7 */ /* 0x0002a600080211ff */
[----:B--2---:R-:W-:Y:S05]  /*c4e0*/  @!P1 NANOSLEEP.SYNCS 0x989680 ;  /* 0x009896800000995d */ /* 0x004fea0003900000 */
[----:B------:R-:W2:Y:S02]  /*c4f0*/  @!P1 SYNCS.PHASECHK.TRANS64 P1, [R3+URZ+0x480], R4 ;  /* 0x00048004030095a7 */ /* 0x000ea400080210ff */
[----:B--2---:R-:W-:Y:S05]  /*c500*/  @!P1 BRA `(.L_x_168) ;  /* 0xfffffffc00ec9947 */ /* 0x004fea000383ffff */
[----:B------:R-:W-:Y:S05]  /*c510*/  BRA `(.L_x_167) ;  /* 0xffffffcc00f47947 */ /* 0x000fea000383ffff */
.L_x_170:
[----:B-1----:R1:W2:Y:S02]  /*c520*/  SYNCS.PHASECHK.TRANS64.TRYWAIT P1, [R88+URZ+0x4b0], R0 ;  /* 0x0004b000580075a7 */ /* 0x0022a400080211ff */
[----:B--2---:R-:W-:Y:S05]  /*c530*/  @!P1 NANOSLEEP.SYNCS 0x989680 ;  /* 0x009896800000995d */ /* 0x004fea0003900000 */
[----:B------:R-:W2:Y:S02]  /*c540*/  @!P1 SYNCS.PHASECHK.TRANS64 P1, [R88+URZ+0x4b0], R0 ;  /* 0x0004b000580095a7 */ /* 0x000ea400080210ff */
[----:B--2---:R-:W-:Y:S05]  /*c550*/  @!P1 BRA `(.L_x_170) ;  /* 0xfffffffc00f09947 */ /* 0x004fea000383ffff */
[----:B------:R-:W-:Y:S05]  /*c560*/  BRA `(.L_x_169) ;  /* 0xffffffd000347947 */ /* 0x000fea000383ffff */
        .weak           $__internal_0_$__cuda_sm10x_tcgen05_guardrail_trap_col_being_dealloced_not_returned_by_alloc
        .type           $__internal_0_$__cuda_sm10x_tcgen05_guardrail_trap_col_being_dealloced_not_returned_by_alloc,@function
        .size           $__internal_0_$__cuda_sm10x_tcgen05_guardrail_trap_col_being_dealloced_not_returned_by_alloc,($__internal_1_$__cuda_sm10x_tcgen05_guardrail_trap_phase_invalid_during_alloc - $__internal_0_$__cuda_sm10x_tcgen05_guardrail_trap_col_being_dealloced_not_returned_by_alloc)
$__internal_0_$__cuda_sm10x_tcgen05_guardrail_trap_col_being_dealloced_not_returned_by_alloc:
[----:B------:R-:W-:Y:S05]  /*c570*/  BPT.TRAP 0x1 ;  /* 0x000000040000795c */ /* 0x000fea0000300000 */
[----:B------:R-:W-:-:S04]  /*c580*/  HFMA2 R3, -RZ, RZ, 0, 0 ;  /* 0x00000000ff037431 */ /* 0x000fc800000001ff */
[----:B------:R-:W-:Y:S05]  /*c590*/  RET.REL.NODEC R2 `(_ZN7cutlass13device_kernelINS_4conv6kernel13ConvUniversalINS1_16ConvProblemShapeILNS1_8OperatorE1ELi3EEENS1_10collective14CollectiveConvINS1_47MainloopSm100TmaUmmaWarpSpecializedImplicitGemmILS5_1ELi72ELi3ELi1ELi2EN4cute5tupleIJNSA_1CILi2EEENSC_ILi1EEESE_EEEEENSB_IJNSC_ILi128EEENSC_ILi64EEENSB_IJNSC_ILi32EEEEEEEEENS_12float_e4m3_tESM_NSA_8TiledMMAINSA_8MMA_AtomIJNSA_10MMA_TraitsINSA_25SM100_MMA_F8F6F4_2x1SM_SSEJSM_SM_fSH_SI_NSA_17integral_constantINSA_4UMMA5MajorELST_0EEENSR_IST_LST_1EEENSR_INSS_7ScaleInELSW_0EEESX_EEEEEENSA_6LayoutINSB_IJSE_SE_SE_EEENSB_IJNSC_ILi0EEES12_S12_EEEEENSB_IJNSA_10UnderscoreES15_S15_EEEEENS7_6detail27Sm100ImplicitGemmTileTraitsINSA_25SM100_TMA_2SM_LOAD_IM2COLENSA_14ComposedLayoutINSA_7SwizzleILi1ELi4ELi3EEENSA_18smem_ptr_flag_bitsILi8EEENS10_INSB_IJNSC_ILi8EEESJ_EEENSB_IJSJ_SE_EEEEEEEvEENS19_INSA_18SM100_TMA_2SM_LOADENS1B_IS1D_S1F_NS10_INSB_IJSJ_S1G_EEENSB_IJSE_SJ_EEEEEEEvEEEENS_8epilogue10collective18CollectiveEpilogueINS1T_23Sm100TmaWarpSpecializedILi1ELi1ELi32ELb0ELb0EEEJNSB_IJSI_SI_SK_EEENSB_IJNS10_ISI_SE_EES1Z_EEESM_NSB_IJNSB_IJllllEEESE_S12_EEESM_S22_NS1T_6fusion15FusionCallbacksIS1X_NS23_17LinearCombinationISM_fSM_fLNS_15FloatRoundStyleE2EEES1Y_S20_JEEENSA_5SM1004TMEM4LOAD26SM100_TMEM_LOAD_32dp32b32xENSA_20SM90_TMA_LOAD_IM2COLENS1B_INS1C_ILi2ELi4ELi3EEES1F_NS10_INSB_IJS1G_SI_EEENSB_IJSI_SE_EEEEEEENSA_39AutoVectorizingCopyWithAssumedAlignmentILi128EEENSA_21SM90_TMA_STORE_IM2COLES2I_S2K_S2K_EEEvvEEEEvNT_6ParamsE) ;  /* 0xffffff3802987950 */ /* 0x000fea0003c3ffff */
        .weak           $__internal_1_$__cuda_sm10x_tcgen05_guardrail_trap_phase_invalid_during_alloc
        .type           $__internal_1_$__cuda_sm10x_tcgen05_guardrail_trap_phase_invalid_during_alloc,@function
        .size           $__internal_1_$__cuda_sm10x_tcgen05_guardrail_trap_phase_invalid_during_alloc,($__internal_2_$__cuda_sm10x_tcgen05_guardrail_trap_unallocated_columns_being_dealloced - $__internal_1_$__cuda_sm10x_tcgen05_guardrail_trap_phase_invalid_during_alloc)
$__internal_1_$__cuda_sm10x_tcgen05_guardrail_trap_phase_invalid_during_alloc:
[----:B------:R-:W-:Y:S05]  /*c5a0*/  BPT.TRAP 0x1 ;  /* 0x000000040000795c */ /* 0x000fea0000300000 */
[----:B------:R-:W-:-:S04]  /*c5b0*/  MOV R5, 0x0 ;  /* 0x0000000000057802 */ /* 0x000fc80000000f00 */
[----:B------:R-:W-:Y:S05]  /*c5c0*/  RET.REL.NODEC R4 `(_ZN7cutlass13device_kernelINS_4conv6kernel13ConvUniversalINS1_16ConvProblemShapeILNS1_8OperatorE1ELi3EEENS1_10collective14CollectiveConvINS1_47MainloopSm100TmaUmmaWarpSpecializedImplicitGemmILS5_1ELi72ELi3ELi1ELi2EN4cute5tupleIJNSA_1CILi2EEENSC_ILi1EEESE_EEEEENSB_IJNSC_ILi128EEENSC_ILi64EEENSB_IJNSC_ILi32EEEEEEEEENS_12float_e4m3_tESM_NSA_8TiledMMAINSA_8MMA_AtomIJNSA_10MMA_TraitsINSA_25SM100_MMA_F8F6F4_2x1SM_SSEJSM_SM_fSH_SI_NSA_17integral_constantINSA_4UMMA5MajorELST_0EEENSR_IST_LST_1EEENSR_INSS_7ScaleInELSW_0EEESX_EEEEEENSA_6LayoutINSB_IJSE_SE_SE_EEENSB_IJNSC_ILi0EEES12_S12_EEEEENSB_IJNSA_10UnderscoreES15_S15_EEEEENS7_6detail27Sm100ImplicitGemmTileTraitsINSA_25SM100_TMA_2SM_LOAD_IM2COLENSA_14ComposedLayoutINSA_7SwizzleILi1ELi4ELi3EEENSA_18smem_ptr_flag_bitsILi8EEENS10_INSB_IJNSC_ILi8EEESJ_EEENSB_IJSJ_SE_EEEEEEEvEENS19_INSA_18SM100_TMA_2SM_LOADENS1B_IS1D_S1F_NS10_INSB_IJSJ_S1G_EEENSB_IJSE_SJ_EEEEEEEvEEEENS_8epilogue10collective18CollectiveEpilogueINS1T_23Sm100TmaWarpSpecializedILi1ELi1ELi32ELb0ELb0EEEJNSB_IJSI_SI_SK_EEENSB_IJNS10_ISI_SE_EES1Z_EEESM_NSB_IJNSB_IJllllEEESE_S12_EEESM_S22_NS1T_6fusion15FusionCallbacksIS1X_NS23_17LinearCombinationISM_fSM_fLNS_15FloatRoundStyleE2EEES1Y_S20_JEEENSA_5SM1004TMEM4LOAD26SM100_TMEM_LOAD_32dp32b32xENSA_20SM90_TMA_LOAD_IM2COLENS1B_INS1C_ILi2ELi4ELi3EEES1F_NS10_INSB_IJS1G_SI_EEENSB_IJSI_SE_EEEEEEENSA_39AutoVectorizingCopyWithAssumedAlignmentILi128EEENSA_21SM90_TMA_STORE_IM2COLES2I_S2K_S2K_EEEvvEEEEvNT_6ParamsE) ;  /* 0xffffff38048c7950 */ /* 0x000fea0003c3ffff */
        .weak           $__internal_2_$__cuda_sm10x_tcgen05_guardrail_trap_unallocated_columns_being_dealloced
        .type           $__internal_2_$__cuda_sm10x_tcgen05_guardrail_trap_unallocated_columns_being_dealloced,@function
        .size           $__internal_2_$__cuda_sm10x_tcgen05_guardrail_trap_unallocated_columns_being_dealloced,(.L_x_344 - $__internal_2_$__cuda_sm10x_tcgen05_guardrail_trap_unallocated_columns_being_dealloced)
$__internal_2_$__cuda_sm10x_tcgen05_guardrail_trap_unallocated_columns_being_dealloced:
[----:B------:R-:W-:Y:S05]  /*c5d0*/  BPT.TRAP 0x1 ;  /* 0x000000040000795c */ /* 0x000fea0000300000 */
[----:B------:R-:W-:-:S04]  /*c5e0*/  HFMA2 R3, -RZ, RZ, 0, 0 ;  /* 0x00000000ff037431 */ /* 0x000fc800000001ff */
[----:B------:R-:W-:Y:S05]  /*c5f0*/  RET.REL.NODEC R2 `(_ZN7cutlass13device_kernelINS_4conv6kernel13ConvUniversalINS1_16ConvProblemShapeILNS1_8OperatorE1ELi3EEENS1_10collective14CollectiveConvINS1_47MainloopSm100TmaUmmaWarpSpecializedImplicitGemmILS5_1ELi72ELi3ELi1ELi2EN4cute5tupleIJNSA_1CILi2EEENSC_ILi1EEESE_EEEEENSB_IJNSC_ILi128EEENSC_ILi64EEENSB_IJNSC_ILi32EEEEEEEEENS_12float_e4m3_tESM_NSA_8TiledMMAINSA_8MMA_AtomIJNSA_10MMA_TraitsINSA_25SM100_MMA_F8F6F4_2x1SM_SSEJSM_SM_fSH_SI_NSA_17integral_constantINSA_4UMMA5MajorELST_0EEENSR_IST_LST_1EEENSR_INSS_7ScaleInELSW_0EEESX_EEEEEENSA_6LayoutINSB_IJSE_SE_SE_EEENSB_IJNSC_ILi0EEES12_S12_EEEEENSB_IJNSA_10UnderscoreES15_S15_EEEEENS7_6detail27Sm100ImplicitGemmTileTraitsINSA_25SM100_TMA_2SM_LOAD_IM2COLENSA_14ComposedLayoutINSA_7SwizzleILi1ELi4ELi3EEENSA_18smem_ptr_flag_bitsILi8EEENS10_INSB_IJNSC_ILi8EEESJ_EEENSB_IJSJ_SE_EEEEEEEvEENS19_INSA_18SM100_TMA_2SM_LOADENS1B_IS1D_S1F_NS10_INSB_IJSJ_S1G_EEENSB_IJSE_SJ_EEEEEEEvEEEENS_8epilogue10collective18CollectiveEpilogueINS1T_23Sm100TmaWarpSpecializedILi1ELi1ELi32ELb0ELb0EEEJNSB_IJSI_SI_SK_EEENSB_IJNS10_ISI_SE_EES1Z_EEESM_NSB_IJNSB_IJllllEEESE_S12_EEESM_S22_NS1T_6fusion15FusionCallbacksIS1X_NS23_17LinearCombinationISM_fSM_fLNS_15FloatRoundStyleE2EEES1Y_S20_JEEENSA_5SM1004TMEM4LOAD26SM100_TMEM_LOAD_32dp32b32xENSA_20SM90_TMA_LOAD_IM2COLENS1B_INS1C_ILi2ELi4ELi3EEES1F_NS10_INSB_IJS1G_SI_EEENSB_IJSI_SE_EEEEEEENSA_39AutoVectorizingCopyWithAssumedAlignmentILi128EEENSA_21SM90_TMA_STORE_IM2COLES2I_S2K_S2K_EEEvvEEEEvNT_6ParamsE) ;  /* 0xffffff3802807950 */ /* 0x000fea0003c3ffff */
.L_x_343:
[----:B------:R-:W-:-:S00]  /*c600*/  BRA `(.L_x_343) ;  /* 0xfffffffc00fc7947 */ /* 0x000fc0000383ffff */
[----:B------:R-:W-:-:S00]  /*c610*/  NOP ;  /* 0x0000000000007918 */ /* 0x000fc00000000000 */
        /* <DEDUP_REMOVED lines=14> */
.L_x_344:


//--------------------- .nv.global.init           --------------------------
	.section	.nv.global.init,"aw",@progbits
.nv.global.init:
	.type		$str$29,@object
	.size		$str$29,($str$30 - $str$29)
$str$29:
        /*0000*/ 	.byte	0x28, 0x61, 0x64, 0x64, 0x72, 0x65, 0x73, 0x73, 0x20, 0x26, 0x20, 0x6d, 0x61, 0x73, 0x6b, 0x29
        /*0010*/ 	.byte	0x20, 0x3d, 0x3d, 0x20, 0x30, 0x00
	.type		$str$30,@object
	.size		$str$30,($str$28 - $str$30)
$str$30:
        /*0016*/ 	.byte	0x2f, 0x74, 0x6d, 0x70, 0x2f, 0x63, 0x75, 0x74, 0x6c, 0x61, 0x73, 0x73, 0x5f, 0x73, 0x77, 0x65
        /*0026*/ 	.byte	0x65, 0x70, 0x5f, 0x73, 0x72, 0x63, 0x2f, 0x69, 0x6e, 0x63, 0x6c, 0x75, 0x64, 0x65, 0x2f, 0x63
        /*0036*/ 	.byte	0x75, 0x74, 0x65, 0x2f, 0x70, 0x6f, 0x69, 0x6e, 0x74, 0x65, 0x72, 0x5f, 0x66, 0x6c, 0x61, 0x67
        /*0046*/ 	.byte	0x67, 0x65, 0x64, 0x2e, 0x68, 0x70, 0x70, 0x00
	.type		$str$28,@object
	.size		$str$28,($str$27 - $str$28)
$str$28:
        /*004e*/ 	.byte	0x2f, 0x74, 0x6d, 0x70, 0x2f, 0x63, 0x75, 0x74, 0x6c, 0x61, 0x73, 0x73, 0x5f, 0x73, 0x77, 0x65
        /*005e*/ 	.byte	0x65, 0x70, 0x5f, 0x73, 0x72, 0x63, 0x2f, 0x69, 0x6e, 0x63, 0x6c, 0x75, 0x64, 0x65, 0x2f, 0x63
        /*006e*/ 	.byte	0x75, 0x74, 0x65, 0x2f, 0x61, 0x74, 0x6f, 0x6d, 0x2f, 0x63, 0x6f, 0x70, 0x79, 0x5f, 0x74, 0x72
        /*007e*/ 	.byte	0x61, 0x69, 0x74, 0x73, 0x5f, 0x73, 0x6d, 0x31, 0x30, 0x30, 0x2e, 0x68, 0x70, 0x70, 0x00
	.type		$str$27,@object
	.size		$str$27,(__unnamed_1 - $str$27)
$str$27:
        /*008d*/ 	.byte	0x28, 0x28, 0x75, 0x69, 0x6e, 0x74, 0x33, 0x32, 0x5f, 0x74, 0x28, 0x74, 0x68, 0x72, 0x65, 0x61
        /*009d*/ 	.byte	0x64, 0x49, 0x64, 0x78, 0x2e, 0x78, 0x29, 0x20, 0x2f, 0x20, 0x33, 0x32, 0x29, 0x20, 0x25, 0x20
        /*00ad*/ 	.byte	0x34, 0x29, 0x20, 0x3d, 0x3d, 0x20, 0x28, 0x28, 0x28, 0x74, 0x6d, 0x65, 0x6d, 0x5f, 0x61, 0x64
        /*00bd*/ 	.byte	0x64, 0x72, 0x20, 0x3e, 0x3e, 0x20, 0x31, 0x36, 0x29, 0x20, 0x2f, 0x20, 0x33, 0x32, 0x29, 0x20
        /*00cd*/ 	.byte	0x25, 0x20, 0x34, 0x29, 0x00
	.type		__unnamed_1,@object
	.size		__unnamed_1,(__unnamed_2 - __unnamed_1)
__unnamed_1:
        /*00d2*/ 	.byte	0x61, 0x75, 0x74, 0x6f, 0x20, 0x63, 0x75, 0x74, 0x65, 0x3a, 0x3a, 0x61, 0x73, 0x5f, 0x70, 0x6f
        /* <DEDUP_REMOVED lines=24> */
        /*0262*/ 	.byte	0x3c, 0x34, 0x30, 0x39, 0x36, 0x3e, 0x3e, 0x3e, 0x3e, 0x5d, 0x00
	.type		__unnamed_2,@object
	.size		__unnamed_2,(.L_2 - __unnamed_2)
__unnamed_2:
        /* <DEDUP_REMOVED lines=40> */
        /*04ed*/ 	.byte	0x74, 0x65, 0x3a, 0x3a, 0x43, 0x3c, 0x30, 0x3e, 0x3e, 0x3e, 0x3e, 0x5d, 0x00
.L_2:


//--------------------- .nv.shared._ZN7cutlass13device_kernelINS_4conv6kernel13ConvUniversalINS1_16ConvProblemShapeILNS1_8OperatorE1ELi3EEENS1_10collective14CollectiveConvINS1_47MainloopSm100TmaUmmaWarpSpecializedImplicitGemmILS5_1ELi72ELi3ELi1ELi2EN4cute5tupleIJNSA_1CILi2EEENSC_ILi1EEESE_EEEEENSB_IJNSC_ILi128EEENSC_ILi64EEENSB_IJNSC_ILi32EEEEEEEEENS_12float_e4m3_tESM_NSA_8TiledMMAINSA_8MMA_AtomIJNSA_10MMA_TraitsINSA_25SM100_MMA_F8F6F4_2x1SM_SSEJSM_SM_fSH_SI_NSA_17integral_constantINSA_4UMMA5MajorELST_0EEENSR_IST_LST_1EEENSR_INSS_7ScaleInELSW_0EEESX_EEEEEENSA_6LayoutINSB_IJSE_SE_SE_EEENSB_IJNSC_ILi0EEES12_S12_EEEEENSB_IJNSA_10UnderscoreES15_S15_EEEEENS7_6detail27Sm100ImplicitGemmTileTraitsINSA_25SM100_TMA_2SM_LOAD_IM2COLENSA_14ComposedLayoutINSA_7SwizzleILi1ELi4ELi3EEENSA_18smem_ptr_flag_bitsILi8EEENS10_INSB_IJNSC_ILi8EEESJ_EEENSB_IJSJ_SE_EEEEEEEvEENS19_INSA_18SM100_TMA_2SM_LOADENS1B_IS1D_S1F_NS10_INSB_IJSJ_S1G_EEENSB_IJSE_SJ_EEEEEEEvEEEENS_8epilogue10collective18CollectiveEpilogueINS1T_23Sm100TmaWarpSpecializedILi1ELi1ELi32ELb0ELb0EEEJNSB_IJSI_SI_SK_EEENSB_IJNS10_ISI_SE_EES1Z_EEESM_NSB_IJNSB_IJllllEEESE_S12_EEESM_S22_NS1T_6fusion15FusionCallbacksIS1X_NS23_17LinearCombinationISM_fSM_fLNS_15FloatRoundStyleE2EEES1Y_S20_JEEENSA_5SM1004TMEM4LOAD26SM100_TMEM_LOAD_32dp32b32xENSA_20SM90_TMA_LOAD_IM2COLENS1B_INS1C_ILi2ELi4ELi3EEES1F_NS10_INSB_IJS1G_SI_EEENSB_IJSI_SE_EEEEEEENSA_39AutoVectorizingCopyWithAssumedAlignmentILi128EEENSA_21SM90_TMA_STORE_IM2COLES2I_S2K_S2K_EEEvvEEEEvNT_6ParamsE --------------------------
	.section	.nv.shared._ZN7cutlass13device_kernelINS_4conv6kernel13ConvUniversalINS1_16ConvProblemShapeILNS1_8OperatorE1ELi3EEENS1_10collective14CollectiveConvINS1_47MainloopSm100TmaUmmaWarpSpecializedImplicitGemmILS5_1ELi72ELi3ELi1ELi2EN4cute5tupleIJNSA_1CILi2EEENSC_ILi1EEESE_EEEEENSB_IJNSC_ILi128EEENSC_ILi64EEENSB_IJNSC_ILi32EEEEEEEEENS_12float_e4m3_tESM_NSA_8TiledMMAINSA_8MMA_AtomIJNSA_10MMA_TraitsINSA_25SM100_MMA_F8F6F4_2x1SM_SSEJSM_SM_fSH_SI_NSA_17integral_constantINSA_4UMMA5MajorELST_0EEENSR_IST_LST_1EEENSR_INSS_7ScaleInELSW_0EEESX_EEEEEENSA_6LayoutINSB_IJSE_SE_SE_EEENSB_IJNSC_ILi0EEES12_S12_EEEEENSB_IJNSA_10UnderscoreES15_S15_EEEEENS7_6detail27Sm100ImplicitGemmTileTraitsINSA_25SM100_TMA_2SM_LOAD_IM2COLENSA_14ComposedLayoutINSA_7SwizzleILi1ELi4ELi3EEENSA_18smem_ptr_flag_bitsILi8EEENS10_INSB_IJNSC_ILi8EEESJ_EEENSB_IJSJ_SE_EEEEEEEvEENS19_INSA_18SM100_TMA_2SM_LOADENS1B_IS1D_S1F_NS10_INSB_IJSJ_S1G_EEENSB_IJSE_SJ_EEEEEEEvEEEENS_8epilogue10collective18CollectiveEpilogueINS1T_23Sm100TmaWarpSpecializedILi1ELi1ELi32ELb0ELb0EEEJNSB_IJSI_SI_SK_EEENSB_IJNS10_ISI_SE_EES1Z_EEESM_NSB_IJNSB_IJllllEEESE_S12_EEESM_S22_NS1T_6fusion15FusionCallbacksIS1X_NS23_17LinearCombinationISM_fSM_fLNS_15FloatRoundStyleE2EEES1Y_S20_JEEENSA_5SM1004TMEM4LOAD26SM100_TMEM_LOAD_32dp32b32xENSA_20SM90_TMA_LOAD_IM2COLENS1B_INS1C_ILi2ELi4ELi3EEES1F_NS10_INSB_IJS1G_SI_EEENSB_IJSI_SE_EEEEEEENSA_39AutoVectorizingCopyWithAssumedAlignmentILi128EEENSA_21SM90_TMA_STORE_IM2COLES2I_S2K_S2K_EEEvvEEEEvNT_6ParamsE,"aw",@nobits
	.sectionflags	@""
	.align	16
	.zero		1024


//--------------------- .nv.shared.reserved.0     --------------------------
	.section	.nv.shared.reserved.0,"aw",@nobits
	.weak		__nv_reservedSMEM_offset_0_alias
	.size		__nv_reservedSMEM_offset_0_alias, 0, 64
	.other		__nv_reservedSMEM_offset_0_alias,@"STO_CUDA_RESERVED_SHARED STV_DEFAULT"
__nv_reservedSMEM_offset_0_alias:
	.zero		0
.nv.shared.reserved.0:
	.zero		64
	.weak		__nv_reservedSMEM_tcgen05_partition
	.type		__nv_reservedSMEM_tcgen05_partition,@object
	.size		__nv_reservedSMEM_tcgen05_partition,(.L_0 - __nv_reservedSMEM_tcgen05_partition)
__nv_reservedSMEM_tcgen05_partition:
	.zero		32
.L_0:


//--------------------- .nv.global                --------------------------
	.section	.nv.global,"aw",@nobits
.nv.global:
	.type		_ZN39_INTERNAL_c65c0f76_4_k_cu_618e53cd_29154cute1_E,@object
	.size		_ZN39_INTERNAL_c65c0f76_4_k_cu_618e53cd_29154cute1_E,(_ZN39_INTERNAL_c65c0f76_4_k_cu_618e53cd_29154cuda3std3__45__cpo6cbeginE - _ZN39_INTERNAL_c65c0f76_4_k_cu_618e53cd_29154cute1_E)
_ZN39_INTERNAL_c65c0f76_4_k_cu_618e53cd_29154cute1_E:
	.zero		1
	.type		_ZN39_INTERNAL_c65c0f76_4_k_cu_618e53cd_29154cuda3std3__45__cpo6cbeginE,@object
	.size		_ZN39_INTERNAL_c65c0f76_4_k_cu_618e53cd_29154cuda3std3__45__cpo6cbeginE,(_ZN39_INTERNAL_c65c0f76_4_k_cu_618e53cd_29154cuda3std3__48in_placeE - _ZN39_INTERNAL_c65c0f76_4_k_cu_618e53cd_29154cuda3std3__45__cpo6cbeginE)
_ZN39_INTERNAL_c65c0f76_4_k_cu_618e53cd_29154cuda3std3__45__cpo6cbeginE:
	.zero		1
	.type		_ZN39_INTERNAL_c65c0f76_4_k_cu_618e53cd_29154cuda3std3__48in_placeE,@object
	.size		_ZN39_INTERNAL_c65c0f76_4_k_cu_618e53cd_29154cuda3std3__48in_placeE,(_ZN39_INTERNAL_c65c0f76_4_k_cu_618e53cd_29154cuda3std6ranges3__45__cpo9iter_moveE - _ZN39_INTERNAL_c65c0f76_4_k_cu_618e53cd_29154cuda3std3__48in_placeE)
_ZN39_INTERNAL_c65c0f76_4_k_cu_618e53cd_29154cuda3std3__48in_placeE:
	.zero		1
	.type		_ZN39_INTERNAL_c65c0f76_4_k_cu_618e53cd_29154cuda3std6ranges3__45__cpo9iter_moveE,@object
	.size		_ZN39_INTERNAL_c65c0f76_4_k_cu_618e53cd_29154cuda3std6ranges3__45__cpo9iter_moveE,(_ZN39_INTERNAL_c65c0f76_4_k_cu_618e53cd_29154cuda3std3__45__cpo5beginE - _ZN39_INTERNAL_c65c0f76_4_k_cu_618e53cd_29154cuda3std6ranges3__45__cpo9iter_moveE)
_ZN39_INTERNAL_c65c0f76_4_k_cu_618e53cd_29154cuda3std6ranges3__45__cpo9iter_moveE:
	.zero		1
	.type		_ZN39_INTERNAL_c65c0f76_4_k_cu_618e53cd_29154cuda3std3__45__cpo5beginE,@object
	.size		_ZN39_INTERNAL_c65c0f76_4_k_cu_618e53cd_29154cuda3std3__45__cpo5beginE,(_ZN39_INTERNAL_c65c0f76_4_k_cu_618e53cd_29154cuda3std3__441_GLOBAL__N__c65c0f76_4_k_cu_618e53cd_29156ignoreE - _ZN39_INTERNAL_c65c0f76_4_k_cu_618e53cd_29154cuda3std3__45__cpo5beginE)
_ZN39_INTERNAL_c65c0f76_4_k_cu_618e53cd_29154cuda3std3__45__cpo5beginE:
	.zero		1
	.type		_ZN39_INTERNAL_c65c0f76_4_k_cu_618e53cd_29154cuda3std3__441_GLOBAL__N__c65c0f76_4_k_cu_618e53cd_29156ignoreE,@object
	.size		_ZN39_INTERNAL_c65c0f76_4_k_cu_618e53cd_29154cuda3std3__441_GLOBAL__N__c65c0f76_4_k_cu_618e53cd_29156ignoreE,(_ZN39_INTERNAL_c65c0f76_4_k_cu_618e53cd_29154cute7productE - _ZN39_INTERNAL_c65c0f76_4_k_cu_618e53cd_29154cuda3std3__441_GLOBAL__N__c65c0f76_4_k_cu_618e53cd_29156ignoreE)
_ZN39_INTERNAL_c65c0f76_4_k_cu_618e53cd_29154cuda3std3__441_GLOBAL__N__c65c0f76_4_k_cu_618e53cd_29156ignoreE:
	.zero		1
	.type		_ZN39_INTERNAL_c65c0f76_4_k_cu_618e53cd_29154cute7productE,@object
	.size		_ZN39_INTERNAL_c65c0f76_4_k_cu_618e53cd_29154cute7productE,(_ZN39_INTERNAL_c65c0f76_4_k_cu_618e53cd_29154cuda3std3__45__cpo3endE - _ZN39_INTERNAL_c65c0f76_4_k_cu_618e53cd_29154cute7productE)
_ZN39_INTERNAL_c65c0f76_4_k_cu_618e53cd_29154cute7productE:
	.zero		1
	.type		_ZN39_INTERNAL_c65c0f76_4_k_cu_618e53cd_29154cuda3std3__45__cpo3endE,@object
	.size		_ZN39_INTERNAL_c65c0f76_4_k_cu_618e53cd_29154cuda3std3__45__cpo3endE,(_ZN39_INTERNAL_c65c0f76_4_k_cu_618e53cd_29154cuda3std3__419piecewise_constructE - _ZN39_INTERNAL_c65c0f76_4_k_cu_618e53cd_29154cuda3std3__45__cpo3endE)
_ZN39_INTERNAL_c65c0f76_4_k_cu_618e53cd_29154cuda3std3__45__cpo3endE:
	.zero		1
	.type		_ZN39_INTERNAL_c65c0f76_4_k_cu_618e53cd_29154cuda3std3__419piecewise_constructE,@object
	.size		_ZN39_INTERNAL_c65c0f76_4_k_cu_618e53cd_29154cuda3std3__419piecewise_constructE,(_ZN39_INTERNAL_c65c0f76_4_k_cu_618e53cd_29154cuda3std3__45__cpo4cendE - _ZN39_INTERNAL_c65c0f76_4_k_cu_618e53cd_29154cuda3std3__419piecewise_constructE)
_ZN39_INTERNAL_c65c0f76_4_k_cu_618e53cd_29154cuda3std3__419piecewise_constructE:
	.zero		1
	.type		_ZN39_INTERNAL_c65c0f76_4_k_cu_618e53cd_29154cuda3std3__45__cpo4cendE,@object
	.size		_ZN39_INTERNAL_c65c0f76_4_k_cu_618e53cd_29154cuda3std3__45__cpo4cendE,(_ZN39_INTERNAL_c65c0f76_4_k_cu_618e53cd_29154cuda3std6ranges3__45__cpo4swapE - _ZN39_INTERNAL_c65c0f76_4_k_cu_618e53cd_29154cuda3std3__45__cpo4cendE)
_ZN39_INTERNAL_c65c0f76_4_k_cu_618e53cd_29154cuda3std3__45__cpo4cendE:
	.zero		1
	.type		_ZN39_INTERNAL_c65c0f76_4_k_cu_618e53cd_29154cuda3std6ranges3__45__cpo4swapE,@object
	.size		_ZN39_INTERNAL_c65c0f76_4_k_cu_618e53cd_29154cuda3std6ranges3__45__cpo4swapE,(.L_10 - _ZN39_INTERNAL_c65c0f76_4_k_cu_618e53cd_29154cuda3std6ranges3__45__cpo4swapE)
_ZN39_INTERNAL_c65c0f76_4_k_cu_618e53cd_29154cuda3std6ranges3__45__cpo4swapE:
	.zero		1
.L_10:


//--------------------- .nv.constant0._ZN7cutlass13device_kernelINS_4conv6kernel13ConvUniversalINS1_16ConvProblemShapeILNS1_8OperatorE1ELi3EEENS1_10collective14CollectiveConvINS1_47MainloopSm100TmaUmmaWarpSpecializedImplicitGemmILS5_1ELi72ELi3ELi1ELi2EN4cute5tupleIJNSA_1CILi2EEENSC_ILi1EEESE_EEEEENSB_IJNSC_ILi128EEENSC_ILi64EEENSB_IJNSC_ILi32EEEEEEEEENS_12float_e4m3_tESM_NSA_8TiledMMAINSA_8MMA_AtomIJNSA_10MMA_TraitsINSA_25SM100_MMA_F8F6F4_2x1SM_SSEJSM_SM_fSH_SI_NSA_17integral_constantINSA_4UMMA5MajorELST_0EEENSR_IST_LST_1EEENSR_INSS_7ScaleInELSW_0EEESX_EEEEEENSA_6LayoutINSB_IJSE_SE_SE_EEENSB_IJNSC_ILi0EEES12_S12_EEEEENSB_IJNSA_10UnderscoreES15_S15_EEEEENS7_6detail27Sm100ImplicitGemmTileTraitsINSA_25SM100_TMA_2SM_LOAD_IM2COLENSA_14ComposedLayoutINSA_7SwizzleILi1ELi4ELi3EEENSA_18smem_ptr_flag_bitsILi8EEENS10_INSB_IJNSC_ILi8EEESJ_EEENSB_IJSJ_SE_EEEEEEEvEENS19_INSA_18SM100_TMA_2SM_LOADENS1B_IS1D_S1F_NS10_INSB_IJSJ_S1G_EEENSB_IJSE_SJ_EEEEEEEvEEEENS_8epilogue10collective18CollectiveEpilogueINS1T_23Sm100TmaWarpSpecializedILi1ELi1ELi32ELb0ELb0EEEJNSB_IJSI_SI_SK_EEENSB_IJNS10_ISI_SE_EES1Z_EEESM_NSB_IJNSB_IJllllEEESE_S12_EEESM_S22_NS1T_6fusion15FusionCallbacksIS1X_NS23_17LinearCombinationISM_fSM_fLNS_15FloatRoundStyleE2EEES1Y_S20_JEEENSA_5SM1004TMEM4LOAD26SM100_TMEM_LOAD_32dp32b32xENSA_20SM90_TMA_LOAD_IM2COLENS1B_INS1C_ILi2ELi4ELi3EEES1F_NS10_INSB_IJS1G_SI_EEENSB_IJSI_SE_EEEEEEENSA_39AutoVectorizingCopyWithAssumedAlignmentILi128EEENSA_21SM90_TMA_STORE_IM2COLES2I_S2K_S2K_EEEvvEEEEvNT_6ParamsE --------------------------
	.section	.nv.constant0._ZN7cutlass13device_kernelINS_4conv6kernel13ConvUniversalINS1_16ConvProblemShapeILNS1_8OperatorE1ELi3EEENS1_10collective14CollectiveConvINS1_47MainloopSm100TmaUmmaWarpSpecializedImplicitGemmILS5_1ELi72ELi3ELi1ELi2EN4cute5tupleIJNSA_1CILi2EEENSC_ILi1EEESE_EEEEENSB_IJNSC_ILi128EEENSC_ILi64EEENSB_IJNSC_ILi32EEEEEEEEENS_12float_e4m3_tESM_NSA_8TiledMMAINSA_8MMA_AtomIJNSA_10MMA_TraitsINSA_25SM100_MMA_F8F6F4_2x1SM_SSEJSM_SM_fSH_SI_NSA_17integral_constantINSA_4UMMA5MajorELST_0EEENSR_IST_LST_1EEENSR_INSS_7ScaleInELSW_0EEESX_EEEEEENSA_6LayoutINSB_IJSE_SE_SE_EEENSB_IJNSC_ILi0EEES12_S12_EEEEENSB_IJNSA_10UnderscoreES15_S15_EEEEENS7_6detail27Sm100ImplicitGemmTileTraitsINSA_25SM100_TMA_2SM_LOAD_IM2COLENSA_14ComposedLayoutINSA_7SwizzleILi1ELi4ELi3EEENSA_18smem_ptr_flag_bitsILi8EEENS10_INSB_IJNSC_ILi8EEESJ_EEENSB_IJSJ_SE_EEEEEEEvEENS19_INSA_18SM100_TMA_2SM_LOADENS1B_IS1D_S1F_NS10_INSB_IJSJ_S1G_EEENSB_IJSE_SJ_EEEEEEEvEEEENS_8epilogue10collective18CollectiveEpilogueINS1T_23Sm100TmaWarpSpecializedILi1ELi1ELi32ELb0ELb0EEEJNSB_IJSI_SI_SK_EEENSB_IJNS10_ISI_SE_EES1Z_EEESM_NSB_IJNSB_IJllllEEESE_S12_EEESM_S22_NS1T_6fusion15FusionCallbacksIS1X_NS23_17LinearCombinationISM_fSM_fLNS_15FloatRoundStyleE2EEES1Y_S20_JEEENSA_5SM1004TMEM4LOAD26SM100_TMEM_LOAD_32dp32b32xENSA_20SM90_TMA_LOAD_IM2COLENS1B_INS1C_ILi2ELi4ELi3EEES1F_NS10_INSB_IJS1G_SI_EEENSB_IJSI_SE_EEEEEEENSA_39AutoVectorizingCopyWithAssumedAlignmentILi128EEENSA_21SM90_TMA_STORE_IM2COLES2I_S2K_S2K_EEEvvEEEEvNT_6ParamsE,"a",@progbits
	.sectionflags	@""
	.align	4
.nv.constant0._ZN7cutlass13device_kernelINS_4conv6kernel13ConvUniversalINS1_16ConvProblemShapeILNS1_8OperatorE1ELi3EEENS1_10collective14CollectiveConvINS1_47MainloopSm100TmaUmmaWarpSpecializedImplicitGemmILS5_1ELi72ELi3ELi1ELi2EN4cute5tupleIJNSA_1CILi2EEENSC_ILi1EEESE_EEEEENSB_IJNSC_ILi128EEENSC_ILi64EEENSB_IJNSC_ILi32EEEEEEEEENS_12float_e4m3_tESM_NSA_8TiledMMAINSA_8MMA_AtomIJNSA_10MMA_TraitsINSA_25SM100_MMA_F8F6F4_2x1SM_SSEJSM_SM_fSH_SI_NSA_17integral_constantINSA_4UMMA5MajorELST_0EEENSR_IST_LST_1EEENSR_INSS_7ScaleInELSW_0EEESX_EEEEEENSA_6LayoutINSB_IJSE_SE_SE_EEENSB_IJNSC_ILi0EEES12_S12_EEEEENSB_IJNSA_10UnderscoreES15_S15_EEEEENS7_6detail27Sm100ImplicitGemmTileTraitsINSA_25SM100_TMA_2SM_LOAD_IM2COLENSA_14ComposedLayoutINSA_7SwizzleILi1ELi4ELi3EEENSA_18smem_ptr_flag_bitsILi8EEENS10_INSB_IJNSC_ILi8EEESJ_EEENSB_IJSJ_SE_EEEEEEEvEENS19_INSA_18SM100_TMA_2SM_LOADENS1B_IS1D_S1F_NS10_INSB_IJSJ_S1G_EEENSB_IJSE_SJ_EEEEEEEvEEEENS_8epilogue10collective18CollectiveEpilogueINS1T_23Sm100TmaWarpSpecializedILi1ELi1ELi32ELb0ELb0EEEJNSB_IJSI_SI_SK_EEENSB_IJNS10_ISI_SE_EES1Z_EEESM_NSB_IJNSB_IJllllEEESE_S12_EEESM_S22_NS1T_6fusion15FusionCallbacksIS1X_NS23_17LinearCombinationISM_fSM_fLNS_15FloatRoundStyleE2EEES1Y_S20_JEEENSA_5SM1004TMEM4LOAD26SM100_TMEM_LOAD_32dp32b32xENSA_20SM90_TMA_LOAD_IM2COLENS1B_INS1C_ILi2ELi4ELi3EEES1F_NS10_INSB_IJS1G_SI_EEENSB_IJSI_SE_EEEEEEENSA_39AutoVectorizingCopyWithAssumedAlignmentILi128EEENSA_21SM90_TMA_STORE_IM2COLES2I_S2K_S2K_EEEvvEEEEvNT_6ParamsE:
	.zero		3200


//--------------------- SYMBOLS --------------------------

	.type		.nv.reservedSmem.offset0,@object
	.size		.nv.reservedSmem.offset0,0x4
	.type		.nv.reservedSmem.cap,@object
	.size		.nv.reservedSmem.cap,0x4
	.type		__assertfail,@function
